	.target	sm_100a

	.elftype	@"ET_EXEC"


//--------------------- .note.nv.tkinfo           --------------------------
	.section	.note.nv.tkinfo,"",@"SHT_NOTE"
	.sectionflags	@"SHF_NOTE_NV_TKINFO"
	.tkinfo
        /*0018*/ 	.word	0x00000002
        /*0030*/ 	.string	""
        /*0030*/ 	.string	"ptxas"
        /*0030*/ 	.string	"Cuda compilation tools, release 13.0, V13.0.88"
        /*0030*/ 	.string	"Build cuda_13.0.r13.0/compiler.36424714_0"
        /*0030*/ 	.string	"-arch sm_100a -m 64 "



//--------------------- .note.nv.cuinfo           --------------------------
	.section	.note.nv.cuinfo,"",@"SHT_NOTE"
	.sectionflags	@"SHF_NOTE_NV_CUINFO"
        /*0018*/ 	.short	0x0002
        /*001a*/ 	.short	0x0064
        /*001c*/ 	.short	0x0082
	.zero		2


//--------------------- .nv.info                  --------------------------
	.section	.nv.info,"",@"SHT_CUDA_INFO"
	.align	4


	//----- nvinfo : EIATTR_REGCOUNT
	.align		4
        /*0000*/ 	.byte	0x04, 0x2f
        /*0002*/ 	.short	(.L_34 - .L_33)
	.align		4
.L_33:
        /*0004*/ 	.word	index@(_ZN7cutlass13device_kernelINS_4fmha6kernel36Sm100FmhaFwdKernelTmaWarpspecializedIN4cute5tupleIJiiiNS5_IJNS5_IJiiEEEiEEEEEENS1_10collective38Sm100FmhaFwdMainloopTmaWarpspecializedINS_6half_tEffNS5_IJNS4_1CILi256EEENSC_ILi128EEENSC_ILi16EEEEEENS5_IJiNSC_ILi1EEES7_EEENS5_IJiSH_NS5_IJNS5_IJNSC_ILi0EEEiEEEiEEEEEESM_NS9_12ResidualMaskENS5_IJNSC_ILi2EEESH_SH_EEENSC_ILb0EEEEENS9_38Sm100FmhaFwdEpilogueTmaWarpspecializedISB_fNS5_IJSE_SF_SE_EEESI_NS5_IJSH_S7_EEESQ_EENS2_23IndividualTileSchedulerENS2_41Sm100FmhaCtxKernelWarpspecializedScheduleEEEEEvNT_6ParamsE)
        /*0008*/ 	.word	0x00000080


	//----- nvinfo : EIATTR_FRAME_SIZE
	.align		4
.L_34:
        /*000c*/ 	.byte	0x04, 0x11
        /*000e*/ 	.short	(.L_36 - .L_35)
	.align		4
.L_35:
        /*0010*/ 	.word	index@($__internal_3_$__cuda_sm3x_div_rn_noftz_f32_slowpath)
        /*0014*/ 	.word	0x00000078


	//----- nvinfo : EIATTR_FRAME_SIZE
	.align		4
.L_36:
        /*0018*/ 	.byte	0x04, 0x11
        /*001a*/ 	.short	(.L_38 - .L_37)
	.align		4
.L_37:
        /*001c*/ 	.word	index@($__internal_2_$__cuda_sm10x_tcgen05_guardrail_trap_unallocated_columns_being_dealloced)
        /*0020*/ 	.word	0x00000078


	//----- nvinfo : EIATTR_FRAME_SIZE
	.align		4
.L_38:
        /*0024*/ 	.byte	0x04, 0x11
        /*0026*/ 	.short	(.L_40 - .L_39)
	.align		4
.L_39:
        /*0028*/ 	.word	index@($__internal_1_$__cuda_sm10x_tcgen05_guardrail_trap_phase_invalid_during_alloc)
        /*002c*/ 	.word	0x00000078


	//----- nvinfo : EIATTR_FRAME_SIZE
	.align		4
.L_40:
        /*0030*/ 	.byte	0x04, 0x11
        /*0032*/ 	.short	(.L_42 - .L_41)
	.align		4
.L_41:
        /*0034*/ 	.word	index@($__internal_0_$__cuda_sm10x_tcgen05_guardrail_trap_col_being_dealloced_not_returned_by_alloc)
        /*0038*/ 	.word	0x00000078


	//----- nvinfo : EIATTR_FRAME_SIZE
	.align		4
.L_42:
        /*003c*/ 	.byte	0x04, 0x11
        /*003e*/ 	.short	(.L_44 - .L_43)
	.align		4
.L_43:
        /*0040*/ 	.word	index@(_ZN7cutlass13device_kernelINS_4fmha6kernel36Sm100FmhaFwdKernelTmaWarpspecializedIN4cute5tupleIJiiiNS5_IJNS5_IJiiEEEiEEEEEENS1_10collective38Sm100FmhaFwdMainloopTmaWarpspecializedINS_6half_tEffNS5_IJNS4_1CILi256EEENSC_ILi128EEENSC_ILi16EEEEEENS5_IJiNSC_ILi1EEES7_EEENS5_IJiSH_NS5_IJNS5_IJNSC_ILi0EEEiEEEiEEEEEESM_NS9_12ResidualMaskENS5_IJNSC_ILi2EEESH_SH_EEENSC_ILb0EEEEENS9_38Sm100FmhaFwdEpilogueTmaWarpspecializedISB_fNS5_IJSE_SF_SE_EEESI_NS5_IJSH_S7_EEESQ_EENS2_23IndividualTileSchedulerENS2_41Sm100FmhaCtxKernelWarpspecializedScheduleEEEEEvNT_6ParamsE)
        /*0044*/ 	.word	0x00000078


	//----- nvinfo : EIATTR_MIN_STACK_SIZE
	.align		4
.L_44:
        /*0048*/ 	.byte	0x04, 0x12
        /*004a*/ 	.short	(.L_46 - .L_45)
	.align		4
.L_45:
        /*004c*/ 	.word	index@(_ZN7cutlass13device_kernelINS_4fmha6kernel36Sm100FmhaFwdKernelTmaWarpspecializedIN4cute5tupleIJiiiNS5_IJNS5_IJiiEEEiEEEEEENS1_10collective38Sm100FmhaFwdMainloopTmaWarpspecializedINS_6half_tEffNS5_IJNS4_1CILi256EEENSC_ILi128EEENSC_ILi16EEEEEENS5_IJiNSC_ILi1EEES7_EEENS5_IJiSH_NS5_IJNS5_IJNSC_ILi0EEEiEEEiEEEEEESM_NS9_12ResidualMaskENS5_IJNSC_ILi2EEESH_SH_EEENSC_ILb0EEEEENS9_38Sm100FmhaFwdEpilogueTmaWarpspecializedISB_fNS5_IJSE_SF_SE_EEESI_NS5_IJSH_S7_EEESQ_EENS2_23IndividualTileSchedulerENS2_41Sm100FmhaCtxKernelWarpspecializedScheduleEEEEEvNT_6ParamsE)
        /*0050*/ 	.word	0x00000078
.L_46:


//--------------------- .nv.compat                --------------------------
	.section	.nv.compat,"",@"SHT_CUDA_COMPAT_INFO"
	.align	4
        /*0000*/ 	.byte	0x02, 0x09, 0x01, 0x00, 0x02, 0x02, 0x02, 0x00, 0x02, 0x05, 0x05, 0x00, 0x03, 0x07, 0x01, 0x01
        /*0010*/ 	.byte	0x02, 0x03, 0x01, 0x00, 0x02, 0x06, 0x01, 0x00, 0x04, 0x0b, 0x08, 0x00, 0x01, 0x00, 0x00, 0x00
        /*0020*/ 	.byte	0x00, 0x00, 0x00, 0x00


//--------------------- .nv.info._ZN7cutlass13device_kernelINS_4fmha6kernel36Sm100FmhaFwdKernelTmaWarpspecializedIN4cute5tupleIJiiiNS5_IJNS5_IJiiEEEiEEEEEENS1_10collective38Sm100FmhaFwdMainloopTmaWarpspecializedINS_6half_tEffNS5_IJNS4_1CILi256EEENSC_ILi128EEENSC_ILi16EEEEEENS5_IJiNSC_ILi1EEES7_EEENS5_IJiSH_NS5_IJNS5_IJNSC_ILi0EEEiEEEiEEEEEESM_NS9_12ResidualMaskENS5_IJNSC_ILi2EEESH_SH_EEENSC_ILb0EEEEENS9_38Sm100FmhaFwdEpilogueTmaWarpspecializedISB_fNS5_IJSE_SF_SE_EEESI_NS5_IJSH_S7_EEESQ_EENS2_23IndividualTileSchedulerENS2_41Sm100FmhaCtxKernelWarpspecializedScheduleEEEEEvNT_6ParamsE --------------------------
	.section	.nv.info._ZN7cutlass13device_kernelINS_4fmha6kernel36Sm100FmhaFwdKernelTmaWarpspecializedIN4cute5tupleIJiiiNS5_IJNS5_IJiiEEEiEEEEEENS1_10collective38Sm100FmhaFwdMainloopTmaWarpspecializedINS_6half_tEffNS5_IJNS4_1CILi256EEENSC_ILi128EEENSC_ILi16EEEEEENS5_IJiNSC_ILi1EEES7_EEENS5_IJiSH_NS5_IJNS5_IJNSC_ILi0EEEiEEEiEEEEEESM_NS9_12ResidualMaskENS5_IJNSC_ILi2EEESH_SH_EEENSC_ILb0EEEEENS9_38Sm100FmhaFwdEpilogueTmaWarpspecializedISB_fNS5_IJSE_SF_SE_EEESI_NS5_IJSH_S7_EEESQ_EENS2_23IndividualTileSchedulerENS2_41Sm100FmhaCtxKernelWarpspecializedScheduleEEEEEvNT_6ParamsE,"",@"SHT_CUDA_INFO"
	.sectionflags	@""
	.align	4


	//----- nvinfo : EIATTR_CUDA_API_VERSION
	.align		4
        /*0000*/ 	.byte	0x04, 0x37
        /*0002*/ 	.short	(.L_48 - .L_47)
.L_47:
        /*0004*/ 	.word	0x00000082


	//----- nvinfo : EIATTR_KPARAM_INFO
	.align		4
.L_48:
        /*0008*/ 	.byte	0x04, 0x17
        /*000a*/ 	.short	(.L_50 - .L_49)
.L_49:
        /*000c*/ 	.word	0x00000000
        /*0010*/ 	.short	0x0000
        /*0012*/ 	.short	0x0000
        /*0014*/ 	.byte	0x00, 0xf0, 0x01, 0x18


	//----- nvinfo : EIATTR_AT_ENTRY_FRAGMENTS
	.align		4
.L_50:
        /*0018*/ 	.byte	0x04, 0x4f
        /*001a*/ 	.short	(.L_52 - .L_51)


	//   ....[0]....
.L_51:
        /*001c*/ 	.word	0x00000006


	//----- nvinfo : EIATTR_RESERVED_SMEM_USED
	.align		4
.L_52:
        /*0020*/ 	.byte	0x01, 0x41
	.zero		2


	//----- nvinfo : EIATTR_SPARSE_MMA_MASK
	.align		4
        /*0024*/ 	.byte	0x03, 0x50
        /*0026*/ 	.short	0x0000


	//----- nvinfo : EIATTR_TCGEN05_1CTA_USED
	.align		4
        /*0028*/ 	.byte	0x01, 0x51
	.zero		2


	//----- nvinfo : EIATTR_MAXREG_COUNT
	.align		4
        /*002c*/ 	.byte	0x03, 0x1b
        /*002e*/ 	.short	0x0080


	//----- nvinfo : EIATTR_NUM_BARRIERS
	.align		4
        /*0030*/ 	.byte	0x02, 0x4c
        /*0032*/ 	.byte	0x01
	.zero		1


	//----- nvinfo : EIATTR_EXTERNS
	.align		4
        /*0034*/ 	.byte	0x04, 0x0f
        /*0036*/ 	.short	(.L_54 - .L_53)


	//   ....[0]....
	.align		4
.L_53:
        /*0038*/ 	.word	index@(vprintf)


	//   ....[1]....
	.align		4
        /*003c*/ 	.word	index@(__assertfail)


	//----- nvinfo : EIATTR_ANNOTATIONS
	.align		4
.L_54:
        /*0040*/ 	.byte	0x04, 0x55
        /*0042*/ 	.short	(.L_56 - .L_55)


	//   ....[0]....
.L_55:
        /*0044*/ 	.word	0x00000001
        /*0048*/ 	.byte	0xb0, 0xc5, 0x00, 0x00, 0x01, 0x00, 0x00, 0x00, 0x10, 0xc6, 0x00, 0x00, 0x01, 0x00, 0x00, 0x00
        /* <DEDUP_REMOVED lines=36> */
        /*0298*/ 	.byte	0xc0, 0x3a, 0x01, 0x00


	//----- nvinfo : EIATTR_MERCURY_ISA_VERSION
	.align		4
.L_56:
        /*029c*/ 	.byte	0x03, 0x5f
        /*029e*/ 	.short	0x0101


	//----- nvinfo : EIATTR_INT_WARP_WIDE_INSTR_OFFSETS
	.align		4
        /*02a0*/ 	.byte	0x04, 0x31
        /*02a2*/ 	.short	(.L_58 - .L_57)


	//   ....[0]....
.L_57:
        /*02a4*/ 	.word	0x00016290


	//   ....[1]....
        /*02a8*/ 	.word	0x000162b0


	//   ....[2]....
        /*02ac*/ 	.word	0x000162e0


	//----- nvinfo : EIATTR_COOP_GROUP_MASK_REGIDS
	.align		4
.L_58:
        /*02b0*/ 	.byte	0x04, 0x29
        /*02b2*/ 	.short	(.L_60 - .L_59)


	//   ....[0]....
.L_59:
        /*02b4*/ 	.word	0xffffffff


	//   ....[1]....
        /*02b8*/ 	.word	0xffffffff


	//   ....[2]....
        /*02bc*/ 	.word	0xffffffff


	//   ....[3]....
        /*02c0*/ 	.word	0xffffffff


	//   ....[4]....
        /*02c4*/ 	.word	0xffffffff


	//   ....[5]....
        /*02c8*/ 	.word	0xffffffff


	//   ....[6]....
        /*02cc*/ 	.word	0xffffffff


	//   ....[7]....
        /*02d0*/ 	.word	0xffffffff


	//   ....[8]....
        /*02d4*/ 	.word	0xffffffff


	//   ....[9]....
        /*02d8*/ 	.word	0xffffffff


	//   ....[10]....
        /*02dc*/ 	.word	0xffffffff


	//   ....[11]....
        /*02e0*/ 	.word	0xffffffff


	//   ....[12]....
        /*02e4*/ 	.word	0xffffffff


	//   ....[13]....
        /*02e8*/ 	.word	0xffffffff


	//   ....[14]....
        /*02ec*/ 	.word	0xffffffff


	//   ....[15]....
        /*02f0*/ 	.word	0xffffffff


	//   ....[16]....
        /*02f4*/ 	.word	0xffffffff


	//   ....[17]....
        /*02f8*/ 	.word	0xffffffff


	//   ....[18]....
        /*02fc*/ 	.word	0xffffffff


	//----- nvinfo : EIATTR_COOP_GROUP_INSTR_OFFSETS
	.align		4
.L_60:
        /*0300*/ 	.byte	0x04, 0x28
        /*0302*/ 	.short	(.L_62 - .L_61)


	//   ....[0]....
.L_61:
        /*0304*/ 	.word	0x00000110


	//   ....[1]....
        /*0308*/ 	.word	0x000008d0


	//   ....[2]....
        /*030c*/ 	.word	0x00000b00


	//   ....[3]....
        /*0310*/ 	.word	0x00000c30


	//   ....[4]....
        /*0314*/ 	.word	0x00000d70


	//   ....[5]....
        /*0318*/ 	.word	0x00001030


	//   ....[6]....
        /*031c*/ 	.word	0x00001220


	//   ....[7]....
        /*0320*/ 	.word	0x00001330


	//   ....[8]....
        /*0324*/ 	.word	0x00001490


	//   ....[9]....
        /*0328*/ 	.word	0x000015f0


	//   ....[10]....
        /*032c*/ 	.word	0x000017f0


	//   ....[11]....
        /*0330*/ 	.word	0x00001a00


	//   ....[12]....
        /*0334*/ 	.word	0x00001a30


	//   ....[13]....
        /*0338*/ 	.word	0x00007050


	//   ....[14]....
        /*033c*/ 	.word	0x00007770


	//   ....[15]....
        /*0340*/ 	.word	0x00009800


	//   ....[16]....
        /*0344*/ 	.word	0x0000de00


	//   ....[17]....
        /*0348*/ 	.word	0x00016190


	//   ....[18]....
        /*034c*/ 	.word	0x000163b0


	//----- nvinfo : EIATTR_REG_RECONFIG
	.align		4
.L_62:
        /*0350*/ 	.byte	0x01, 0x54
	.zero		2


	//----- nvinfo : EIATTR_VRC_CTA_INIT_COUNT
	.align		4
        /*0354*/ 	.byte	0x02, 0x4a
        /*0356*/ 	.byte	0x80
	.zero		1


	//----- nvinfo : EIATTR_SYSCALL_OFFSETS
	.align		4
        /*0358*/ 	.byte	0x04, 0x46
        /*035a*/ 	.short	(.L_64 - .L_63)


	//   ....[0]....
.L_63:
        /*035c*/ 	.word	0x00003d40


	//   ....[1]....
        /*0360*/ 	.word	0x00003e10


	//   ....[2]....
        /*0364*/ 	.word	0x00003e80


	//   ....[3]....
        /*0368*/ 	.word	0x00003ef0


	//   ....[4]....
        /*036c*/ 	.word	0x00003f60


	//   ....[5]....
        /*0370*/ 	.word	0x00004000


	//   ....[6]....
        /*0374*/ 	.word	0x000040c0


	//   ....[7]....
        /*0378*/ 	.word	0x00004160


	//   ....[8]....
        /*037c*/ 	.word	0x00004200


	//   ....[9]....
        /*0380*/ 	.word	0x000042a0


	//   ....[10]....
        /*0384*/ 	.word	0x00004310


	//   ....[11]....
        /*0388*/ 	.word	0x000043b0


	//   ....[12]....
        /*038c*/ 	.word	0x00004450


	//   ....[13]....
        /*0390*/ 	.word	0x000044c0


	//   ....[14]....
        /*0394*/ 	.word	0x00004560


	//   ....[15]....
        /*0398*/ 	.word	0x00004600


	//   ....[16]....
        /*039c*/ 	.word	0x000046a0


	//   ....[17]....
        /*03a0*/ 	.word	0x00004740


	//   ....[18]....
        /*03a4*/ 	.word	0x000047b0


	//   ....[19]....
        /*03a8*/ 	.word	0x00004850


	//   ....[20]....
        /*03ac*/ 	.word	0x000048f0


	//   ....[21]....
        /*03b0*/ 	.word	0x00004960


	//   ....[22]....
        /*03b4*/ 	.word	0x00004a00


	//   ....[23]....
        /*03b8*/ 	.word	0x00004aa0


	//   ....[24]....
        /*03bc*/ 	.word	0x00004b40


	//   ....[25]....
        /*03c0*/ 	.word	0x00004be0


	//   ....[26]....
        /*03c4*/ 	.word	0x00004c50


	//   ....[27]....
        /*03c8*/ 	.word	0x00004cf0


	//   ....[28]....
        /*03cc*/ 	.word	0x00004d90


	//   ....[29]....
        /*03d0*/ 	.word	0x00004e00


	//   ....[30]....
        /*03d4*/ 	.word	0x00004ea0


	//   ....[31]....
        /*03d8*/ 	.word	0x00004f40


	//   ....[32]....
        /*03dc*/ 	.word	0x00004fe0


	//   ....[33]....
        /*03e0*/ 	.word	0x00005080


	//   ....[34]....
        /*03e4*/ 	.word	0x00005120


	//   ....[35]....
        /*03e8*/ 	.word	0x000051c0


	//   ....[36]....
        /*03ec*/ 	.word	0x00005230


	//   ....[37]....
        /*03f0*/ 	.word	0x000052d0


	//   ....[38]....
        /*03f4*/ 	.word	0x00005370


	//   ....[39]....
        /*03f8*/ 	.word	0x000053e0


	//   ....[40]....
        /*03fc*/ 	.word	0x00005480


	//   ....[41]....
        /*0400*/ 	.word	0x00005520


	//   ....[42]....
        /*0404*/ 	.word	0x000055c0


	//   ....[43]....
        /*0408*/ 	.word	0x00005660


	//   ....[44]....
        /*040c*/ 	.word	0x000056d0


	//   ....[45]....
        /*0410*/ 	.word	0x00005770


	//   ....[46]....
        /*0414*/ 	.word	0x00005810


	//   ....[47]....
        /*0418*/ 	.word	0x00005880


	//   ....[48]....
        /*041c*/ 	.word	0x00005910


	//   ....[49]....
        /*0420*/ 	.word	0x000059b0


	//   ....[50]....
        /*0424*/ 	.word	0x00005a50


	//   ....[51]....
        /*0428*/ 	.word	0x00005af0


	//   ....[52]....
        /*042c*/ 	.word	0x00005b60


	//   ....[53]....
        /*0430*/ 	.word	0x00005bf0


	//   ....[54]....
        /*0434*/ 	.word	0x00005c90


	//   ....[55]....
        /*0438*/ 	.word	0x00005d00


	//   ....[56]....
        /*043c*/ 	.word	0x00005da0


	//   ....[57]....
        /*0440*/ 	.word	0x00005e40


	//   ....[58]....
        /*0444*/ 	.word	0x00005ee0


	//   ....[59]....
        /*0448*/ 	.word	0x00005f80


	//   ....[60]....
        /*044c*/ 	.word	0x00007180


	//   ....[61]....
        /*0450*/ 	.word	0x00007360


	//   ....[62]....
        /*0454*/ 	.word	0x00007600


	//   ....[63]....
        /*0458*/ 	.word	0x000078a0


	//   ....[64]....
        /*045c*/ 	.word	0x00007a80


	//   ....[65]....
        /*0460*/ 	.word	0x00007f60


	//   ....[66]....
        /*0464*/ 	.word	0x00008960


	//   ....[67]....
        /*0468*/ 	.word	0x00008bf0


	//   ....[68]....
        /*046c*/ 	.word	0x00009a40


	//   ....[69]....
        /*0470*/ 	.word	0x00009bb0


	//   ....[70]....
        /*0474*/ 	.word	0x00009d20


	//   ....[71]....
        /*0478*/ 	.word	0x00009e90


	//   ....[72]....
        /*047c*/ 	.word	0x0000a420


	//   ....[73]....
        /*0480*/ 	.word	0x0000cf60


	//   ....[74]....
        /*0484*/ 	.word	0x0000d260


	//   ....[75]....
        /*0488*/ 	.word	0x0000dc80


	//   ....[76]....
        /*048c*/ 	.word	0x0000e020


	//   ....[77]....
        /*0490*/ 	.word	0x0000e190


	//   ....[78]....
        /*0494*/ 	.word	0x0000e300


	//   ....[79]....
        /*0498*/ 	.word	0x0000e470


	//   ....[80]....
        /*049c*/ 	.word	0x00010210


	//   ....[81]....
        /*04a0*/ 	.word	0x00012d80


	//   ....[82]....
        /*04a4*/ 	.word	0x000130a0


	//   ....[83]....
        /*04a8*/ 	.word	0x00013aa0


	//----- nvinfo : EIATTR_MBARRIER_INSTR_OFFSETS
	.align		4
.L_64:
        /*04ac*/ 	.byte	0x04, 0x39
        /*04ae*/ 	.short	(.L_66 - .L_65)


	//   ....[0]....
.L_65:
        /*04b0*/ 	.word	0x000009b0
        /*04b4*/ 	.word	0x000000ff
        /*04b8*/ 	.word	0x00005000
        /*04bc*/ 	.short	0x0100
        /*04be*/ 	.byte	0x05
	.zero		1


	//   ....[1]....
        /*04c0*/ 	.word	0x000009c0
        /*04c4*/ 	.word	0x000000ff
        /*04c8*/ 	.word	0x00005010
        /*04cc*/ 	.short	0x0100
        /*04ce*/ 	.byte	0x05
	.zero		1


	//   ....[2]....
        /*04d0*/ 	.word	0x000009d0
        /*04d4*/ 	.word	0x000000ff
        /*04d8*/ 	.word	0x00005008
        /*04dc*/ 	.short	0x0100
        /*04de*/ 	.byte	0x05
	.zero		1


	//   ....[3]....
        /*04e0*/ 	.word	0x000009e0
        /*04e4*/ 	.word	0x000000ff
        /*04e8*/ 	.word	0x00005018
        /*04ec*/ 	.short	0x0100
        /*04ee*/ 	.byte	0x05
	.zero		1


	//   ....[4]....
        /*04f0*/ 	.word	0x00000bc0
        /*04f4*/ 	.word	0x000000ff
        /*04f8*/ 	.word	0x00005020
        /*04fc*/ 	.short	0x0100
        /*04fe*/ 	.byte	0x05
	.zero		1


	//   ....[5]....
        /*0500*/ 	.word	0x00000bd0
        /*0504*/ 	.word	0x000000ff
        /*0508*/ 	.word	0x00005038
        /*050c*/ 	.short	0x0100
        /*050e*/ 	.byte	0x05
	.zero		1


	//   ....[6]....
        /*0510*/ 	.word	0x00000be0
        /*0514*/ 	.word	0x000000ff
        /*0518*/ 	.word	0x00005028
        /*051c*/ 	.short	0x0100
        /*051e*/ 	.byte	0x05
	.zero		1


	//   ....[7]....
        /*0520*/ 	.word	0x00000bf0
        /*0524*/ 	.word	0x000000ff
        /*0528*/ 	.word	0x00005040
        /*052c*/ 	.short	0x0100
        /*052e*/ 	.byte	0x05
	.zero		1


	//   ....[8]....
        /*0530*/ 	.word	0x00000c00
        /*0534*/ 	.word	0x000000ff
        /*0538*/ 	.word	0x00005030
        /*053c*/ 	.short	0x0100
        /*053e*/ 	.byte	0x05
	.zero		1


	//   ....[9]....
        /*0540*/ 	.word	0x00000c10
        /*0544*/ 	.word	0x000000ff
        /*0548*/ 	.word	0x00005048
        /*054c*/ 	.short	0x0100
        /*054e*/ 	.byte	0x05
	.zero		1


	//   ....[10]....
        /*0550*/ 	.word	0x00000d40
        /*0554*/ 	.word	0x000000ff
        /*0558*/ 	.word	0x00005050
        /*055c*/ 	.short	0x0100
        /*055e*/ 	.byte	0x06
	.zero		1


	//   ....[11]....
        /*0560*/ 	.word	0x00000d50
        /*0564*/ 	.word	0x000000ff
        /*0568*/ 	.word	0x00005058
        /*056c*/ 	.short	0x0100
        /*056e*/ 	.byte	0x06
	.zero		1


	//   ....[12]....
        /*0570*/ 	.word	0x00000f00
        /*0574*/ 	.word	0x000000ff
        /*0578*/ 	.word	0x00005060
        /*057c*/ 	.short	0x0100
        /*057e*/ 	.byte	0x06
	.zero		1


	//   ....[13]....
        /*0580*/ 	.word	0x00000f10
        /*0584*/ 	.word	0x000000ff
        /*0588*/ 	.word	0x00005068
        /*058c*/ 	.short	0x0100
        /*058e*/ 	.byte	0x06
	.zero		1


	//   ....[14]....
        /*0590*/ 	.word	0x000010f0
        /*0594*/ 	.word	0x000000ff
        /*0598*/ 	.word	0x00005070
        /*059c*/ 	.short	0x0100
        /*059e*/ 	.byte	0x05
	.zero		1


	//   ....[15]....
        /*05a0*/ 	.word	0x00001100
        /*05a4*/ 	.word	0x000000ff
        /*05a8*/ 	.word	0x00005078
        /*05ac*/ 	.short	0x0100
        /*05ae*/ 	.byte	0x05
	.zero		1


	//   ....[16]....
        /*05b0*/ 	.word	0x00001300
        /*05b4*/ 	.word	0x000000ff
        /*05b8*/ 	.word	0x00005080
        /*05bc*/ 	.short	0x0100
        /*05be*/ 	.byte	0x05
	.zero		1


	//   ....[17]....
        /*05c0*/ 	.word	0x00001310
        /*05c4*/ 	.word	0x000000ff
        /*05c8*/ 	.word	0x00005088
        /*05cc*/ 	.short	0x0100
        /*05ce*/ 	.byte	0x05
	.zero		1


	//   ....[18]....
        /*05d0*/ 	.word	0x00001440
        /*05d4*/ 	.word	0x000000ff
        /*05d8*/ 	.word	0x00005090
        /*05dc*/ 	.short	0x0100
        /*05de*/ 	.byte	0x08
	.zero		1


	//   ....[19]....
        /*05e0*/ 	.word	0x00001450
        /*05e4*/ 	.word	0x000000ff
        /*05e8*/ 	.word	0x000050a0
        /*05ec*/ 	.short	0x0100
        /*05ee*/ 	.byte	0x08
	.zero		1


	//   ....[20]....
        /*05f0*/ 	.word	0x00001460
        /*05f4*/ 	.word	0x000000ff
        /*05f8*/ 	.word	0x00005098
        /*05fc*/ 	.short	0x0100
        /*05fe*/ 	.byte	0x08
	.zero		1


	//   ....[21]....
        /*0600*/ 	.word	0x00001470
        /*0604*/ 	.word	0x000000ff
        /*0608*/ 	.word	0x000050a8
        /*060c*/ 	.short	0x0100
        /*060e*/ 	.byte	0x08
	.zero		1


	//   ....[22]....
        /*0610*/ 	.word	0x000015a0
        /*0614*/ 	.word	0x000000ff
        /*0618*/ 	.word	0x000050b0
        /*061c*/ 	.short	0x0100
        /*061e*/ 	.byte	0x08
	.zero		1


	//   ....[23]....
        /*0620*/ 	.word	0x000015b0
        /*0624*/ 	.word	0x000000ff
        /*0628*/ 	.word	0x000050c0
        /*062c*/ 	.short	0x0100
        /*062e*/ 	.byte	0x08
	.zero		1


	//   ....[24]....
        /*0630*/ 	.word	0x000015c0
        /*0634*/ 	.word	0x000000ff
        /*0638*/ 	.word	0x000050b8
        /*063c*/ 	.short	0x0100
        /*063e*/ 	.byte	0x08
	.zero		1


	//   ....[25]....
        /*0640*/ 	.word	0x000015d0
        /*0644*/ 	.word	0x000000ff
        /*0648*/ 	.word	0x000050c8
        /*064c*/ 	.short	0x0100
        /*064e*/ 	.byte	0x08
	.zero		1


	//   ....[26]....
        /*0650*/ 	.word	0x000016c0
        /*0654*/ 	.word	0x000000ff
        /*0658*/ 	.word	0x000050d0
        /*065c*/ 	.short	0x0100
        /*065e*/ 	.byte	0x05
	.zero		1


	//   ....[27]....
        /*0660*/ 	.word	0x000016d0
        /*0664*/ 	.word	0x000000ff
        /*0668*/ 	.word	0x000050d8
        /*066c*/ 	.short	0x0100
        /*066e*/ 	.byte	0x05
	.zero		1


	//   ....[28]....
        /*0670*/ 	.word	0x00001b30
        /*0674*/ 	.word	0x000000ff
        /*0678*/ 	.word	0x00005000
        /*067c*/ 	.short	0x010a
        /*067e*/ 	.byte	0x04
	.zero		1


	//   ....[29]....
        /*0680*/ 	.word	0x00001b70
        /*0684*/ 	.word	0x000000ff
        /*0688*/ 	.word	0x00005020
        /*068c*/ 	.short	0x010a
        /*068e*/ 	.byte	0x04
	.zero		1


	//   ....[30]....
        /*0690*/ 	.word	0x00001c00
        /*0694*/ 	.word	0x000000ff
        /*0698*/ 	.word	0x00005058
        /*069c*/ 	.short	0x010a
        /*069e*/ 	.byte	0x04
	.zero		1


	//   ....[31]....
        /*06a0*/ 	.word	0x00001cf0
        /*06a4*/ 	.word	0x000000ff
        /*06a8*/ 	.word	0x00005008
        /*06ac*/ 	.short	0x010a
        /*06ae*/ 	.byte	0x04
	.zero		1


	//   ....[32]....
        /*06b0*/ 	.word	0x00001d50
        /*06b4*/ 	.word	0x000000ff
        /*06b8*/ 	.word	0x00005068
        /*06bc*/ 	.short	0x010a
        /*06be*/ 	.byte	0x04
	.zero		1


	//   ....[33]....
        /*06c0*/ 	.word	0x00001e90
        /*06c4*/ 	.word	0x000000ff
        /*06c8*/ 	.word	0x00005028
        /*06cc*/ 	.short	0x010a
        /*06ce*/ 	.byte	0x04
	.zero		1


	//   ....[34]....
        /*06d0*/ 	.word	0x00001ed0
        /*06d4*/ 	.word	0x000000ff
        /*06d8*/ 	.word	0x000050a0
        /*06dc*/ 	.short	0x010a
        /*06de*/ 	.byte	0x04
	.zero		1


	//   ....[35]....
        /*06e0*/ 	.word	0x00001f10
        /*06e4*/ 	.word	0x000000ff
        /*06e8*/ 	.word	0x00005058
        /*06ec*/ 	.short	0x010a
        /*06ee*/ 	.byte	0x04
	.zero		1


	//   ....[36]....
        /*06f0*/ 	.word	0x00002520
        /*06f4*/ 	.word	0x000000ff
        /*06f8*/ 	.word	0x00005020
        /*06fc*/ 	.short	0x010a
        /*06fe*/ 	.byte	0x0b
	.zero		1


	//   ....[37]....
        /*0700*/ 	.word	0x00002690
        /*0704*/ 	.word	0x000000ff
        /*0708*/ 	.word	0x000050a8
        /*070c*/ 	.short	0x010a
        /*070e*/ 	.byte	0x04
	.zero		1


	//   ....[38]....
        /*0710*/ 	.word	0x00002700
        /*0714*/ 	.word	0x000000ff
        /*0718*/ 	.word	0x00005068
        /*071c*/ 	.short	0x010a
        /*071e*/ 	.byte	0x04
	.zero		1


	//   ....[39]....
        /*0720*/ 	.word	0x00002d70
        /*0724*/ 	.word	0x000000ff
        /*0728*/ 	.word	0x00005020
        /*072c*/ 	.short	0x010a
        /*072e*/ 	.byte	0x08
	.zero		1


	//   ....[40]....
        /*0730*/ 	.word	0x00002dc0
        /*0734*/ 	.word	0x000000ff
        /*0738*/ 	.word	0x000050a0
        /*073c*/ 	.short	0x010a
        /*073e*/ 	.byte	0x04
	.zero		1


	//   ....[41]....
        /*0740*/ 	.word	0x00002e30
        /*0744*/ 	.word	0x000000ff
        /*0748*/ 	.word	0x00005058
        /*074c*/ 	.short	0x010a
        /*074e*/ 	.byte	0x04
	.zero		1


	//   ....[42]....
        /*0750*/ 	.word	0x00003460
        /*0754*/ 	.word	0x000000ff
        /*0758*/ 	.word	0x000050a8
        /*075c*/ 	.short	0x010a
        /*075e*/ 	.byte	0x04
	.zero		1


	//   ....[43]....
        /*0760*/ 	.word	0x000034d0
        /*0764*/ 	.word	0x000000ff
        /*0768*/ 	.word	0x00005068
        /*076c*/ 	.short	0x010a
        /*076e*/ 	.byte	0x04
	.zero		1


	//   ....[44]....
        /*0770*/ 	.word	0x00003ba0
        /*0774*/ 	.word	0x00000012
        /*0778*/ 	.word	0x000050c0
        /*077c*/ 	.short	0x010a
        /*077e*/ 	.byte	0xff
	.zero		1


	//   ....[45]....
        /*0780*/ 	.word	0x00006550
        /*0784*/ 	.word	0x00000012
        /*0788*/ 	.word	0x000050b0
        /*078c*/ 	.short	0x0101
        /*078e*/ 	.byte	0xff
	.zero		1


	//   ....[46]....
        /*0790*/ 	.word	0x00006880
        /*0794*/ 	.word	0x00000012
        /*0798*/ 	.word	0x000050c8
        /*079c*/ 	.short	0x010a
        /*079e*/ 	.byte	0xff
	.zero		1


	//   ....[47]....
        /*07a0*/ 	.word	0x00006b80
        /*07a4*/ 	.word	0x00000012
        /*07a8*/ 	.word	0x000050b8
        /*07ac*/ 	.short	0x0101
        /*07ae*/ 	.byte	0xff
	.zero		1


	//   ....[48]....
        /*07b0*/ 	.word	0x00006c60
        /*07b4*/ 	.word	0x00000013
        /*07b8*/ 	.word	0x00005070
        /*07bc*/ 	.short	0x010a
        /*07be*/ 	.byte	0xff
	.zero		1


	//   ....[49]....
        /*07c0*/ 	.word	0x00006ce0
        /*07c4*/ 	.word	0x00000000
        /*07c8*/ 	.word	0x00000000
        /*07cc*/ 	.short	0x0101
        /*07ce*/ 	.byte	0xff
	.zero		1


	//   ....[50]....
        /*07d0*/ 	.word	0x00006d10
        /*07d4*/ 	.word	0x00000013
        /*07d8*/ 	.word	0x00005080
        /*07dc*/ 	.short	0x010a
        /*07de*/ 	.byte	0xff
	.zero		1


	//   ....[51]....
        /*07e0*/ 	.word	0x00006ee0
        /*07e4*/ 	.word	0x00000013
        /*07e8*/ 	.word	0x00005070
        /*07ec*/ 	.short	0x010a
        /*07ee*/ 	.byte	0xff
	.zero		1


	//   ....[52]....
        /*07f0*/ 	.word	0x00007030
        /*07f4*/ 	.word	0x00000013
        /*07f8*/ 	.word	0x00005090
        /*07fc*/ 	.short	0x010a
        /*07fe*/ 	.byte	0xff
	.zero		1


	//   ....[53]....
        /*0800*/ 	.word	0x00007410
        /*0804*/ 	.word	0x00000000
        /*0808*/ 	.word	0x00000000
        /*080c*/ 	.short	0x0101
        /*080e*/ 	.byte	0xff
	.zero		1


	//   ....[54]....
        /*0810*/ 	.word	0x00007490
        /*0814*/ 	.word	0x00000000
        /*0818*/ 	.word	0x00000000
        /*081c*/ 	.short	0x0101
        /*081e*/ 	.byte	0xff
	.zero		1


	//   ....[55]....
        /*0820*/ 	.word	0x000074e0
        /*0824*/ 	.word	0x00000013
        /*0828*/ 	.word	0x00005080
        /*082c*/ 	.short	0x010a
        /*082e*/ 	.byte	0xff
	.zero		1


	//   ....[56]....
        /*0830*/ 	.word	0x00007750
        /*0834*/ 	.word	0x00000013
        /*0838*/ 	.word	0x00005098
        /*083c*/ 	.short	0x010a
        /*083e*/ 	.byte	0xff
	.zero		1


	//   ....[57]....
        /*0840*/ 	.word	0x00007b10
        /*0844*/ 	.word	0x00000000
        /*0848*/ 	.word	0x00000000
        /*084c*/ 	.short	0x0101
        /*084e*/ 	.byte	0xff
	.zero		1


	//   ....[58]....
        /*0850*/ 	.word	0x00007bb0
        /*0854*/ 	.word	0x00000002
        /*0858*/ 	.word	0x00000000
        /*085c*/ 	.short	0x0101
        /*085e*/ 	.byte	0xff
	.zero		1


	//   ....[59]....
        /*0860*/ 	.word	0x00007c60
        /*0864*/ 	.word	0x00000002
        /*0868*/ 	.word	0x00000000
        /*086c*/ 	.short	0x0101
        /*086e*/ 	.byte	0xff
	.zero		1


	//   ....[60]....
        /*0870*/ 	.word	0x00007ca0
        /*0874*/ 	.word	0x0000001a
        /*0878*/ 	.word	0x00005070
        /*087c*/ 	.short	0x010a
        /*087e*/ 	.byte	0xff
	.zero		1


	//   ....[61]....
        /*0880*/ 	.word	0x00007d10
        /*0884*/ 	.word	0x00000000
        /*0888*/ 	.word	0x00000000
        /*088c*/ 	.short	0x0101
        /*088e*/ 	.byte	0xff
	.zero		1


	//   ....[62]....
        /*0890*/ 	.word	0x00007d60
        /*0894*/ 	.word	0x0000001a
        /*0898*/ 	.word	0x00005090
        /*089c*/ 	.short	0x010a
        /*089e*/ 	.byte	0xff
	.zero		1


	//   ....[63]....
        /*08a0*/ 	.word	0x00007e00
        /*08a4*/ 	.word	0x0000001a
        /*08a8*/ 	.word	0x000050c0
        /*08ac*/ 	.short	0x010a
        /*08ae*/ 	.byte	0xff
	.zero		1


	//   ....[64]....
        /*08b0*/ 	.word	0x000087a0
        /*08b4*/ 	.word	0x00000000
        /*08b8*/ 	.word	0x00000000
        /*08bc*/ 	.short	0x0101
        /*08be*/ 	.byte	0xff
	.zero		1


	//   ....[65]....
        /*08c0*/ 	.word	0x000087d0
        /*08c4*/ 	.word	0x0000001a
        /*08c8*/ 	.word	0x000050b0
        /*08cc*/ 	.short	0x0101
        /*08ce*/ 	.byte	0xff
	.zero		1


	//   ....[66]....
        /*08d0*/ 	.word	0x00008830
        /*08d4*/ 	.word	0x0000001a
        /*08d8*/ 	.word	0x00005080
        /*08dc*/ 	.short	0x010a
        /*08de*/ 	.byte	0xff
	.zero		1


	//   ....[67]....
        /*08e0*/ 	.word	0x000089f0
        /*08e4*/ 	.word	0x00000023
        /*08e8*/ 	.word	0x00000000
        /*08ec*/ 	.short	0x0101
        /*08ee*/ 	.byte	0xff
	.zero		1


	//   ....[68]....
        /*08f0*/ 	.word	0x00008a30
        /*08f4*/ 	.word	0x0000001a
        /*08f8*/ 	.word	0x00005098
        /*08fc*/ 	.short	0x010a
        /*08fe*/ 	.byte	0xff
	.zero		1


	//   ....[69]....
        /*0900*/ 	.word	0x00008ac0
        /*0904*/ 	.word	0x0000001a
        /*0908*/ 	.word	0x000050c8
        /*090c*/ 	.short	0x010a
        /*090e*/ 	.byte	0xff
	.zero		1


	//   ....[70]....
        /*0910*/ 	.word	0x000093d0
        /*0914*/ 	.word	0x00000003
        /*0918*/ 	.word	0x00000000
        /*091c*/ 	.short	0x0101
        /*091e*/ 	.byte	0xff
	.zero		1


	//   ....[71]....
        /*0920*/ 	.word	0x00009400
        /*0924*/ 	.word	0x0000001a
        /*0928*/ 	.word	0x000050b8
        /*092c*/ 	.short	0x0101
        /*092e*/ 	.byte	0xff
	.zero		1


	//   ....[72]....
        /*0930*/ 	.word	0x00009610
        /*0934*/ 	.word	0x000000ff
        /*0938*/ 	.word	0x00000000
        /*093c*/ 	.short	0x010a
        /*093e*/ 	.byte	0x04
	.zero		1


	//   ....[73]....
        /*0940*/ 	.word	0x00009920
        /*0944*/ 	.word	0x000000ff
        /*0948*/ 	.word	0x00000000
        /*094c*/ 	.short	0x010a
        /*094e*/ 	.byte	0x05
	.zero		1


	//   ....[74]....
        /*0950*/ 	.word	0x0000a590
        /*0954*/ 	.word	0x000000ff
        /*0958*/ 	.word	0x00000000
        /*095c*/ 	.short	0x0101
        /*095e*/ 	.byte	0x06
	.zero		1


	//   ....[75]....
        /*0960*/ 	.word	0x0000a600
        /*0964*/ 	.word	0x000000ff
        /*0968*/ 	.word	0x00000000
        /*096c*/ 	.short	0x010a
        /*096e*/ 	.byte	0x04
	.zero		1


	//   ....[76]....
        /*0970*/ 	.word	0x0000a960
        /*0974*/ 	.word	0x000000ff
        /*0978*/ 	.word	0x00000000
        /*097c*/ 	.short	0x0101
        /*097e*/ 	.byte	0x05
	.zero		1


	//   ....[77]....
        /*0980*/ 	.word	0x0000d3a0
        /*0984*/ 	.word	0x000000ff
        /*0988*/ 	.word	0x00000000
        /*098c*/ 	.short	0x0101
        /*098e*/ 	.byte	0x06
	.zero		1


	//   ....[78]....
        /*0990*/ 	.word	0x0000d500
        /*0994*/ 	.word	0x000000ff
        /*0998*/ 	.word	0x00000000
        /*099c*/ 	.short	0x010a
        /*099e*/ 	.byte	0x06
	.zero		1


	//   ....[79]....
        /*09a0*/ 	.word	0x0000db60
        /*09a4*/ 	.word	0x000000ff
        /*09a8*/ 	.word	0x00000000
        /*09ac*/ 	.short	0x010a
        /*09ae*/ 	.byte	0x06
	.zero		1


	//   ....[80]....
        /*09b0*/ 	.word	0x0000df00
        /*09b4*/ 	.word	0x000000ff
        /*09b8*/ 	.word	0x00000000
        /*09bc*/ 	.short	0x010a
        /*09be*/ 	.byte	0x04
	.zero		1


	//   ....[81]....
        /*09c0*/ 	.word	0x00010340
        /*09c4*/ 	.word	0x000000ff
        /*09c8*/ 	.word	0x00000000
        /*09cc*/ 	.short	0x0101
        /*09ce*/ 	.byte	0x04
	.zero		1


	//   ....[82]....
        /*09d0*/ 	.word	0x00010360
        /*09d4*/ 	.word	0x00000003
        /*09d8*/ 	.word	0x00000000
        /*09dc*/ 	.short	0x010a
        /*09de*/ 	.byte	0x2a
	.zero		1


	//   ....[83]....
        /*09e0*/ 	.word	0x00012a80
        /*09e4*/ 	.word	0x00000000
        /*09e8*/ 	.word	0x00000000
        /*09ec*/ 	.short	0x0101
        /*09ee*/ 	.byte	0x05
	.zero		1


	//   ....[84]....
        /*09f0*/ 	.word	0x000131d0
        /*09f4*/ 	.word	0x000000ff
        /*09f8*/ 	.word	0x00000000
        /*09fc*/ 	.short	0x0101
        /*09fe*/ 	.byte	0x05
	.zero		1


	//   ....[85]....
        /*0a00*/ 	.word	0x00013340
        /*0a04*/ 	.word	0x000000ff
        /*0a08*/ 	.word	0x00000000
        /*0a0c*/ 	.short	0x010a
        /*0a0e*/ 	.byte	0x05
	.zero		1


	//   ....[86]....
        /*0a10*/ 	.word	0x00013970
        /*0a14*/ 	.word	0x000000ff
        /*0a18*/ 	.word	0x00000000
        /*0a1c*/ 	.short	0x010a
        /*0a1e*/ 	.byte	0x05
	.zero		1


	//   ....[87]....
        /*0a20*/ 	.word	0x00013bc0
        /*0a24*/ 	.word	0x000000ff
        /*0a28*/ 	.word	0x00000000
        /*0a2c*/ 	.short	0x0101
        /*0a2e*/ 	.byte	0x04
	.zero		1


	//   ....[88]....
        /*0a30*/ 	.word	0x00013c50
        /*0a34*/ 	.word	0x000000ff
        /*0a38*/ 	.word	0x00000000
        /*0a3c*/ 	.short	0x010a
        /*0a3e*/ 	.byte	0x04
	.zero		1


	//   ....[89]....
        /*0a40*/ 	.word	0x00013d10
        /*0a44*/ 	.word	0x000000ff
        /*0a48*/ 	.word	0x00000000
        /*0a4c*/ 	.short	0x0101
        /*0a4e*/ 	.byte	0x04
	.zero		1


	//   ....[90]....
        /*0a50*/ 	.word	0x00014080
        /*0a54*/ 	.word	0x000000ff
        /*0a58*/ 	.word	0x00005010
        /*0a5c*/ 	.short	0x010a
        /*0a5e*/ 	.byte	0x08
	.zero		1


	//   ....[91]....
        /*0a60*/ 	.word	0x00014220
        /*0a64*/ 	.word	0x000000ff
        /*0a68*/ 	.word	0x00005038
        /*0a6c*/ 	.short	0x010a
        /*0a6e*/ 	.byte	0x08
	.zero		1


	//   ....[92]....
        /*0a70*/ 	.word	0x000143e0
        /*0a74*/ 	.word	0x000000ff
        /*0a78*/ 	.word	0x00005018
        /*0a7c*/ 	.short	0x010a
        /*0a7e*/ 	.byte	0x08
	.zero		1


	//   ....[93]....
        /*0a80*/ 	.word	0x00014590
        /*0a84*/ 	.word	0x000000ff
        /*0a88*/ 	.word	0x00005040
        /*0a8c*/ 	.short	0x010a
        /*0a8e*/ 	.byte	0x08
	.zero		1


	//   ....[94]....
        /*0a90*/ 	.word	0x000148e0
        /*0a94*/ 	.word	0x000000ff
        /*0a98*/ 	.word	0x00005038
        /*0a9c*/ 	.short	0x010a
        /*0a9e*/ 	.byte	0x21
	.zero		1


	//   ....[95]....
        /*0aa0*/ 	.word	0x00014ab0
        /*0aa4*/ 	.word	0x000000ff
        /*0aa8*/ 	.word	0x00005038
        /*0aac*/ 	.short	0x010a
        /*0aae*/ 	.byte	0x11
	.zero		1


	//   ....[96]....
        /*0ab0*/ 	.word	0x00014ca0
        /*0ab4*/ 	.word	0x000000ff
        /*0ab8*/ 	.word	0x00005038
        /*0abc*/ 	.short	0x010a
        /*0abe*/ 	.byte	0x19
	.zero		1


	//   ....[97]....
        /*0ac0*/ 	.word	0x00014e80
        /*0ac4*/ 	.word	0x000000ff
        /*0ac8*/ 	.word	0x00005038
        /*0acc*/ 	.short	0x010a
        /*0ace*/ 	.byte	0x11
	.zero		1


	//   ....[98]....
        /*0ad0*/ 	.word	0x00015070
        /*0ad4*/ 	.word	0x000000ff
        /*0ad8*/ 	.word	0x00005038
        /*0adc*/ 	.short	0x010a
        /*0ade*/ 	.byte	0x11
	.zero		1


	//   ....[99]....
        /*0ae0*/ 	.word	0x00015260
        /*0ae4*/ 	.word	0x000000ff
        /*0ae8*/ 	.word	0x00005038
        /*0aec*/ 	.short	0x010a
        /*0aee*/ 	.byte	0x11
	.zero		1


	//   ....[100]....
        /*0af0*/ 	.word	0x00015450
        /*0af4*/ 	.word	0x000000ff
        /*0af8*/ 	.word	0x00005038
        /*0afc*/ 	.short	0x010a
        /*0afe*/ 	.byte	0x11
	.zero		1


	//   ....[101]....
        /*0b00*/ 	.word	0x00015640
        /*0b04*/ 	.word	0x000000ff
        /*0b08*/ 	.word	0x00005038
        /*0b0c*/ 	.short	0x010a
        /*0b0e*/ 	.byte	0x11
	.zero		1


	//   ....[102]....
        /*0b10*/ 	.word	0x000158d0
        /*0b14*/ 	.word	0x000000ff
        /*0b18*/ 	.word	0x00005038
        /*0b1c*/ 	.short	0x010a
        /*0b1e*/ 	.byte	0x19
	.zero		1


	//   ....[103]....
        /*0b20*/ 	.word	0x00015ab0
        /*0b24*/ 	.word	0x000000ff
        /*0b28*/ 	.word	0x00005038
        /*0b2c*/ 	.short	0x010a
        /*0b2e*/ 	.byte	0x11
	.zero		1


	//   ....[104]....
        /*0b30*/ 	.word	0x00015f10
        /*0b34*/ 	.word	0x000000ff
        /*0b38*/ 	.word	0x000050b0
        /*0b3c*/ 	.short	0x010a
        /*0b3e*/ 	.byte	0x10
	.zero		1


	//   ....[105]....
        /*0b40*/ 	.word	0x00015fb0
        /*0b44*/ 	.word	0x000000ff
        /*0b48*/ 	.word	0x000050b8
        /*0b4c*/ 	.short	0x010a
        /*0b4e*/ 	.byte	0x10
	.zero		1


	//   ....[106]....
        /*0b50*/ 	.word	0x000160d0
        /*0b54*/ 	.word	0x000000ff
        /*0b58*/ 	.word	0x00000000
        /*0b5c*/ 	.short	0x0101
        /*0b5e*/ 	.byte	0x05
	.zero		1


	//   ....[107]....
        /*0b60*/ 	.word	0x00016150
        /*0b64*/ 	.word	0x000000ff
        /*0b68*/ 	.word	0x00000000
        /*0b6c*/ 	.short	0x0101
        /*0b6e*/ 	.byte	0x05
	.zero		1


	//   ....[108]....
        /*0b70*/ 	.word	0x000163e0
        /*0b74*/ 	.word	0x00000000
        /*0b78*/ 	.word	0x00005000
        /*0b7c*/ 	.short	0x010a
        /*0b7e*/ 	.byte	0xff
	.zero		1


	//   ....[109]....
        /*0b80*/ 	.word	0x00016440
        /*0b84*/ 	.word	0x00000000
        /*0b88*/ 	.word	0x00005020
        /*0b8c*/ 	.short	0x010a
        /*0b8e*/ 	.byte	0xff
	.zero		1


	//   ....[110]....
        /*0b90*/ 	.word	0x000164a0
        /*0b94*/ 	.word	0x00000002
        /*0b98*/ 	.word	0x00005058
        /*0b9c*/ 	.short	0x010a
        /*0b9e*/ 	.byte	0xff
	.zero		1


	//   ....[111]....
        /*0ba0*/ 	.word	0x00016500
        /*0ba4*/ 	.word	0x00000000
        /*0ba8*/ 	.word	0x00005008
        /*0bac*/ 	.short	0x010a
        /*0bae*/ 	.byte	0xff
	.zero		1


	//   ....[112]....
        /*0bb0*/ 	.word	0x00016560
        /*0bb4*/ 	.word	0x00000002
        /*0bb8*/ 	.word	0x00005068
        /*0bbc*/ 	.short	0x010a
        /*0bbe*/ 	.byte	0xff
	.zero		1


	//   ....[113]....
        /*0bc0*/ 	.word	0x000165c0
        /*0bc4*/ 	.word	0x00000000
        /*0bc8*/ 	.word	0x00005028
        /*0bcc*/ 	.short	0x010a
        /*0bce*/ 	.byte	0xff
	.zero		1


	//   ....[114]....
        /*0bd0*/ 	.word	0x00016620
        /*0bd4*/ 	.word	0x00000000
        /*0bd8*/ 	.word	0x000050a0
        /*0bdc*/ 	.short	0x010a
        /*0bde*/ 	.byte	0xff
	.zero		1


	//   ....[115]....
        /*0be0*/ 	.word	0x00016680
        /*0be4*/ 	.word	0x00000000
        /*0be8*/ 	.word	0x00005058
        /*0bec*/ 	.short	0x010a
        /*0bee*/ 	.byte	0xff
	.zero		1


	//   ....[116]....
        /*0bf0*/ 	.word	0x000166e0
        /*0bf4*/ 	.word	0x00000002
        /*0bf8*/ 	.word	0x00005020
        /*0bfc*/ 	.short	0x010a
        /*0bfe*/ 	.byte	0xff
	.zero		1


	//   ....[117]....
        /*0c00*/ 	.word	0x00016740
        /*0c04*/ 	.word	0x00000000
        /*0c08*/ 	.word	0x000050a8
        /*0c0c*/ 	.short	0x010a
        /*0c0e*/ 	.byte	0xff
	.zero		1


	//   ....[118]....
        /*0c10*/ 	.word	0x000167a0
        /*0c14*/ 	.word	0x00000000
        /*0c18*/ 	.word	0x00005068
        /*0c1c*/ 	.short	0x010a
        /*0c1e*/ 	.byte	0xff
	.zero		1


	//   ....[119]....
        /*0c20*/ 	.word	0x00016800
        /*0c24*/ 	.word	0x00000000
        /*0c28*/ 	.word	0x00005020
        /*0c2c*/ 	.short	0x010a
        /*0c2e*/ 	.byte	0xff
	.zero		1


	//   ....[120]....
        /*0c30*/ 	.word	0x00016860
        /*0c34*/ 	.word	0x00000000
        /*0c38*/ 	.word	0x000050a0
        /*0c3c*/ 	.short	0x010a
        /*0c3e*/ 	.byte	0xff
	.zero		1


	//   ....[121]....
        /*0c40*/ 	.word	0x000168c0
        /*0c44*/ 	.word	0x00000003
        /*0c48*/ 	.word	0x00005058
        /*0c4c*/ 	.short	0x010a
        /*0c4e*/ 	.byte	0xff
	.zero		1


	//   ....[122]....
        /*0c50*/ 	.word	0x00016920
        /*0c54*/ 	.word	0x00000000
        /*0c58*/ 	.word	0x000050a8
        /*0c5c*/ 	.short	0x010a
        /*0c5e*/ 	.byte	0xff
	.zero		1


	//   ....[123]....
        /*0c60*/ 	.word	0x00016980
        /*0c64*/ 	.word	0x00000000
        /*0c68*/ 	.word	0x00005068
        /*0c6c*/ 	.short	0x010a
        /*0c6e*/ 	.byte	0xff
	.zero		1


	//   ....[124]....
        /*0c70*/ 	.word	0x000169d0
        /*0c74*/ 	.word	0x00000012
        /*0c78*/ 	.word	0x000050c0
        /*0c7c*/ 	.short	0x010a
        /*0c7e*/ 	.byte	0xff
	.zero		1


	//   ....[125]....
        /*0c80*/ 	.word	0x00016a20
        /*0c84*/ 	.word	0x00000012
        /*0c88*/ 	.word	0x000050c8
        /*0c8c*/ 	.short	0x010a
        /*0c8e*/ 	.byte	0xff
	.zero		1


	//   ....[126]....
        /*0c90*/ 	.word	0x00016a70
        /*0c94*/ 	.word	0x00000013
        /*0c98*/ 	.word	0x00005070
        /*0c9c*/ 	.short	0x010a
        /*0c9e*/ 	.byte	0xff
	.zero		1


	//   ....[127]....
        /*0ca0*/ 	.word	0x00016ac0
        /*0ca4*/ 	.word	0x00000013
        /*0ca8*/ 	.word	0x00005080
        /*0cac*/ 	.short	0x010a
        /*0cae*/ 	.byte	0xff
	.zero		1


	//   ....[128]....
        /*0cb0*/ 	.word	0x00016b10
        /*0cb4*/ 	.word	0x00000013
        /*0cb8*/ 	.word	0x00005070
        /*0cbc*/ 	.short	0x010a
        /*0cbe*/ 	.byte	0xff
	.zero		1


	//   ....[129]....
        /*0cc0*/ 	.word	0x00016b60
        /*0cc4*/ 	.word	0x00000013
        /*0cc8*/ 	.word	0x00005090
        /*0ccc*/ 	.short	0x010a
        /*0cce*/ 	.byte	0xff
	.zero		1


	//   ....[130]....
        /*0cd0*/ 	.word	0x00016bb0
        /*0cd4*/ 	.word	0x00000013
        /*0cd8*/ 	.word	0x00005080
        /*0cdc*/ 	.short	0x010a
        /*0cde*/ 	.byte	0xff
	.zero		1


	//   ....[131]....
        /*0ce0*/ 	.word	0x00016c00
        /*0ce4*/ 	.word	0x00000013
        /*0ce8*/ 	.word	0x00005098
        /*0cec*/ 	.short	0x010a
        /*0cee*/ 	.byte	0xff
	.zero		1


	//   ....[132]....
        /*0cf0*/ 	.word	0x00016c50
        /*0cf4*/ 	.word	0x0000001a
        /*0cf8*/ 	.word	0x00005070
        /*0cfc*/ 	.short	0x010a
        /*0cfe*/ 	.byte	0xff
	.zero		1


	//   ....[133]....
        /*0d00*/ 	.word	0x00016ca0
        /*0d04*/ 	.word	0x0000001a
        /*0d08*/ 	.word	0x00005090
        /*0d0c*/ 	.short	0x010a
        /*0d0e*/ 	.byte	0xff
	.zero		1


	//   ....[134]....
        /*0d10*/ 	.word	0x00016cf0
        /*0d14*/ 	.word	0x0000001a
        /*0d18*/ 	.word	0x000050c0
        /*0d1c*/ 	.short	0x010a
        /*0d1e*/ 	.byte	0xff
	.zero		1


	//   ....[135]....
        /*0d20*/ 	.word	0x00016d40
        /*0d24*/ 	.word	0x0000001a
        /*0d28*/ 	.word	0x00005080
        /*0d2c*/ 	.short	0x010a
        /*0d2e*/ 	.byte	0xff
	.zero		1


	//   ....[136]....
        /*0d30*/ 	.word	0x00016d90
        /*0d34*/ 	.word	0x0000001a
        /*0d38*/ 	.word	0x00005098
        /*0d3c*/ 	.short	0x010a
        /*0d3e*/ 	.byte	0xff
	.zero		1


	//   ....[137]....
        /*0d40*/ 	.word	0x00016de0
        /*0d44*/ 	.word	0x0000001a
        /*0d48*/ 	.word	0x000050c8
        /*0d4c*/ 	.short	0x010a
        /*0d4e*/ 	.byte	0xff
	.zero		1


	//   ....[138]....
        /*0d50*/ 	.word	0x00016e40
        /*0d54*/ 	.word	0x00000000
        /*0d58*/ 	.word	0x00000000
        /*0d5c*/ 	.short	0x010a
        /*0d5e*/ 	.byte	0xff
	.zero		1


	//   ....[139]....
        /*0d60*/ 	.word	0x00016ea0
        /*0d64*/ 	.word	0x00000000
        /*0d68*/ 	.word	0x00000000
        /*0d6c*/ 	.short	0x010a
        /*0d6e*/ 	.byte	0xff
	.zero		1


	//   ....[140]....
        /*0d70*/ 	.word	0x00016f00
        /*0d74*/ 	.word	0x00000004
        /*0d78*/ 	.word	0x00000000
        /*0d7c*/ 	.short	0x010a
        /*0d7e*/ 	.byte	0xff
	.zero		1


	//   ....[141]....
        /*0d80*/ 	.word	0x00016f60
        /*0d84*/ 	.word	0x00000005
        /*0d88*/ 	.word	0x00000000
        /*0d8c*/ 	.short	0x010a
        /*0d8e*/ 	.byte	0xff
	.zero		1


	//   ....[142]....
        /*0d90*/ 	.word	0x00016fc0
        /*0d94*/ 	.word	0x00000003
        /*0d98*/ 	.word	0x00000000
        /*0d9c*/ 	.short	0x010a
        /*0d9e*/ 	.byte	0xff
	.zero		1


	//   ....[143]....
        /*0da0*/ 	.word	0x00017020
        /*0da4*/ 	.word	0x00000000
        /*0da8*/ 	.word	0x00000000
        /*0dac*/ 	.short	0x010a
        /*0dae*/ 	.byte	0xff
	.zero		1


	//   ....[144]....
        /*0db0*/ 	.word	0x00017080
        /*0db4*/ 	.word	0x00000003
        /*0db8*/ 	.word	0x00000000
        /*0dbc*/ 	.short	0x010a
        /*0dbe*/ 	.byte	0xff
	.zero		1


	//   ....[145]....
        /*0dc0*/ 	.word	0x000170e0
        /*0dc4*/ 	.word	0x00000003
        /*0dc8*/ 	.word	0x00000000
        /*0dcc*/ 	.short	0x010a
        /*0dce*/ 	.byte	0xff
	.zero		1


	//   ....[146]....
        /*0dd0*/ 	.word	0x00017140
        /*0dd4*/ 	.word	0x00000003
        /*0dd8*/ 	.word	0x00000000
        /*0ddc*/ 	.short	0x010a
        /*0dde*/ 	.byte	0xff
	.zero		1


	//   ....[147]....
        /*0de0*/ 	.word	0x000171a0
        /*0de4*/ 	.word	0x00000000
        /*0de8*/ 	.word	0x00000000
        /*0dec*/ 	.short	0x010a
        /*0dee*/ 	.byte	0xff
	.zero		1


	//   ....[148]....
        /*0df0*/ 	.word	0x00017200
        /*0df4*/ 	.word	0x00000000
        /*0df8*/ 	.word	0x00005010
        /*0dfc*/ 	.short	0x010a
        /*0dfe*/ 	.byte	0xff
	.zero		1


	//   ....[149]....
        /*0e00*/ 	.word	0x00017260
        /*0e04*/ 	.word	0x00000000
        /*0e08*/ 	.word	0x00005038
        /*0e0c*/ 	.short	0x010a
        /*0e0e*/ 	.byte	0xff
	.zero		1


	//   ....[150]....
        /*0e10*/ 	.word	0x000172c0
        /*0e14*/ 	.word	0x00000000
        /*0e18*/ 	.word	0x00005018
        /*0e1c*/ 	.short	0x010a
        /*0e1e*/ 	.byte	0xff
	.zero		1


	//   ....[151]....
        /*0e20*/ 	.word	0x00017320
        /*0e24*/ 	.word	0x00000000
        /*0e28*/ 	.word	0x00005040
        /*0e2c*/ 	.short	0x010a
        /*0e2e*/ 	.byte	0xff
	.zero		1


	//   ....[152]....
        /*0e30*/ 	.word	0x00017380
        /*0e34*/ 	.word	0x00000000
        /*0e38*/ 	.word	0x00005038
        /*0e3c*/ 	.short	0x010a
        /*0e3e*/ 	.byte	0xff
	.zero		1


	//   ....[153]....
        /*0e40*/ 	.word	0x000173e0
        /*0e44*/ 	.word	0x00000000
        /*0e48*/ 	.word	0x00005038
        /*0e4c*/ 	.short	0x010a
        /*0e4e*/ 	.byte	0xff
	.zero		1


	//   ....[154]....
        /*0e50*/ 	.word	0x00017440
        /*0e54*/ 	.word	0x00000000
        /*0e58*/ 	.word	0x00005038
        /*0e5c*/ 	.short	0x010a
        /*0e5e*/ 	.byte	0xff
	.zero		1


	//   ....[155]....
        /*0e60*/ 	.word	0x000174a0
        /*0e64*/ 	.word	0x00000000
        /*0e68*/ 	.word	0x00005038
        /*0e6c*/ 	.short	0x010a
        /*0e6e*/ 	.byte	0xff
	.zero		1


	//   ....[156]....
        /*0e70*/ 	.word	0x00017500
        /*0e74*/ 	.word	0x00000000
        /*0e78*/ 	.word	0x00005038
        /*0e7c*/ 	.short	0x010a
        /*0e7e*/ 	.byte	0xff
	.zero		1


	//   ....[157]....
        /*0e80*/ 	.word	0x00017560
        /*0e84*/ 	.word	0x00000000
        /*0e88*/ 	.word	0x00005038
        /*0e8c*/ 	.short	0x010a
        /*0e8e*/ 	.byte	0xff
	.zero		1


	//   ....[158]....
        /*0e90*/ 	.word	0x000175c0
        /*0e94*/ 	.word	0x00000000
        /*0e98*/ 	.word	0x00005038
        /*0e9c*/ 	.short	0x010a
        /*0e9e*/ 	.byte	0xff
	.zero		1


	//   ....[159]....
        /*0ea0*/ 	.word	0x00017620
        /*0ea4*/ 	.word	0x00000000
        /*0ea8*/ 	.word	0x00005038
        /*0eac*/ 	.short	0x010a
        /*0eae*/ 	.byte	0xff
	.zero		1


	//   ....[160]....
        /*0eb0*/ 	.word	0x00017680
        /*0eb4*/ 	.word	0x00000000
        /*0eb8*/ 	.word	0x00005038
        /*0ebc*/ 	.short	0x010a
        /*0ebe*/ 	.byte	0xff
	.zero		1


	//   ....[161]....
        /*0ec0*/ 	.word	0x000176e0
        /*0ec4*/ 	.word	0x00000000
        /*0ec8*/ 	.word	0x00005038
        /*0ecc*/ 	.short	0x010a
        /*0ece*/ 	.byte	0xff
	.zero		1


	//   ....[162]....
        /*0ed0*/ 	.word	0x00017740
        /*0ed4*/ 	.word	0x00000000
        /*0ed8*/ 	.word	0x000050b0
        /*0edc*/ 	.short	0x010a
        /*0ede*/ 	.byte	0xff
	.zero		1


	//   ....[163]....
        /*0ee0*/ 	.word	0x000177a0
        /*0ee4*/ 	.word	0x00000000
        /*0ee8*/ 	.word	0x000050b8
        /*0eec*/ 	.short	0x010a
        /*0eee*/ 	.byte	0xff
	.zero		1


	//----- nvinfo : EIATTR_NUM_MBARRIERS
	.align		4
.L_66:
        /*0ef0*/ 	.byte	0x03, 0x38
        /*0ef2*/ 	.short	0x001c


	//----- nvinfo : EIATTR_EXIT_INSTR_OFFSETS
	.align		4
        /*0ef4*/ 	.byte	0x04, 0x1c
        /*0ef6*/ 	.short	(.L_68 - .L_67)


	//   ....[0]....
.L_67:
        /*0ef8*/ 	.word	0x000017c0


	//   ....[1]....
        /*0efc*/ 	.word	0x00001a40


	//   ....[2]....
        /*0f00*/ 	.word	0x00003a10


	//   ....[3]....
        /*0f04*/ 	.word	0x00003a50


	//   ....[4]....
        /*0f08*/ 	.word	0x00003ac0


	//   ....[5]....
        /*0f0c*/ 	.word	0x00006b90


	//   ....[6]....
        /*0f10*/ 	.word	0x00009410


	//   ....[7]....
        /*0f14*/ 	.word	0x000094b0


	//   ....[8]....
        /*0f18*/ 	.word	0x00013d20


	//   ....[9]....
        /*0f1c*/ 	.word	0x00013db0


	//   ....[10]....
        /*0f20*/ 	.word	0x00013e50


	//   ....[11]....
        /*0f24*/ 	.word	0x00014700


	//   ....[12]....
        /*0f28*/ 	.word	0x00015850


	//   ....[13]....
        /*0f2c*/ 	.word	0x00015c90


	//   ....[14]....
        /*0f30*/ 	.word	0x00015d00


	//   ....[15]....
        /*0f34*/ 	.word	0x000163c0


	//----- nvinfo : EIATTR_INDIRECT_BRANCH_TARGETS
	.align		4
.L_68:
        /*0f38*/ 	.byte	0x04, 0x34
        /*0f3a*/ 	.short	(.L_70 - .L_69)


	//   ....[0]....
.L_69:
        /*0f3c*/ 	.word	.L_x_459@srel
        /*0f40*/ 	.short	0x0
        /*0f42*/ 	.short	0x0
        /*0f44*/ 	.word	0x3
        /*0f48*/ 	.word	.L_x_460@srel
        /*0f4c*/ 	.word	.L_x_461@srel
        /*0f50*/ 	.word	.L_x_462@srel


	//----- nvinfo : EIATTR_MAX_THREADS
	.align		4
.L_70:
        /*0f54*/ 	.byte	0x04, 0x05
        /*0f56*/ 	.short	(.L_72 - .L_71)
.L_71:
        /*0f58*/ 	.word	0x00000200
        /*0f5c*/ 	.word	0x00000001
        /*0f60*/ 	.word	0x00000001


	//----- nvinfo : EIATTR_CRS_STACK_SIZE
	.align		4
.L_72:
        /*0f64*/ 	.byte	0x04, 0x1e
        /*0f66*/ 	.short	(.L_74 - .L_73)
.L_73:
        /*0f68*/ 	.word	0x00000000


	//----- nvinfo : EIATTR_CBANK_PARAM_SIZE
	.align		4
.L_74:
        /*0f6c*/ 	.byte	0x03, 0x19
        /*0f6e*/ 	.short	0x0600


	//----- nvinfo : EIATTR_PARAM_CBANK
	.align		4
        /*0f70*/ 	.byte	0x04, 0x0a
        /*0f72*/ 	.short	(.L_76 - .L_75)
	.align		4
.L_75:
        /*0f74*/ 	.word	index@(.nv.constant0._ZN7cutlass13device_kernelINS_4fmha6kernel36Sm100FmhaFwdKernelTmaWarpspecializedIN4cute5tupleIJiiiNS5_IJNS5_IJiiEEEiEEEEEENS1_10collective38Sm100FmhaFwdMainloopTmaWarpspecializedINS_6half_tEffNS5_IJNS4_1CILi256EEENSC_ILi128EEENSC_ILi16EEEEEENS5_IJiNSC_ILi1EEES7_EEENS5_IJiSH_NS5_IJNS5_IJNSC_ILi0EEEiEEEiEEEEEESM_NS9_12ResidualMaskENS5_IJNSC_ILi2EEESH_SH_EEENSC_ILb0EEEEENS9_38Sm100FmhaFwdEpilogueTmaWarpspecializedISB_fNS5_IJSE_SF_SE_EEESI_NS5_IJSH_S7_EEESQ_EENS2_23IndividualTileSchedulerENS2_41Sm100FmhaCtxKernelWarpspecializedScheduleEEEEEvNT_6ParamsE)
        /*0f78*/ 	.short	0x0380
        /*0f7a*/ 	.short	0x0600


	//----- nvinfo : EIATTR_SW_WAR
	.align		4
.L_76:
        /*0f7c*/ 	.byte	0x04, 0x36
        /*0f7e*/ 	.short	(.L_78 - .L_77)
.L_77:
        /*0f80*/ 	.word	0x00000008
.L_78:


//--------------------- .nv.callgraph             --------------------------
	.section	.nv.callgraph,"",@"SHT_CUDA_CALLGRAPH"
	.align	4
	.sectionentsize	8
	.align		4
        /*0000*/ 	.word	0x00000000
	.align		4
        /*0004*/ 	.word	0xffffffff
	.align		4
        /*0008*/ 	.word	index@(_ZN7cutlass13device_kernelINS_4fmha6kernel36Sm100FmhaFwdKernelTmaWarpspecializedIN4cute5tupleIJiiiNS5_IJNS5_IJiiEEEiEEEEEENS1_10collective38Sm100FmhaFwdMainloopTmaWarpspecializedINS_6half_tEffNS5_IJNS4_1CILi256EEENSC_ILi128EEENSC_ILi16EEEEEENS5_IJiNSC_ILi1EEES7_EEENS5_IJiSH_NS5_IJNS5_IJNSC_ILi0EEEiEEEiEEEEEESM_NS9_12ResidualMaskENS5_IJNSC_ILi2EEESH_SH_EEENSC_ILb0EEEEENS9_38Sm100FmhaFwdEpilogueTmaWarpspecializedISB_fNS5_IJSE_SF_SE_EEESI_NS5_IJSH_S7_EEESQ_EENS2_23IndividualTileSchedulerENS2_41Sm100FmhaCtxKernelWarpspecializedScheduleEEEEEvNT_6ParamsE)
	.align		4
        /*000c*/ 	.word	index@(__assertfail)
	.align		4
        /*0010*/ 	.word	index@(_ZN7cutlass13device_kernelINS_4fmha6kernel36Sm100FmhaFwdKernelTmaWarpspecializedIN4cute5tupleIJiiiNS5_IJNS5_IJiiEEEiEEEEEENS1_10collective38Sm100FmhaFwdMainloopTmaWarpspecializedINS_6half_tEffNS5_IJNS4_1CILi256EEENSC_ILi128EEENSC_ILi16EEEEEENS5_IJiNSC_ILi1EEES7_EEENS5_IJiSH_NS5_IJNS5_IJNSC_ILi0EEEiEEEiEEEEEESM_NS9_12ResidualMaskENS5_IJNSC_ILi2EEESH_SH_EEENSC_ILb0EEEEENS9_38Sm100FmhaFwdEpilogueTmaWarpspecializedISB_fNS5_IJSE_SF_SE_EEESI_NS5_IJSH_S7_EEESQ_EENS2_23IndividualTileSchedulerENS2_41Sm100FmhaCtxKernelWarpspecializedScheduleEEEEEvNT_6ParamsE)
	.align		4
        /*0014*/ 	.word	index@(vprintf)
	.align		4
        /*0018*/ 	.word	0x00000000
	.align		4
        /*001c*/ 	.word	0xfffffffe
	.align		4
        /*0020*/ 	.word	0x00000000
	.align		4
        /*0024*/ 	.word	0xfffffffd
	.align		4
        /*0028*/ 	.word	0x00000000
	.align		4
        /*002c*/ 	.word	0xfffffffc


//--------------------- .nv.constant4             --------------------------
	.section	.nv.constant4,"a",@progbits
	.align	8
	.align		8
.nv.constant4:
        /*0000*/ 	.dword	vprintf
	.align		8
        /*0008*/ 	.dword	__assertfail
	.align		8
        /*0010*/ 	.dword	__unnamed_1
	.align		8
        /*0018*/ 	.dword	__unnamed_2
	.align		8
        /*0020*/ 	.dword	__unnamed_3
	.align		8
        /*0028*/ 	.dword	__unnamed_4
	.align		8
        /*0030*/ 	.dword	__unnamed_5
	.align		8
        /*0038*/ 	.dword	__unnamed_6
	.align		8
        /*0040*/ 	.dword	__unnamed_7
	.align		8
        /*0048*/ 	.dword	_ZN39_INTERNAL_6820d89b_4_k_cu_d55c0c28_36164cuda3std3__45__cpo5beginE
	.align		8
        /*0050*/ 	.dword	_ZN39_INTERNAL_6820d89b_4_k_cu_d55c0c28_36164cuda3std3__45__cpo3endE
	.align		8
        /*0058*/ 	.dword	_ZN39_INTERNAL_6820d89b_4_k_cu_d55c0c28_36164cuda3std3__45__cpo6cbeginE
	.align		8
        /*0060*/ 	.dword	_ZN39_INTERNAL_6820d89b_4_k_cu_d55c0c28_36164cuda3std3__45__cpo4cendE
	.align		8
        /*0068*/ 	.dword	_ZN39_INTERNAL_6820d89b_4_k_cu_d55c0c28_36164cuda3std3__441_GLOBAL__N__6820d89b_4_k_cu_d55c0c28_36166ignoreE
	.align		8
        /*0070*/ 	.dword	_ZN39_INTERNAL_6820d89b_4_k_cu_d55c0c28_36164cuda3std3__419piecewise_constructE
	.align		8
        /*0078*/ 	.dword	_ZN39_INTERNAL_6820d89b_4_k_cu_d55c0c28_36164cuda3std3__48in_placeE
	.align		8
        /*0080*/ 	.dword	_ZN39_INTERNAL_6820d89b_4_k_cu_d55c0c28_36164cuda3std6ranges3__45__cpo4swapE
	.align		8
        /*0088*/ 	.dword	_ZN39_INTERNAL_6820d89b_4_k_cu_d55c0c28_36164cuda3std6ranges3__45__cpo9iter_moveE
	.align		8
        /*0090*/ 	.dword	_ZN39_INTERNAL_6820d89b_4_k_cu_d55c0c28_36164cute7productE
	.align		8
        /*0098*/ 	.dword	_ZN39_INTERNAL_6820d89b_4_k_cu_d55c0c28_36164cute1_E
	.align		8
        /*00a0*/ 	.dword	$str$22
	.align		8
        /*00a8*/ 	.dword	$str$23
	.align		8
        /*00b0*/ 	.dword	$str$26
	.align		8
        /*00b8*/ 	.dword	$str$27
	.align		8
        /*00c0*/ 	.dword	$str$28
	.align		8
        /*00c8*/ 	.dword	$str$29
	.align		8
        /*00d0*/ 	.dword	$str$30
	.align		8
        /*00d8*/ 	.dword	$str$31
	.align		8
        /*00e0*/ 	.dword	$str$32
	.align		8
        /*00e8*/ 	.dword	$str$33
	.align		8
        /*00f0*/ 	.dword	$str$34
	.align		8
        /*00f8*/ 	.dword	$str$35
	.align		8
        /*0100*/ 	.dword	$str$36
	.align		8
        /*0108*/ 	.dword	$str$37


//--------------------- .nv.constant2._ZN7cutlass13device_kernelINS_4fmha6kernel36Sm100FmhaFwdKernelTmaWarpspecializedIN4cute5tupleIJiiiNS5_IJNS5_IJiiEEEiEEEEEENS1_10collective38Sm100FmhaFwdMainloopTmaWarpspecializedINS_6half_tEffNS5_IJNS4_1CILi256EEENSC_ILi128EEENSC_ILi16EEEEEENS5_IJiNSC_ILi1EEES7_EEENS5_IJiSH_NS5_IJNS5_IJNSC_ILi0EEEiEEEiEEEEEESM_NS9_12ResidualMaskENS5_IJNSC_ILi2EEESH_SH_EEENSC_ILb0EEEEENS9_38Sm100FmhaFwdEpilogueTmaWarpspecializedISB_fNS5_IJSE_SF_SE_EEESI_NS5_IJSH_S7_EEESQ_EENS2_23IndividualTileSchedulerENS2_41Sm100FmhaCtxKernelWarpspecializedScheduleEEEEEvNT_6ParamsE --------------------------
	.section	.nv.constant2._ZN7cutlass13device_kernelINS_4fmha6kernel36Sm100FmhaFwdKernelTmaWarpspecializedIN4cute5tupleIJiiiNS5_IJNS5_IJiiEEEiEEEEEENS1_10collective38Sm100FmhaFwdMainloopTmaWarpspecializedINS_6half_tEffNS5_IJNS4_1CILi256EEENSC_ILi128EEENSC_ILi16EEEEEENS5_IJiNSC_ILi1EEES7_EEENS5_IJiSH_NS5_IJNS5_IJNSC_ILi0EEEiEEEiEEEEEESM_NS9_12ResidualMaskENS5_IJNSC_ILi2EEESH_SH_EEENSC_ILb0EEEEENS9_38Sm100FmhaFwdEpilogueTmaWarpspecializedISB_fNS5_IJSE_SF_SE_EEESI_NS5_IJSH_S7_EEESQ_EENS2_23IndividualTileSchedulerENS2_41Sm100FmhaCtxKernelWarpspecializedScheduleEEEEEvNT_6ParamsE,"a",@progbits
	.sectionflags	@""
	.align	4
.nv.constant2._ZN7cutlass13device_kernelINS_4fmha6kernel36Sm100FmhaFwdKernelTmaWarpspecializedIN4cute5tupleIJiiiNS5_IJNS5_IJiiEEEiEEEEEENS1_10collective38Sm100FmhaFwdMainloopTmaWarpspecializedINS_6half_tEffNS5_IJNS4_1CILi256EEENSC_ILi128EEENSC_ILi16EEEEEENS5_IJiNSC_ILi1EEES7_EEENS5_IJiSH_NS5_IJNS5_IJNSC_ILi0EEEiEEEiEEEEEESM_NS9_12ResidualMaskENS5_IJNSC_ILi2EEESH_SH_EEENSC_ILb0EEEEENS9_38Sm100FmhaFwdEpilogueTmaWarpspecializedISB_fNS5_IJSE_SF_SE_EEESI_NS5_IJSH_S7_EEESQ_EENS2_23IndividualTileSchedulerENS2_41Sm100FmhaCtxKernelWarpspecializedScheduleEEEEEvNT_6ParamsE:
        /*0000*/ 	.byte	0xc0, 0x3d, 0x01, 0x00, 0xa0, 0x5c, 0x01, 0x00, 0x90, 0x3d, 0x01, 0x00


//--------------------- .text._ZN7cutlass13device_kernelINS_4fmha6kernel36Sm100FmhaFwdKernelTmaWarpspecializedIN4cute5tupleIJiiiNS5_IJNS5_IJiiEEEiEEEEEENS1_10collective38Sm100FmhaFwdMainloopTmaWarpspecializedINS_6half_tEffNS5_IJNS4_1CILi256EEENSC_ILi128EEENSC_ILi16EEEEEENS5_IJiNSC_ILi1EEES7_EEENS5_IJiSH_NS5_IJNS5_IJNSC_ILi0EEEiEEEiEEEEEESM_NS9_12ResidualMaskENS5_IJNSC_ILi2EEESH_SH_EEENSC_ILb0EEEEENS9_38Sm100FmhaFwdEpilogueTmaWarpspecializedISB_fNS5_IJSE_SF_SE_EEESI_NS5_IJSH_S7_EEESQ_EENS2_23IndividualTileSchedulerENS2_41Sm100FmhaCtxKernelWarpspecializedScheduleEEEEEvNT_6ParamsE --------------------------
	.section	.text._ZN7cutlass13device_kernelINS_4fmha6kernel36Sm100FmhaFwdKernelTmaWarpspecializedIN4cute5tupleIJiiiNS5_IJNS5_IJiiEEEiEEEEEENS1_10collective38Sm100FmhaFwdMainloopTmaWarpspecializedINS_6half_tEffNS5_IJNS4_1CILi256EEENSC_ILi128EEENSC_ILi16EEEEEENS5_IJiNSC_ILi1EEES7_EEENS5_IJiSH_NS5_IJNS5_IJNSC_ILi0EEEiEEEiEEEEEESM_NS9_12ResidualMaskENS5_IJNSC_ILi2EEESH_SH_EEENSC_ILb0EEEEENS9_38Sm100FmhaFwdEpilogueTmaWarpspecializedISB_fNS5_IJSE_SF_SE_EEESI_NS5_IJSH_S7_EEESQ_EENS2_23IndividualTileSchedulerENS2_41Sm100FmhaCtxKernelWarpspecializedScheduleEEEEEvNT_6ParamsE,"ax",@progbits
	.align	128
.text._ZN7cutlass13device_kernelINS_4fmha6kernel36Sm100FmhaFwdKernelTmaWarpspecializedIN4cute5tupleIJiiiNS5_IJNS5_IJiiEEEiEEEEEENS1_10collective38Sm100FmhaFwdMainloopTmaWarpspecializedINS_6half_tEffNS5_IJNS4_1CILi256EEENSC_ILi128EEENSC_ILi16EEEEEENS5_IJiNSC_ILi1EEES7_EEENS5_IJiSH_NS5_IJNS5_IJNSC_ILi0EEEiEEEiEEEEEESM_NS9_12ResidualMaskENS5_IJNSC_ILi2EEESH_SH_EEENSC_ILb0EEEEENS9_38Sm100FmhaFwdEpilogueTmaWarpspecializedISB_fNS5_IJSE_SF_SE_EEESI_NS5_IJSH_S7_EEESQ_EENS2_23IndividualTileSchedulerENS2_41Sm100FmhaCtxKernelWarpspecializedScheduleEEEEEvNT_6ParamsE:
        .type           _ZN7cutlass13device_kernelINS_4fmha6kernel36Sm100FmhaFwdKernelTmaWarpspecializedIN4cute5tupleIJiiiNS5_IJNS5_IJiiEEEiEEEEEENS1_10collective38Sm100FmhaFwdMainloopTmaWarpspecializedINS_6half_tEffNS5_IJNS4_1CILi256EEENSC_ILi128EEENSC_ILi16EEEEEENS5_IJiNSC_ILi1EEES7_EEENS5_IJiSH_NS5_IJNS5_IJNSC_ILi0EEEiEEEiEEEEEESM_NS9_12ResidualMaskENS5_IJNSC_ILi2EEESH_SH_EEENSC_ILb0EEEEENS9_38Sm100FmhaFwdEpilogueTmaWarpspecializedISB_fNS5_IJSE_SF_SE_EEESI_NS5_IJSH_S7_EEESQ_EENS2_23IndividualTileSchedulerENS2_41Sm100FmhaCtxKernelWarpspecializedScheduleEEEEEvNT_6ParamsE,@function
        .size           _ZN7cutlass13device_kernelINS_4fmha6kernel36Sm100FmhaFwdKernelTmaWarpspecializedIN4cute5tupleIJiiiNS5_IJNS5_IJiiEEEiEEEEEENS1_10collective38Sm100FmhaFwdMainloopTmaWarpspecializedINS_6half_tEffNS5_IJNS4_1CILi256EEENSC_ILi128EEENSC_ILi16EEEEEENS5_IJiNSC_ILi1EEES7_EEENS5_IJiSH_NS5_IJNS5_IJNSC_ILi0EEEiEEEiEEEEEESM_NS9_12ResidualMaskENS5_IJNSC_ILi2EEESH_SH_EEENSC_ILb0EEEEENS9_38Sm100FmhaFwdEpilogueTmaWarpspecializedISB_fNS5_IJSE_SF_SE_EEESI_NS5_IJSH_S7_EEESQ_EENS2_23IndividualTileSchedulerENS2_41Sm100FmhaCtxKernelWarpspecializedScheduleEEEEEvNT_6ParamsE,(.L_x_463 - _ZN7cutlass13device_kernelINS_4fmha6kernel36Sm100FmhaFwdKernelTmaWarpspecializedIN4cute5tupleIJiiiNS5_IJNS5_IJiiEEEiEEEEEENS1_10collective38Sm100FmhaFwdMainloopTmaWarpspecializedINS_6half_tEffNS5_IJNS4_1CILi256EEENSC_ILi128EEENSC_ILi16EEEEEENS5_IJiNSC_ILi1EEES7_EEENS5_IJiSH_NS5_IJNS5_IJNSC_ILi0EEEiEEEiEEEEEESM_NS9_12ResidualMaskENS5_IJNSC_ILi2EEESH_SH_EEENSC_ILb0EEEEENS9_38Sm100FmhaFwdEpilogueTmaWarpspecializedISB_fNS5_IJSE_SF_SE_EEESI_NS5_IJSH_S7_EEESQ_EENS2_23IndividualTileSchedulerENS2_41Sm100FmhaCtxKernelWarpspecializedScheduleEEEEEvNT_6ParamsE)
        .other          _ZN7cutlass13device_kernelINS_4fmha6kernel36Sm100FmhaFwdKernelTmaWarpspecializedIN4cute5tupleIJiiiNS5_IJNS5_IJiiEEEiEEEEEENS1_10collective38Sm100FmhaFwdMainloopTmaWarpspecializedINS_6half_tEffNS5_IJNS4_1CILi256EEENSC_ILi128EEENSC_ILi16EEEEEENS5_IJiNSC_ILi1EEES7_EEENS5_IJiSH_NS5_IJNS5_IJNSC_ILi0EEEiEEEiEEEEEESM_NS9_12ResidualMaskENS5_IJNSC_ILi2EEESH_SH_EEENSC_ILb0EEEEENS9_38Sm100FmhaFwdEpilogueTmaWarpspecializedISB_fNS5_IJSE_SF_SE_EEESI_NS5_IJSH_S7_EEESQ_EENS2_23IndividualTileSchedulerENS2_41Sm100FmhaCtxKernelWarpspecializedScheduleEEEEEvNT_6ParamsE,@"STO_CUDA_ENTRY STV_DEFAULT"
_ZN7cutlass13device_kernelINS_4fmha6kernel36Sm100FmhaFwdKernelTmaWarpspecializedIN4cute5tupleIJiiiNS5_IJNS5_IJiiEEEiEEEEEENS1_10collective38Sm100FmhaFwdMainloopTmaWarpspecializedINS_6half_tEffNS5_IJNS4_1CILi256EEENSC_ILi128EEENSC_ILi16EEEEEENS5_IJiNSC_ILi1EEES7_EEENS5_IJiSH_NS5_IJNS5_IJNSC_ILi0EEEiEEEiEEEEEESM_NS9_12ResidualMaskENS5_IJNSC_ILi2EEESH_SH_EEENSC_ILb0EEEEENS9_38Sm100FmhaFwdEpilogueTmaWarpspecializedISB_fNS5_IJSE_SF_SE_EEESI_NS5_IJSH_S7_EEESQ_EENS2_23IndividualTileSchedulerENS2_41Sm100FmhaCtxKernelWarpspecializedScheduleEEEEEvNT_6ParamsE:
[----:B------:R-:W1:Y:S02]  /*0000*/  LDC R1, c[0x0][0x37c] ;  /* 0x0000df00ff017b82 */ /* 0x000e640000000800 */
[----:B-1----:R-:W-:Y:S01]  /*0010*/  IADD3 R1, PT, PT, R1, -0x78, RZ ;  /* 0xffffff8801017810 */ /* 0x002fe20007ffe0ff */
[----:B------:R-:W1:Y:S01]  /*0020*/  S2R R16, SR_TID.X ;  /* 0x0000000000107919 */ /* 0x000e620000002100 */
[----:B------:R-:W2:Y:S01]  /*0030*/  LDCU UR5, c[0x0][0x2f8] ;  /* 0x00005f00ff0577ac */ /* 0x000ea20008000800 */
[----:B------:R-:W3:Y:S01]  /*0040*/  LDCU UR4, c[0x0][0x2fc] ;  /* 0x00005f80ff0477ac */ /* 0x000ee20008000800 */
[----:B------:R-:W-:Y:S02]  /*0050*/  UPLOP3.LUT UP2, UPT, UPT, UPT, UPT, 0x40, 0x4 ;  /* 0x000000000004789c */ /* 0x000fe40003f4e870 */
[----:B------:R-:W-:Y:S02]  /*0060*/  UPLOP3.LUT UP1, UPT, UPT, UPT, UPT, 0x80, 0x8 ;  /* 0x000000000008789c */ /* 0x000fe40003f2f070 */
[----:B------:R-:W-:-:S02]  /*0070*/  UP2UR UR38, UPR, URZ, 0x4 ;  /* 0x00000004ff267883 */ /* 0x000fc40008000000 */
[----:B------:R-:W-:Y:S02]  /*0080*/  UPLOP3.LUT UP2, UPT, UPT, UPT, UPT, 0x80, 0x8 ;  /* 0x000000000008789c */ /* 0x000fe40003f4f070 */
[----:B------:R-:W-:Y:S01]  /*0090*/  UPLOP3.LUT UP0, UPT, UPT, UPT, UPT, 0x40, 0x4 ;  /* 0x000000000004789c */ /* 0x000fe20003f0e870 */
[----:B--2---:R-:W-:Y:S01]  /*00a0*/  IADD3 R23, P0, PT, R1, UR5, RZ ;  /* 0x0000000501177c10 */ /* 0x004fe2000ff1e0ff */
[----:B------:R-:W-:Y:S02]  /*00b0*/  UPLOP3.LUT UP6, UPT, UPT, UPT, UPT, 0x40, 0x4 ;  /* 0x000000000004789c */ /* 0x000fe40003fce870 */
[----:B------:R-:W-:Y:S02]  /*00c0*/  UPLOP3.LUT UP5, UPT, UPT, UPT, UPT, 0x40, 0x4 ;  /* 0x000000000004789c */ /* 0x000fe40003fae870 */
[----:B------:R-:W-:Y:S01]  /*00d0*/  UPLOP3.LUT UP4, UPT, UPT, UPT, UPT, 0x40, 0x4 ;  /* 0x000000000004789c */ /* 0x000fe20003f8e870 */
[----:B---3--:R-:W-:Y:S01]  /*00e0*/  IMAD.X R19, RZ, RZ, UR4, P0 ;  /* 0x00000004ff137e24 */ /* 0x008fe200080e06ff */
[----:B------:R-:W-:Y:S01]  /*00f0*/  UP2UR UR51, UPR, URZ, 0x4 ;  /* 0x00000004ff337883 */ /* 0x000fe20008000000 */
[----:B-1----:R-:W-:-:S05]  /*0100*/  SHF.R.U32.HI R18, RZ, 0x5, R16 ;  /* 0x00000005ff127819 */ /* 0x002fca0000011610 */
[----:B------:R-:W1:Y:S02]  /*0110*/  SHFL.IDX PT, R0, R18, RZ, 0x1f ;  /* 0x00001fff12007589 */ /* 0x000e6400000e0000 */
[----:B-1----:R-:W-:-:S04]  /*0120*/  SHF.R.S32.HI R3, RZ, 0x1f, R0 ;  /* 0x0000001fff037819 */ /* 0x002fc80000011400 */
[----:B------:R-:W-:-:S04]  /*0130*/  LEA.HI R2, R3, R0, RZ, 0x2 ;  /* 0x0000000003027211 */ /* 0x000fc800078f10ff */
[----:B------:R-:W-:-:S04]  /*0140*/  SHF.R.S32.HI R2, RZ, 0x2, R2 ;  /* 0x00000002ff027819 */ /* 0x000fc80000011402 */
[----:B------:R-:W-:-:S13]  /*0150*/  ISETP.NE.AND P1, PT, R2, RZ, PT ;  /* 0x000000ff0200720c */ /* 0x000fda0003f25270 */
[----:B------:R-:W-:Y:S05]  /*0160*/  @!P1 BRA `(.L_x_0) ;  /* 0x0000000400249947 */ /* 0x000fea0003800000 */
[----:B------:R-:W-:-:S13]  /*0170*/  ISETP.NE.AND P0, PT, R2, 0x2, PT ;  /* 0x000000020200780c */ /* 0x000fda0003f05270 */
[----:B------:R-:W-:Y:S05]  /*0180*/  @!P0 BRA `(.L_x_1) ;  /* 0x0000000000f48947 */ /* 0x000fea0003800000 */
[----:B------:R-:W-:-:S13]  /*0190*/  ISETP.NE.AND P0, PT, R2, 0x1, PT ;  /* 0x000000010200780c */ /* 0x000fda0003f05270 */
[----:B------:R-:W-:Y:S05]  /*01a0*/  @P0 BRA `(.L_x_2) ;  /* 0x00000000002c0947 */ /* 0x000fea0003800000 */
[----:B------:R-:W-:Y:S01]  /*01b0*/  HFMA2 R2, -RZ, RZ, 0, 5.9604644775390625e-08 ;  /* 0x00000001ff027431 */ /* 0x000fe200000001ff */
[----:B------:R-:W-:Y:S02]  /*01c0*/  UPLOP3.LUT UP3, UPT, UPT, UPT, UPT, 0x40, 0x4 ;  /* 0x000000000004789c */ /* 0x000fe40003f6e870 */
[----:B------:R-:W-:Y:S02]  /*01d0*/  UPLOP3.LUT UP2, UPT, UPT, UPT, UPT, 0x40, 0x4 ;  /* 0x000000000004789c */ /* 0x000fe40003f4e870 */
[----:B------:R-:W-:Y:S02]  /*01e0*/  UPLOP3.LUT UP1, UPT, UPT, UPT, UPT, 0x80, 0x8 ;  /* 0x000000000008789c */ /* 0x000fe40003f2f070 */
[----:B------:R-:W-:Y:S02]  /*01f0*/  UPLOP3.LUT UP0, UPT, UPT, UPT, UPT, 0x40, 0x4 ;  /* 0x000000000004789c */ /* 0x000fe40003f0e870 */
[----:B------:R-:W-:Y:S02]  /*0200*/  UPLOP3.LUT UP6, UPT, UPT, UPT, UPT, 0x40, 0x4 ;  /* 0x000000000004789c */ /* 0x000fe40003fce870 */
[----:B------:R-:W-:-:S02]  /*0210*/  UPLOP3.LUT UP5, UPT, UPT, UPT, UPT, 0x40, 0x4 ;  /* 0x000000000004789c */ /* 0x000fc40003fae870 */
[----:B------:R-:W-:Y:S02]  /*0220*/  UPLOP3.LUT UP4, UPT, UPT, UPT, UPT, 0x80, 0x8 ;  /* 0x000000000008789c */ /* 0x000fe40003f8f070 */
[----:B------:R-:W-:Y:S02]  /*0230*/  UP2UR UR38, UPR, URZ, 0x8 ;  /* 0x00000008ff267883 */ /* 0x000fe40008000000 */
[----:B------:R-:W-:Y:S01]  /*0240*/  UP2UR UR51, UPR, URZ, 0x4 ;  /* 0x00000004ff337883 */ /* 0x000fe20008000000 */
[----:B------:R-:W-:Y:S11]  /*0250*/  BRA `(.L_x_0) ;  /* 0x0000000000e87947 */ /* 0x000ff60003800000 */
.L_x_2:
[----:B------:R-:W-:Y:S01]  /*0260*/  ISETP.NE.AND P0, PT, R0, 0xc, PT ;  /* 0x0000000c0000780c */ /* 0x000fe20003f05270 */
[----:B------:R-:W-:Y:S01]  /*0270*/  UPLOP3.LUT UP2, UPT, UPT, UPT, UPT, 0x40, 0x4 ;  /* 0x000000000004789c */ /* 0x000fe20003f4e870 */
[----:B------:R-:W-:Y:S01]  /*0280*/  HFMA2 R2, -RZ, RZ, 0, 1.78813934326171875e-07 ;  /* 0x00000003ff027431 */ /* 0x000fe200000001ff */
[----:B------:R-:W-:Y:S02]  /*0290*/  UPLOP3.LUT UP1, UPT, UPT, UPT, UPT, 0x80, 0x8 ;  /* 0x000000000008789c */ /* 0x000fe40003f2f070 */
[----:B------:R-:W-:Y:S02]  /*02a0*/  UP2UR UR38, UPR, URZ, 0x4 ;  /* 0x00000004ff267883 */ /* 0x000fe40008000000 */
[----:B------:R-:W-:Y:S02]  /*02b0*/  UPLOP3.LUT UP2, UPT, UPT, UPT, UPT, 0x40, 0x4 ;  /* 0x000000000004789c */ /* 0x000fe40003f4e870 */
[----:B------:R-:W-:Y:S02]  /*02c0*/  UPLOP3.LUT UP0, UPT, UPT, UPT, UPT, 0x40, 0x4 ;  /* 0x000000000004789c */ /* 0x000fe40003f0e870 */
[----:B------:R-:W-:-:S02]  /*02d0*/  UPLOP3.LUT UP6, UPT, UPT, UPT, UPT, 0x40, 0x4 ;  /* 0x000000000004789c */ /* 0x000fc40003fce870 */
[----:B------:R-:W-:Y:S02]  /*02e0*/  UPLOP3.LUT UP5, UPT, UPT, UPT, UPT, 0x80, 0x8 ;  /* 0x000000000008789c */ /* 0x000fe40003faf070 */
[----:B------:R-:W-:Y:S02]  /*02f0*/  UPLOP3.LUT UP4, UPT, UPT, UPT, UPT, 0x40, 0x4 ;  /* 0x000000000004789c */ /* 0x000fe40003f8e870 */
[----:B------:R-:W-:Y:S01]  /*0300*/  UP2UR UR51, UPR, URZ, 0x4 ;  /* 0x00000004ff337883 */ /* 0x000fe20008000000 */
[----:B------:R-:W-:Y:S11]  /*0310*/  @!P0 BRA `(.L_x_0) ;  /* 0x0000000000b88947 */ /* 0x000ff60003800000 */
[----:B------:R-:W-:-:S13]  /*0320*/  ISETP.NE.AND P0, PT, R0, 0xe, PT ;  /* 0x0000000e0000780c */ /* 0x000fda0003f05270 */
[----:B------:R-:W-:Y:S05]  /*0330*/  @!P0 BRA `(.L_x_3) ;  /* 0x00000000005c8947 */ /* 0x000fea0003800000 */
[----:B------:R-:W-:-:S13]  /*0340*/  ISETP.NE.AND P0, PT, R0, 0xd, PT ;  /* 0x0000000d0000780c */ /* 0x000fda0003f05270 */
[----:B------:R-:W-:Y:S05]  /*0350*/  @P0 BRA `(.L_x_4) ;  /* 0x00000000002c0947 */ /* 0x000fea0003800000 */
[----:B------:R-:W-:Y:S01]  /*0360*/  HFMA2 R2, -RZ, RZ, 0, 2.384185791015625e-07 ;  /* 0x00000004ff027431 */ /* 0x000fe200000001ff */
        /* <DEDUP_REMOVED lines=10> */
.L_x_4:
[----:B------:R-:W-:Y:S01]  /*0410*/  HFMA2 R2, -RZ, RZ, 0, 3.5762786865234375e-07 ;  /* 0x00000006ff027431 */ /* 0x000fe200000001ff */
[----:B------:R-:W-:Y:S02]  /*0420*/  UPLOP3.LUT UP3, UPT, UPT, UPT, UPT, 0x40, 0x4 ;  /* 0x000000000004789c */ /* 0x000fe40003f6e870 */
[----:B------:R-:W-:Y:S02]  /*0430*/  UPLOP3.LUT UP2, UPT, UPT, UPT, UPT, 0x40, 0x4 ;  /* 0x000000000004789c */ /* 0x000fe40003f4e870 */
[----:B------:R-:W-:Y:S02]  /*0440*/  UPLOP3.LUT UP0, UPT, UPT, UPT, UPT, 0x40, 0x4 ;  /* 0x000000000004789c */ /* 0x000fe40003f0e870 */
[----:B------:R-:W-:Y:S02]  /*0450*/  UPLOP3.LUT UP6, UPT, UPT, UPT, UPT, 0x40, 0x4 ;  /* 0x000000000004789c */ /* 0x000fe40003fce870 */
[----:B------:R-:W-:Y:S02]  /*0460*/  UPLOP3.LUT UP5, UPT, UPT, UPT, UPT, 0x40, 0x4 ;  /* 0x000000000004789c */ /* 0x000fe40003fae870 */
[----:B------:R-:W-:-:S02]  /*0470*/  UPLOP3.LUT UP4, UPT, UPT, UPT, UPT, 0x40, 0x4 ;  /* 0x000000000004789c */ /* 0x000fc40003f8e870 */
[----:B------:R-:W-:Y:S02]  /*0480*/  UP2UR UR38, UPR, URZ, 0x8 ;  /* 0x00000008ff267883 */ /* 0x000fe40008000000 */
[----:B------:R-:W-:Y:S01]  /*0490*/  UP2UR UR51, UPR, URZ, 0x4 ;  /* 0x00000004ff337883 */ /* 0x000fe20008000000 */
[----:B------:R-:W-:Y:S11]  /*04a0*/  BRA `(.L_x_0) ;  /* 0x0000000000547947 */ /* 0x000ff60003800000 */
.L_x_3:
[----:B------:R-:W-:Y:S01]  /*04b0*/  HFMA2 R2, -RZ, RZ, 0, 2.98023223876953125e-07 ;  /* 0x00000005ff027431 */ /* 0x000fe200000001ff */
        /* <DEDUP_REMOVED lines=10> */
.L_x_1:
[----:B------:R-:W-:Y:S01]  /*0560*/  HFMA2 R2, -RZ, RZ, 0, 1.1920928955078125e-07 ;  /* 0x00000002ff027431 */ /* 0x000fe200000001ff */
        /* <DEDUP_REMOVED lines=8> */
[----:B------:R-:W-:-:S12]  /*05f0*/  UP2UR UR51, UPR, URZ, 0x4 ;  /* 0x00000004ff337883 */ /* 0x000fd80008000000 */
.L_x_0:
[----:B------:R-:W-:Y:S01]  /*0600*/  ELECT P0, URZ, PT ;  /* 0x0000000000ff782f */ /* 0x000fe20003800000 */
[----:B------:R-:W-:Y:S03]  /*0610*/  BSSY.RECONVERGENT B0, `(.L_x_5) ;  /* 0x000000f000007945 */ /* 0x000fe60003800200 */
[----:B------:R-:W-:Y:S02]  /*0620*/  PLOP3.LUT P2, PT, P0, PT, UP0, 0x5d, 0xd5 ;  /* 0x0000000000d5781c */ /* 0x000fe4000074eb0d */
[----:B------:R-:W-:-:S11]  /*0630*/  PLOP3.LUT P1, PT, P0, PT, UP6, 0x5d, 0xd5 ;  /* 0x0000000000d5781c */ /* 0x000fd6000072eb6d */
[----:B------:R-:W-:Y:S05]  /*0640*/  @P2 BRA `(.L_x_6) ;  /* 0x00000000002c2947 */ /* 0x000fea0003800000 */
[----:B------:R-:W1:Y:S02]  /*0650*/  LDCU.64 UR4, c[0x0][0x348] ;  /* 0x00006900ff0477ac */ /* 0x000e640008000a00 */
[----:B-1----:R-:W-:-:S04]  /*0660*/  UIADD3 UR8, UP0, UPT, UR4, 0x80, URZ ;  /* 0x0000008004087890 */ /* 0x002fc8000ff1e0ff */
[----:B------:R-:W-:Y:S02]  /*0670*/  UIADD3.X UR9, UPT, UPT, URZ, UR5, URZ, UP0, !UPT ;  /* 0x00000005ff097290 */ /* 0x000fe400087fe4ff */
[----:B------:R-:W-:-:S04]  /*0680*/  UIADD3 UR6, UP0, UPT, UR4, 0x180, URZ ;  /* 0x0000018004067890 */ /* 0x000fc8000ff1e0ff */
[----:B------:R-:W-:Y:S02]  /*0690*/  UIADD3.X UR7, UPT, UPT, URZ, UR5, URZ, UP0, !UPT ;  /* 0x00000005ff077290 */ /* 0x000fe400087fe4ff */
[----:B------:R-:W-:Y:S01]  /*06a0*/  UIADD3 UR4, UP0, UPT, UR4, 0x280, URZ ;  /* 0x0000028004047890 */ /* 0x000fe2000ff1e0ff */
[----:B------:R1:W-:Y:S03]  /*06b0*/  UTMACCTL.PF [UR8] ;  /* 0x00000000080079b9 */ /* 0x0003e60008040000 */
[----:B------:R-:W-:-:S03]  /*06c0*/  UIADD3.X UR5, UPT, UPT, URZ, UR5, URZ, UP0, !UPT ;  /* 0x00000005ff057290 */ /* 0x000fc600087fe4ff */
[----:B------:R1:W-:Y:S06]  /*06d0*/  UTMACCTL.PF [UR6] ;  /* 0x00000000060079b9 */ /* 0x0003ec0008040000 */
[----:B------:R1:W-:Y:S02]  /*06e0*/  UTMACCTL.PF [UR4] ;  /* 0x00000000040079b9 */ /* 0x0003e40008040000 */
[----:B-1----:R-:W-:Y:S01]  /*06f0*/  NOP ;  /* 0x0000000000007918 */ /* 0x002fe20000000000 */
.L_x_6:
[----:B------:R-:W-:Y:S05]  /*0700*/  BSYNC.RECONVERGENT B0 ;  /* 0x0000000000007941 */ /* 0x000fea0003800200 */
.L_x_5:
[----:B------:R-:W-:Y:S04]  /*0710*/  BSSY.RECONVERGENT B0, `(.L_x_7) ;  /* 0x000001b000007945 */ /* 0x000fe80003800200 */
[----:B------:R-:W-:Y:S05]  /*0720*/  @P1 BRA `(.L_x_8) ;  /* 0x0000000000241947 */ /* 0x000fea0003800000 */
[----:B------:R-:W1:Y:S01]  /*0730*/  LDCU.64 UR4, c[0x0][0x348] ;  /* 0x00006900ff0477ac */ /* 0x000e620008000a00 */
[----:B------:R-:W-:Y:S02]  /*0740*/  PLOP3.LUT P6, PT, PT, PT, PT, 0x80, 0x8 ;  /* 0x000000000008781c */ /* 0x000fe40003fcf070 */
[----:B------:R-:W-:Y:S02]  /*0750*/  PLOP3.LUT P5, PT, PT, PT, PT, 0x8, 0x80 ;  /* 0x000000000080781c */ /* 0x000fe40003fae170 */
[----:B------:R-:W-:Y:S02]  /*0760*/  PLOP3.LUT P4, PT, PT, PT, PT, 0x80, 0x8 ;  /* 0x000000000008781c */ /* 0x000fe40003f8f070 */
[----:B------:R-:W-:Y:S01]  /*0770*/  PLOP3.LUT P3, PT, PT, PT, PT, 0x80, 0x8 ;  /* 0x000000000008781c */ /* 0x000fe20003f6f070 */
[----:B-1----:R-:W-:-:S04]  /*0780*/  UIADD3 UR4, UP0, UPT, UR4, 0x400, URZ ;  /* 0x0000040004047890 */ /* 0x002fc8000ff1e0ff */
[----:B------:R-:W-:-:S09]  /*0790*/  UIADD3.X UR5, UPT, UPT, URZ, UR5, URZ, UP0, !UPT ;  /* 0x00000005ff057290 */ /* 0x000fd200087fe4ff */
[----:B------:R1:W-:Y:S02]  /*07a0*/  UTMACCTL.PF [UR4] ;  /* 0x00000000040079b9 */ /* 0x0003e40008040000 */
[----:B-1----:R-:W-:Y:S05]  /*07b0*/  BRA `(.L_x_9) ;  /* 0x0000000000407947 */ /* 0x002fea0003800000 */
.L_x_8:
[----:B------:R-:W-:-:S13]  /*07c0*/  ISETP.NE.AND P1, PT, R2, 0x3, PT ;  /* 0x000000030200780c */ /* 0x000fda0003f25270 */
[----:B------:R-:W-:Y:S05]  /*07d0*/  @!P1 BRA `(.L_x_10) ;  /* 0x0000000000289947 */ /* 0x000fea0003800000 */
[----:B------:R-:W-:Y:S02]  /*07e0*/  ISETP.NE.AND P1, PT, R2, 0x4, PT ;  /* 0x000000040200780c */ /* 0x000fe40003f25270 */
[----:B------:R-:W-:Y:S02]  /*07f0*/  PLOP3.LUT P4, PT, PT, PT, PT, 0x80, 0x8 ;  /* 0x000000000008781c */ /* 0x000fe40003f8f070 */
[----:B------:R-:W-:Y:S02]  /*0800*/  PLOP3.LUT P5, PT, PT, PT, PT, 0x8, 0x80 ;  /* 0x000000000080781c */ /* 0x000fe40003fae170 */
[----:B------:R-:W-:Y:S02]  /*0810*/  PLOP3.LUT P6, PT, PT, PT, PT, 0x80, 0x8 ;  /* 0x000000000008781c */ /* 0x000fe40003fcf070 */
[----:B------:R-:W-:-:S05]  /*0820*/  PLOP3.LUT P3, PT, PT, PT, PT, 0x80, 0x8 ;  /* 0x000000000008781c */ /* 0x000fca0003f6f070 */
[----:B------:R-:W-:Y:S08]  /*0830*/  @P1 BRA `(.L_x_9) ;  /* 0x0000000000201947 */ /* 0x000ff00003800000 */
[----:B------:R-:W-:Y:S02]  /*0840*/  PLOP3.LUT P5, PT, PT, PT, PT, 0x8, 0x80 ;  /* 0x000000000080781c */ /* 0x000fe40003fae170 */
[----:B------:R-:W-:Y:S02]  /*0850*/  PLOP3.LUT P6, PT, PT, PT, PT, 0x8, 0x80 ;  /* 0x000000000080781c */ /* 0x000fe40003fce170 */
[----:B------:R-:W-:Y:S01]  /*0860*/  PLOP3.LUT P3, PT, PT, PT, PT, 0x8, 0x80 ;  /* 0x000000000080781c */ /* 0x000fe20003f6e170 */
[----:B------:R-:W-:-:S12]  /*0870*/  BRA `(.L_x_9) ;  /* 0x0000000000107947 */ /* 0x000fd80003800000 */
.L_x_10:
[----:B------:R-:W-:Y:S02]  /*0880*/  PLOP3.LUT P6, PT, PT, PT, PT, 0x8, 0x80 ;  /* 0x000000000080781c */ /* 0x000fe40003fce170 */
[----:B------:R-:W-:Y:S02]  /*0890*/  PLOP3.LUT P5, PT, PT, PT, PT, 0x80, 0x8 ;  /* 0x000000000008781c */ /* 0x000fe40003faf070 */
[----:B------:R-:W-:Y:S02]  /*08a0*/  PLOP3.LUT P4, PT, PT, PT, PT, 0x8, 0x80 ;  /* 0x000000000080781c */ /* 0x000fe40003f8e170 */
[----:B------:R-:W-:-:S13]  /*08b0*/  PLOP3.LUT P3, PT, PT, PT, PT, 0x80, 0x8 ;  /* 0x000000000008781c */ /* 0x000fda0003f6f070 */
.L_x_9:
[----:B------:R-:W-:Y:S05]  /*08c0*/  BSYNC.RECONVERGENT B0 ;  /* 0x0000000000007941 */ /* 0x000fea0003800200 */
.L_x_7:
[----:B------:R-:W1:Y:S01]  /*08d0*/  SHFL.IDX PT, R0, R18, RZ, 0x1f ;  /* 0x00001fff12007589 */ /* 0x000e6200000e0000 */
[----:B------:R-:W-:Y:S02]  /*08e0*/  ISETP.NE.AND P1, PT, R2, 0x3, PT ;  /* 0x000000030200780c */ /* 0x000fe40003f25270 */
[----:B------:R-:W-:Y:S02]  /*08f0*/  PLOP3.LUT P0, PT, P0, PT, UP1, 0xae, 0xea ;  /* 0x0000000000ea781c */ /* 0x000fe4000070f51e */
[----:B-1----:R-:W-:-:S13]  /*0900*/  ISETP.NE.AND P2, PT, R0, RZ, PT ;  /* 0x000000ff0000720c */ /* 0x002fda0003f45270 */
[----:B------:R-:W-:Y:S05]  /*0910*/  @P2 BRA `(.L_x_11) ;  /* 0x0000000000382947 */ /* 0x000fea0003800000 */
[----:B------:R-:W1:Y:S01]  /*0920*/  S2UR UR5, SR_CgaCtaId ;  /* 0x00000000000579c3 */ /* 0x000e620000008800 */
[----:B------:R-:W-:Y:S01]  /*0930*/  UMOV UR6, 0x400 ;  /* 0x0000040000067882 */ /* 0x000fe20000000000 */
[----:B------:R-:W-:Y:S01]  /*0940*/  UMOV UR4, 0x1 ;  /* 0x0000000100047882 */ /* 0x000fe20000000000 */
[----:B------:R-:W-:Y:S01]  /*0950*/  ELECT P2, URZ, PT ;  /* 0x0000000000ff782f */ /* 0x000fe20003840000 */
[----:B-1----:R-:W-:Y:S02]  /*0960*/  ULEA UR5, UR5, UR6, 0x18 ;  /* 0x0000000605057291 */ /* 0x002fe4000f8ec0ff */
[----:B------:R-:W-:-:S04]  /*0970*/  UIADD3 UR6, UPT, UPT, -UR4, 0x100000, URZ ;  /* 0x0010000004067890 */ /* 0x000fc8000fffe1ff */
[----:B------:R-:W-:Y:S02]  /*0980*/  USHF.L.U32 UR7, UR6, 0xb, URZ ;  /* 0x0000000b06077899 */ /* 0x000fe400080006ff */
[----:B------:R-:W-:Y:S01]  /*0990*/  USHF.L.U32 UR6, UR6, 0x1, URZ ;  /* 0x0000000106067899 */ /* 0x000fe200080006ff */
[----:B------:R-:W1:Y:S11]  /*09a0*/  FENCE.VIEW.ASYNC.S ;  /* 0x00000000000073c6 */ /* 0x000e760000000000 */
[----:B-1----:R1:W2:Y:S01]  /*09b0*/  SYNCS.EXCH.64 URZ, [UR5+0x5000], UR6 ;  /* 0x0050000605ff75b2 */ /* 0x0022a20008000100 */
[----:B------:R1:W3:Y:S01]  /*09c0*/  SYNCS.EXCH.64 URZ, [UR5+0x5010], UR6 ;  /* 0x0050100605ff75b2 */ /* 0x0002e20008000100 */
[----:B------:R1:W4:Y:S01]  /*09d0*/  SYNCS.EXCH.64 URZ, [UR5+0x5008], UR6 ;  /* 0x0050080605ff75b2 */ /* 0x0003220008000100 */
[----:B------:R1:W1:Y:S01]  /*09e0*/  SYNCS.EXCH.64 URZ, [UR5+0x5018], UR6 ;  /* 0x0050180605ff75b2 */ /* 0x0002620008000100 */
[----:B------:R-:W-:Y:S01]  /*09f0*/  NOP ;  /* 0x0000000000007918 */ /* 0x000fe20000000000 */
.L_x_11:
[----:B------:R-:W-:Y:S01]  /*0a00*/  NOP ;  /* 0x0000000000007918 */ /* 0x000fe20000000000 */
[----:B------:R-:W-:Y:S05]  /*0a10*/  @!P1 BRA `(.L_x_12) ;  /* 0x0000000000289947 */ /* 0x000fea0003800000 */
[----:B------:R-:W-:Y:S01]  /*0a20*/  ISETP.NE.AND P1, PT, R2, 0x4, PT ;  /* 0x000000040200780c */ /* 0x000fe20003f25270 */
[----:B------:R-:W-:Y:S02]  /*0a30*/  UPLOP3.LUT UP3, UPT, UPT, UPT, UPT, 0x80, 0x8 ;  /* 0x000000000008789c */ /* 0x000fe40003f6f070 */
[----:B------:R-:W-:Y:S02]  /*0a40*/  UPLOP3.LUT UP2, UPT, UPT, UPT, UPT, 0x40, 0x4 ;  /* 0x000000000004789c */ /* 0x000fe40003f4e870 */
[----:B------:R-:W-:Y:S02]  /*0a50*/  UPLOP3.LUT UP1, UPT, UPT, UPT, UPT, 0x80, 0x8 ;  /* 0x000000000008789c */ /* 0x000fe40003f2f070 */
[----:B------:R-:W-:-:S06]  /*0a60*/  UPLOP3.LUT UP0, UPT, UPT, UPT, UPT, 0x80, 0x8 ;  /* 0x000000000008789c */ /* 0x000fcc0003f0f070 */
[----:B------:R-:W-:Y:S05]  /*0a70*/  @P1 BRA `(.L_x_13) ;  /* 0x0000000000201947 */ /* 0x000fea0003800000 */
[----:B------:R-:W-:Y:S02]  /*0a80*/  UPLOP3.LUT UP2, UPT, UPT, UPT, UPT, 0x40, 0x4 ;  /* 0x000000000004789c */ /* 0x000fe40003f4e870 */
[----:B------:R-:W-:Y:S02]  /*0a90*/  UPLOP3.LUT UP3, UPT, UPT, UPT, UPT, 0x40, 0x4 ;  /* 0x000000000004789c */ /* 0x000fe40003f6e870 */
[----:B------:R-:W-:Y:S01]  /*0aa0*/  UPLOP3.LUT UP0, UPT, UPT, UPT, UPT, 0x40, 0x4 ;  /* 0x000000000004789c */ /* 0x000fe20003f0e870 */
[----:B------:R-:W-:Y:S05]  /*0ab0*/  BRA `(.L_x_13) ;  /* 0x0000000000107947 */ /* 0x000fea0003800000 */
.L_x_12:
[----:B------:R-:W-:Y:S02]  /*0ac0*/  UPLOP3.LUT UP3, UPT, UPT, UPT, UPT, 0x40, 0x4 ;  /* 0x000000000004789c */ /* 0x000fe40003f6e870 */
[----:B------:R-:W-:Y:S02]  /*0ad0*/  UPLOP3.LUT UP2, UPT, UPT, UPT, UPT, 0x80, 0x8 ;  /* 0x000000000008789c */ /* 0x000fe40003f4f070 */
[----:B------:R-:W-:Y:S02]  /*0ae0*/  UPLOP3.LUT UP1, UPT, UPT, UPT, UPT, 0x40, 0x4 ;  /* 0x000000000004789c */ /* 0x000fe40003f2e870 */
[----:B------:R-:W-:Y:S02]  /*0af0*/  UPLOP3.LUT UP0, UPT, UPT, UPT, UPT, 0x80, 0x8 ;  /* 0x000000000008789c */ /* 0x000fe40003f0f070 */
.L_x_13:
[----:B------:R-:W5:Y:S02]  /*0b00*/  SHFL.IDX PT, R0, R18, RZ, 0x1f ;  /* 0x00001fff12007589 */ /* 0x000f6400000e0000 */
[----:B-----5:R-:W-:-:S13]  /*0b10*/  ISETP.NE.AND P1, PT, R0, RZ, PT ;  /* 0x000000ff0000720c */ /* 0x020fda0003f25270 */
[----:B------:R-:W-:Y:S05]  /*0b20*/  @P1 BRA `(.L_x_14) ;  /* 0x0000000000401947 */ /* 0x000fea0003800000 */
[----:B-1----:R-:W1:Y:S01]  /*0b30*/  S2UR UR5, SR_CgaCtaId ;  /* 0x00000000000579c3 */ /* 0x002e620000008800 */
        /* <DEDUP_REMOVED lines=8> */
[----:B-1----:R1:W1:Y:S01]  /*0bc0*/  SYNCS.EXCH.64 URZ, [UR5+0x5020], UR6 ;  /* 0x0050200605ff75b2 */ /* 0x0022620008000100 */
[----:B------:R1:W1:Y:S01]  /*0bd0*/  SYNCS.EXCH.64 URZ, [UR5+0x5038], UR6 ;  /* 0x0050380605ff75b2 */ /* 0x0002620008000100 */
[----:B------:R1:W1:Y:S01]  /*0be0*/  SYNCS.EXCH.64 URZ, [UR5+0x5028], UR6 ;  /* 0x0050280605ff75b2 */ /* 0x0002620008000100 */
[----:B------:R1:W1:Y:S01]  /*0bf0*/  SYNCS.EXCH.64 URZ, [UR5+0x5040], UR6 ;  /* 0x0050400605ff75b2 */ /* 0x0002620008000100 */
[----:B------:R1:W1:Y:S01]  /*0c00*/  SYNCS.EXCH.64 URZ, [UR5+0x5030], UR6 ;  /* 0x0050300605ff75b2 */ /* 0x0002620008000100 */
[----:B------:R1:W1:Y:S01]  /*0c10*/  SYNCS.EXCH.64 URZ, [UR5+0x5048], UR6 ;  /* 0x0050480605ff75b2 */ /* 0x0002620008000100 */
[----:B------:R-:W-:Y:S01]  /*0c20*/  NOP ;  /* 0x0000000000007918 */ /* 0x000fe20000000000 */
.L_x_14:
[----:B------:R-:W5:Y:S01]  /*0c30*/  SHFL.IDX PT, R0, R18, RZ, 0x1f ;  /* 0x00001fff12007589 */ /* 0x000f6200000e0000 */
[----:B------:R-:W-:Y:S01]  /*0c40*/  NOP ;  /* 0x0000000000007918 */ /* 0x000fe20000000000 */
[----:B-----5:R-:W-:-:S13]  /*0c50*/  ISETP.NE.AND P1, PT, R0, RZ, PT ;  /* 0x000000ff0000720c */ /* 0x020fda0003f25270 */
[----:B------:R-:W-:Y:S05]  /*0c60*/  @P1 BRA `(.L_x_15) ;  /* 0x0000000000401947 */ /* 0x000fea0003800000 */
[----:B-1----:R-:W1:Y:S01]  /*0c70*/  S2UR UR6, SR_CgaCtaId ;  /* 0x00000000000679c3 */ /* 0x002e620000008800 */
[----:B------:R-:W-:Y:S01]  /*0c80*/  UMOV UR7, 0x400 ;  /* 0x0000040000077882 */ /* 0x000fe20000000000 */
[----:B------:R-:W-:Y:S01]  /*0c90*/  UMOV UR5, 0x1 ;  /* 0x0000000100057882 */ /* 0x000fe20000000000 */
[----:B------:R-:W-:Y:S01]  /*0ca0*/  UMOV UR4, 0x80 ;  /* 0x0000008000047882 */ /* 0x000fe20000000000 */
[----:B------:R-:W-:-:S04]  /*0cb0*/  UIADD3 UR8, UPT, UPT, -UR5, 0x100000, URZ ;  /* 0x0010000005087890 */ /* 0x000fc8000fffe1ff */
[----:B------:R-:W-:Y:S02]  /*0cc0*/  USHF.L.U32 UR9, UR8, 0xb, URZ ;  /* 0x0000000b08097899 */ /* 0x000fe400080006ff */
[----:B------:R-:W-:Y:S02]  /*0cd0*/  USHF.L.U32 UR8, UR8, 0x1, URZ ;  /* 0x0000000108087899 */ /* 0x000fe400080006ff */
[----:B------:R-:W-:-:S04]  /*0ce0*/  UIADD3 UR4, UPT, UPT, -UR4, 0x100000, URZ ;  /* 0x0010000004047890 */ /* 0x000fc8000fffe1ff */
[----:B------:R-:W-:Y:S02]  /*0cf0*/  USHF.L.U32 UR5, UR4, 0xb, URZ ;  /* 0x0000000b04057899 */ /* 0x000fe400080006ff */
[----:B------:R-:W-:Y:S01]  /*0d00*/  USHF.L.U32 UR4, UR4, 0x1, URZ ;  /* 0x0000000104047899 */ /* 0x000fe200080006ff */
[----:B------:R-:W-:Y:S01]  /*0d10*/  ELECT P1, URZ, PT ;  /* 0x0000000000ff782f */ /* 0x000fe20003820000 */
[----:B-1----:R-:W-:Y:S01]  /*0d20*/  ULEA UR6, UR6, UR7, 0x18 ;  /* 0x0000000706067291 */ /* 0x002fe2000f8ec0ff */
[----:B------:R-:W1:Y:S11]  /*0d30*/  FENCE.VIEW.ASYNC.S ;  /* 0x00000000000073c6 */ /* 0x000e760000000000 */
[----:B-1----:R1:W1:Y:S01]  /*0d40*/  SYNCS.EXCH.64 URZ, [UR6+0x5050], UR8 ;  /* 0x0050500806ff75b2 */ /* 0x0022620008000100 */
[----:B------:R1:W1:Y:S01]  /*0d50*/  SYNCS.EXCH.64 URZ, [UR6+0x5058], UR4 ;  /* 0x0050580406ff75b2 */ /* 0x0002620008000100 */
[----:B------:R-:W-:Y:S01]  /*0d60*/  NOP ;  /* 0x0000000000007918 */ /* 0x000fe20000000000 */
.L_x_15:
[----:B------:R-:W5:Y:S01]  /*0d70*/  SHFL.IDX PT, R0, R18, RZ, 0x1f ;  /* 0x00001fff12007589 */ /* 0x000f6200000e0000 */
[----:B-1----:R-:W-:Y:S01]  /*0d80*/  UP2UR UR4, UPR, URZ, 0x1 ;  /* 0x00000001ff047883 */ /* 0x002fe20008000000 */
[----:B------:R-:W-:Y:S01]  /*0d90*/  ISETP.NE.AND P2, PT, R2, 0x2, PT ;  /* 0x000000020200780c */ /* 0x000fe20003f45270 */
[----:B------:R-:W-:Y:S01]  /*0da0*/  UISETP.NE.AND UP0, UPT, UR51, URZ, UPT ;  /* 0x000000ff3300728c */ /* 0x000fe2000bf05270 */
[----:B------:R-:W-:Y:S01]  /*0db0*/  NOP ;  /* 0x0000000000007918 */ /* 0x000fe20000000000 */
[----:B------:R-:W-:Y:S02]  /*0dc0*/  USEL UR43, URZ, 0x2, !UP4 ;  /* 0x00000002ff2b7887 */ /* 0x000fe4000e000000 */
[----:B------:R-:W-:Y:S02]  /*0dd0*/  USEL UR44, URZ, 0x2, !UP0 ;  /* 0x00000002ff2c7887 */ /* 0x000fe4000c000000 */
[----:B------:R-:W-:Y:S02]  /*0de0*/  UISETP.NE.AND UP0, UPT, UR4, URZ, UPT ;  /* 0x000000ff0400728c */ /* 0x000fe4000bf05270 */
[----:B------:R-:W-:-:S02]  /*0df0*/  USEL UR44, UR44, 0x1, !UP5 ;  /* 0x000000012c2c7887 */ /* 0x000fc4000e800000 */
[----:B------:R-:W-:Y:S01]  /*0e00*/  USEL UR43, UR43, 0x1, !UP5 ;  /* 0x000000012b2b7887 */ /* 0x000fe2000e800000 */
[----:B-----5:R-:W-:-:S13]  /*0e10*/  ISETP.NE.AND P1, PT, R0, RZ, PT ;  /* 0x000000ff0000720c */ /* 0x020fda0003f25270 */
[----:B------:R-:W-:Y:S05]  /*0e20*/  @P1 BRA `(.L_x_16) ;  /* 0x0000000000401947 */ /* 0x000fea0003800000 */
[----:B------:R-:W1:Y:S01]  /*0e30*/  S2UR UR6, SR_CgaCtaId ;  /* 0x00000000000679c3 */ /* 0x000e620000008800 */
        /* <DEDUP_REMOVED lines=15> */
.L_x_16:
[----:B------:R-:W-:Y:S01]  /*0f30*/  NOP ;  /* 0x0000000000007918 */ /* 0x000fe20000000000 */
[----:B------:R-:W-:Y:S05]  /*0f40*/  @!P2 BRA `(.L_x_17) ;  /* 0x000000000024a947 */ /* 0x000fea0003800000 */
[----:B------:R-:W-:Y:S01]  /*0f50*/  ISETP.NE.AND P1, PT, R2, RZ, PT ;  /* 0x000000ff0200720c */ /* 0x000fe20003f25270 */
[----:B-1----:R-:W-:Y:S02]  /*0f60*/  UP2UR UR4, UPR, URZ, 0x1 ;  /* 0x00000001ff047883 */ /* 0x002fe40008000000 */
[----:B------:R-:W-:Y:S01]  /*0f70*/  UPLOP3.LUT UP0, UPT, UPT, UPT, UPT, 0x80, 0x8 ;  /* 0x000000000008789c */ /* 0x000fe20003f0f070 */
[----:B------:R-:W-:-:S03]  /*0f80*/  UMOV UR7, URZ ;  /* 0x000000ff00077c82 */ /* 0x000fc60008000000 */
[----:B------:R-:W-:Y:S02]  /*0f90*/  UP2UR UR37, UPR, URZ, 0x1 ;  /* 0x00000001ff257883 */ /* 0x000fe40008000000 */
[----:B------:R-:W-:-:S04]  /*0fa0*/  UISETP.NE.AND UP0, UPT, UR4, URZ, UPT ;  /* 0x000000ff0400728c */ /* 0x000fc8000bf05270 */
[----:B------:R-:W-:Y:S07]  /*0fb0*/  @P1 BRA `(.L_x_18) ;  /* 0x00000000001c1947 */ /* 0x000fee0003800000 */
[----:B------:R-:W-:Y:S01]  /*0fc0*/  UMOV UR7, 0x1 ;  /* 0x0000000100077882 */ /* 0x000fe20000000000 */
[----:B------:R-:W-:Y:S05]  /*0fd0*/  BRA `(.L_x_18) ;  /* 0x0000000000147947 */ /* 0x000fea0003800000 */
.L_x_17:
[----:B-1----:R-:W-:Y:S02]  /*0fe0*/  UP2UR UR4, UPR, URZ, 0x1 ;  /* 0x00000001ff047883 */ /* 0x002fe40008000000 */
[----:B------:R-:W-:Y:S01]  /*0ff0*/  UPLOP3.LUT UP0, UPT, UPT, UPT, UPT, 0x40, 0x4 ;  /* 0x000000000004789c */ /* 0x000fe20003f0e870 */
[----:B------:R-:W-:-:S03]  /*1000*/  UMOV UR7, 0x2 ;  /* 0x0000000200077882 */ /* 0x000fc60000000000 */
[----:B------:R-:W-:Y:S02]  /*1010*/  UP2UR UR37, UPR, URZ, 0x1 ;  /* 0x00000001ff257883 */ /* 0x000fe40008000000 */
[----:B------:R-:W-:Y:S02]  /*1020*/  UISETP.NE.AND UP0, UPT, UR4, URZ, UPT ;  /* 0x000000ff0400728c */ /* 0x000fe4000bf05270 */
.L_x_18:
[----:B------:R-:W1:Y:S02]  /*1030*/  SHFL.IDX PT, R0, R18, RZ, 0x1f ;  /* 0x00001fff12007589 */ /* 0x000e6400000e0000 */
[----:B-1----:R-:W-:-:S13]  /*1040*/  ISETP.NE.AND P1, PT, R0, RZ, PT ;  /* 0x000000ff0000720c */ /* 0x002fda0003f25270 */
[----:B------:R-:W-:Y:S05]  /*1050*/  @P1 BRA `(.L_x_19) ;  /* 0x0000000000301947 */ /* 0x000fea0003800000 */
[----:B------:R-:W1:Y:S01]  /*1060*/  S2UR UR5, SR_CgaCtaId ;  /* 0x00000000000579c3 */ /* 0x000e620000008800 */
[----:B------:R-:W-:Y:S01]  /*1070*/  UMOV UR6, 0x400 ;  /* 0x0000040000067882 */ /* 0x000fe20000000000 */
[----:B------:R-:W-:Y:S01]  /*1080*/  UMOV UR4, 0x80 ;  /* 0x0000008000047882 */ /* 0x000fe20000000000 */
[----:B------:R-:W-:Y:S01]  /*1090*/  ELECT P1, URZ, PT ;  /* 0x0000000000ff782f */ /* 0x000fe20003820000 */
[----:B------:R-:W-:-:S04]  /*10a0*/  UIADD3 UR8, UPT, UPT, -UR4, 0x100000, URZ ;  /* 0x0010000004087890 */ /* 0x000fc8000fffe1ff */
[----:B------:R-:W-:Y:S02]  /*10b0*/  USHF.L.U32 UR9, UR8, 0xb, URZ ;  /* 0x0000000b08097899 */ /* 0x000fe400080006ff */
[----:B------:R-:W-:Y:S02]  /*10c0*/  USHF.L.U32 UR8, UR8, 0x1, URZ ;  /* 0x0000000108087899 */ /* 0x000fe400080006ff */
[----:B-1----:R-:W-:Y:S01]  /*10d0*/  ULEA UR5, UR5, UR6, 0x18 ;  /* 0x0000000605057291 */ /* 0x002fe2000f8ec0ff */
[----:B------:R-:W1:Y:S11]  /*10e0*/  FENCE.VIEW.ASYNC.S ;  /* 0x00000000000073c6 */ /* 0x000e760000000000 */
[----:B-1----:R1:W1:Y:S01]  /*10f0*/  SYNCS.EXCH.64 URZ, [UR5+0x5070], UR8 ;  /* 0x0050700805ff75b2 */ /* 0x0022620008000100 */
[----:B------:R1:W1:Y:S01]  /*1100*/  SYNCS.EXCH.64 URZ, [UR5+0x5078], UR8 ;  /* 0x0050780805ff75b2 */ /* 0x0002620008000100 */
[----:B------:R-:W-:Y:S01]  /*1110*/  NOP ;  /* 0x0000000000007918 */ /* 0x000fe20000000000 */
.L_x_19:
[----:B------:R-:W-:Y:S01]  /*1120*/  NOP ;  /* 0x0000000000007918 */ /* 0x000fe20000000000 */
[----:B------:R-:W-:Y:S05]  /*1130*/  @!P2 BRA `(.L_x_20) ;  /* 0x000000000024a947 */ /* 0x000fea0003800000 */
[----:B------:R-:W-:Y:S01]  /*1140*/  ISETP.NE.AND P1, PT, R2, 0x1, PT ;  /* 0x000000010200780c */ /* 0x000fe20003f25270 */
[----:B------:R-:W-:Y:S02]  /*1150*/  UP2UR UR4, UPR, URZ, 0x1 ;  /* 0x00000001ff047883 */ /* 0x000fe40008000000 */
[----:B------:R-:W-:Y:S01]  /*1160*/  UPLOP3.LUT UP0, UPT, UPT, UPT, UPT, 0x80, 0x8 ;  /* 0x000000000008789c */ /* 0x000fe20003f0f070 */
[----:B------:R-:W-:-:S03]  /*1170*/  UMOV UR6, URZ ;  /* 0x000000ff00067c82 */ /* 0x000fc60008000000 */
[----:B------:R-:W-:Y:S02]  /*1180*/  UP2UR UR36, UPR, URZ, 0x1 ;  /* 0x00000001ff247883 */ /* 0x000fe40008000000 */
[----:B------:R-:W-:-:S04]  /*1190*/  UISETP.NE.AND UP0, UPT, UR4, URZ, UPT ;  /* 0x000000ff0400728c */ /* 0x000fc8000bf05270 */
[----:B------:R-:W-:Y:S07]  /*11a0*/  @P1 BRA `(.L_x_21) ;  /* 0x00000000001c1947 */ /* 0x000fee0003800000 */
[----:B------:R-:W-:Y:S01]  /*11b0*/  UMOV UR6, 0x1 ;  /* 0x0000000100067882 */ /* 0x000fe20000000000 */
[----:B------:R-:W-:Y:S05]  /*11c0*/  BRA `(.L_x_21) ;  /* 0x0000000000147947 */ /* 0x000fea0003800000 */
.L_x_20:
[----:B------:R-:W-:Y:S02]  /*11d0*/  UP2UR UR4, UPR, URZ, 0x1 ;  /* 0x00000001ff047883 */ /* 0x000fe40008000000 */
[----:B------:R-:W-:Y:S01]  /*11e0*/  UPLOP3.LUT UP0, UPT, UPT, UPT, UPT, 0x40, 0x4 ;  /* 0x000000000004789c */ /* 0x000fe20003f0e870 */
[----:B------:R-:W-:-:S03]  /*11f0*/  UMOV UR6, 0x2 ;  /* 0x0000000200067882 */ /* 0x000fc60000000000 */
[----:B------:R-:W-:Y:S02]  /*1200*/  UP2UR UR36, UPR, URZ, 0x1 ;  /* 0x00000001ff247883 */ /* 0x000fe40008000000 */
[----:B------:R-:W-:Y:S02]  /*1210*/  UISETP.NE.AND UP0, UPT, UR4, URZ, UPT ;  /* 0x000000ff0400728c */ /* 0x000fe4000bf05270 */
.L_x_21:
[----:B------:R-:W5:Y:S01]  /*1220*/  SHFL.IDX PT, R0, R18, RZ, 0x1f ;  /* 0x00001fff12007589 */ /* 0x000f6200000e0000 */
[----:B------:R-:W-:Y:S02]  /*1230*/  USEL UR42, URZ, 0x1, !UP4 ;  /* 0x00000001ff2a7887 */ /* 0x000fe4000e000000 */
[----:B------:R-:W-:Y:S01]  /*1240*/  USEL UR50, URZ, 0x1, UP4 ;  /* 0x00000001ff327887 */ /* 0x000fe2000a000000 */
        /* <DEDUP_REMOVED lines=13> */
[----:B------:R-:W-:Y:S01]  /*1320*/  NOP ;  /* 0x0000000000007918 */ /* 0x000fe20000000000 */
.L_x_22:
        /* <DEDUP_REMOVED lines=19> */
[----:B------:R1:W1:Y:S01]  /*1460*/  SYNCS.EXCH.64 URZ, [UR8+0x5098], UR10 ;  /* 0x0050980a08ff75b2 */ /* 0x0002620008000100 */
[----:B------:R1:W1:Y:S01]  /*1470*/  SYNCS.EXCH.64 URZ, [UR8+0x50a8], UR4 ;  /* 0x0050a80408ff75b2 */ /* 0x0002620008000100 */
[----:B------:R-:W-:Y:S01]  /*1480*/  NOP ;  /* 0x0000000000007918 */ /* 0x000fe20000000000 */
.L_x_23:
        /* <DEDUP_REMOVED lines=22> */
.L_x_24:
[----:B------:R-:W5:Y:S01]  /*15f0*/  SHFL.IDX PT, R0, R18, RZ, 0x1f ;  /* 0x00001fff12007589 */ /* 0x000f6200000e0000 */
[----:B------:R-:W-:Y:S01]  /*1600*/  NOP ;  /* 0x0000000000007918 */ /* 0x000fe20000000000 */
        /* <DEDUP_REMOVED lines=14> */
.L_x_25:
[----:B------:R-:W-:Y:S01]  /*16f0*/  ISETP.GT.AND P1, PT, R2, 0x3, PT ;  /* 0x000000030200780c */ /* 0x000fe20003f24270 */
[----:B------:R-:W-:Y:S01]  /*1700*/  NOP ;  /* 0x0000000000007918 */ /* 0x000fe20000000000 */
[----:B-1234-:R-:W-:Y:S11]  /*1710*/  BAR.SYNC.DEFER_BLOCKING 0x0 ;  /* 0x0000000000007b1d */ /* 0x01eff60000010000 */
[----:B------:R-:W-:Y:S05]  /*1720*/  @P1 BRA `(.L_x_26) ;  /* 0x0000012400801947 */ /* 0x000fea0003800000 */
[----:B------:R-:W-:-:S13]  /*1730*/  ISETP.GE.U32.AND P0, PT, R2, 0x2, PT ;  /* 0x000000020200780c */ /* 0x000fda0003f06070 */
[----:B------:R-:W-:Y:S05]  /*1740*/  @!P0 BRA `(.L_x_27) ;  /* 0x0000007c00348947 */ /* 0x000fea0003800000 */
[----:B------:R-:W-:Y:S05]  /*1750*/  @!P2 BRA `(.L_x_28) ;  /* 0x0000002000c0a947 */ /* 0x000fea0003800000 */
[----:B------:R-:W-:-:S08]  /*1760*/  NOP ;  /* 0x0000000000007918 */ /* 0x000fd00000000000 */
[----:B------:R-:W1:-:S00]  /*1770*/  USETMAXREG.DEALLOC.CTAPOOL 0x20 ;  /* 0x00000020000079c8 */ /* 0x000e4000080e0500 */
[----:B------:R-:W2:Y:S08]  /*1780*/  S2UR UR4, SR_CTAID.X ;  /* 0x00000000000479c3 */ /* 0x000eb00000002500 */
[----:B-1----:R-:W1:Y:S01]  /*1790*/  LDC R0, c[0x0][0x380] ;  /* 0x0000e000ff007b82 */ /* 0x002e620000000800 */
[----:B--2---:R-:W-:-:S06]  /*17a0*/  USHF.L.U32 UR4, UR4, 0x8, URZ ;  /* 0x0000000804047899 */ /* 0x004fcc00080006ff */
[----:B-1----:R-:W-:-:S13]  /*17b0*/  ISETP.LE.U32.AND P0, PT, R0, UR4, PT ;  /* 0x0000000400007c0c */ /* 0x002fda000bf03070 */
[----:B------:R-:W-:Y:S05]  /*17c0*/  @P0 EXIT ;  /* 0x000000000000094d */ /* 0x000fea0003800000 */
[----:B------:R-:W1:Y:S01]  /*17d0*/  S2UR UR4, SR_CgaCtaId ;  /* 0x00000000000479c3 */ /* 0x000e620000008800 */
[----:B------:R-:W-:Y:S01]  /*17e0*/  UMOV UR6, 0x40 ;  /* 0x0000004000067882 */ /* 0x000fe20000000000 */
[----:B------:R-:W-:Y:S01]  /*17f0*/  NOP ;  /* 0x0000000000007918 */ /* 0x000fe20000000000 */
[----:B------:R-:W-:Y:S01]  /*1800*/  UMOV UR5, 0x400 ;  /* 0x0000040000057882 */ /* 0x000fe20000000000 */
[----:B-1----:R-:W-:Y:S02]  /*1810*/  ULEA UR6, UR4, UR6, 0x18 ;  /* 0x0000000604067291 */ /* 0x002fe4000f8ec0ff */
[----:B------:R-:W-:-:S07]  /*1820*/  ULEA UR4, UR4, UR5, 0x18 ;  /* 0x0000000504047291 */ /* 0x000fce000f8ec0ff */
[----:B------:R-:W1:Y:S02]  /*1830*/  LDS.U8 R0, [UR6+0x1c] ;  /* 0x00001c06ff007984 */ /* 0x000e640008000000 */
[----:B-1----:R-:W-:-:S13]  /*1840*/  ISETP.NE.AND P0, PT, R0, RZ, PT ;  /* 0x000000ff0000720c */ /* 0x002fda0003f05270 */
[----:B------:R-:W-:Y:S05]  /*1850*/  @P0 BRA `(.L_x_29) ;  /* 0x0000000000580947 */ /* 0x000fea0003800000 */
[----:B------:R-:W-:-:S13]  /*1860*/  ELECT P0, URZ, PT ;  /* 0x0000000000ff782f */ /* 0x000fda0003800000 */
[----:B------:R-:W-:Y:S05]  /*1870*/  @!P0 BRA `(.L_x_30) ;  /* 0x0000000000608947 */ /* 0x000fea0003800000 */
[----:B------:R-:W-:Y:S01]  /*1880*/  UMOV UR5, 0x10 ;  /* 0x0000001000057882 */ /* 0x000fe20000000000 */
[----:B------:R-:W-:Y:S01]  /*1890*/  HFMA2 R0, -RZ, RZ, 0, 5.9604644775390625e-08 ;  /* 0x00000001ff007431 */ /* 0x000fe200000001ff */
[----:B------:R-:W-:-:S03]  /*18a0*/  MOV R2, 0xffff ;  /* 0x0000ffff00027802 */ /* 0x000fc60000000f00 */
[----:B------:R-:W-:Y:S04]  /*18b0*/  DEPBAR.LE SB1, 0x36 ;  /* 0x00009d800000791a */ /* 0x000fe80000000000 */
[----:B------:R-:W1:Y:S02]  /*18c0*/  UTCATOMSWS.FIND_AND_SET.ALIGN UP0, UR5, UR5 ;  /* 0x00000005000575e3 */ /* 0x000e640008000800 */
[----:B-1----:R-:W-:Y:S01]  /*18d0*/  MOV R3, UR5 ;  /* 0x0000000500037c02 */ /* 0x002fe20008000f00 */
[----:B------:R-:W-:Y:S06]  /*18e0*/  BRA.U UP0, `(.L_x_31) ;  /* 0x0000000100187547 */ /* 0x000fec000b800000 */
.L_x_32:
[----:B------:R-:W-:Y:S05]  /*18f0*/  NANOSLEEP 0x64 ;  /* 0x000000640000795d */ /* 0x000fea0003800000 */
[----:B------:R-:W-:-:S05]  /*1900*/  UMOV UR5, 0x10 ;  /* 0x0000001000057882 */ /* 0x000fca0000000000 */
[----:B------:R-:W-:Y:S04]  /*1910*/  DEPBAR.LE SB1, 0x36 ;  /* 0x00009d800000791a */ /* 0x000fe80000000000 */
[----:B------:R-:W1:Y:S02]  /*1920*/  UTCATOMSWS.FIND_AND_SET.ALIGN UP0, UR5, UR5 ;  /* 0x00000005000575e3 */ /* 0x000e640008000800 */
[----:B-1----:R-:W-:Y:S01]  /*1930*/  MOV R3, UR5 ;  /* 0x0000000500037c02 */ /* 0x002fe20008000f00 */
[----:B------:R-:W-:Y:S05]  /*1940*/  BRA.U !UP0, `(.L_x_32) ;  /* 0xfffffffd08e87547 */ /* 0x000fea000b83ffff */
.L_x_31:
[-C--:B------:R-:W-:Y:S02]  /*1950*/  SHF.L.U32 R2, R2, R3.reuse, RZ ;  /* 0x0000000302027219 */ /* 0x080fe400000006ff */
[----:B------:R-:W-:Y:S01]  /*1960*/  SHF.L.U32 R0, R0, R3, RZ ;  /* 0x0000000300007219 */ /* 0x000fe200000006ff */
[----:B------:R-:W-:Y:S02]  /*1970*/  IMAD.SHL.U32 R3, R3, 0x20, RZ ;  /* 0x0000002003037824 */ /* 0x000fe400078e00ff */
[----:B------:R1:W-:Y:S04]  /*1980*/  ATOMS.OR RZ, [UR6+0x14], R2 ;  /* 0x00001402ffff798c */ /* 0x0003e8000b000006 */
[----:B------:R1:W-:Y:S04]  /*1990*/  ATOMS.OR RZ, [UR6+0x18], R0 ;  /* 0x00001800ffff798c */ /* 0x0003e8000b000006 */
[----:B------:R1:W-:Y:S01]  /*19a0*/  STS [UR4+0x50e0], R3 ;  /* 0x0050e003ff007988 */ /* 0x0003e20008000804 */
[----:B------:R-:W-:Y:S05]  /*19b0*/  BRA `(.L_x_30) ;  /* 0x0000000000107947 */ /* 0x000fea0003800000 */
.L_x_29:
[----:B------:R-:W-:Y:S02]  /*19c0*/  MOV R0, 0xffffffff ;  /* 0xffffffff00007802 */ /* 0x000fe40000000f00 */
[----:B------:R-:W-:-:S03]  /*19d0*/  MOV R2, 0x1a00 ;  /* 0x00001a0000027802 */ /* 0x000fc60000000f00 */
[----:B------:R1:W-:Y:S04]  /*19e0*/  STS [UR4+0x50e0], R0 ;  /* 0x0050e000ff007988 */ /* 0x0003e80008000804 */
[----:B-1----:R-:W-:Y:S05]  /*19f0*/  CALL.REL.NOINC `($__internal_1_$__cuda_sm10x_tcgen05_guardrail_trap_phase_invalid_during_alloc) ;  /* 0x0000015c00887944 */ /* 0x002fea0003c00000 */
.L_x_30:
[----:B------:R-:W-:Y:S05]  /*1a00*/  WARPSYNC.ALL ;  /* 0x0000000000007948 */ /* 0x000fea0003800000 */
[----:B------:R-:W2:Y:S02]  /*1a10*/  LDCU UR8, c[0x0][0x384] ;  /* 0x00007080ff0877ac */ /* 0x000ea40008000800 */
[----:B--2---:R-:W-:Y:S01]  /*1a20*/  ISETP.NE.AND P0, PT, RZ, UR8, PT ;  /* 0x00000008ff007c0c */ /* 0x004fe2000bf05270 */
[----:B------:R-:W-:-:S12]  /*1a30*/  NOP ;  /* 0x0000000000007918 */ /* 0x000fd80000000000 */
[----:B------:R-:W-:Y:S05]  /*1a40*/  @!P0 EXIT ;  /* 0x000000000000894d */ /* 0x000fea0003800000 */
[----:B------:R-:W-:Y:S01]  /*1a50*/  UIADD3 UR5, UPT, UPT, UR4, 0x2000, URZ ;  /* 0x0000200004057890 */ /* 0x000fe2000fffe0ff */
[----:B------:R-:W-:Y:S01]  /*1a60*/  BSSY.RECONVERGENT B0, `(.L_x_33) ;  /* 0x000000b000007945 */ /* 0x000fe20003800200 */
[----:B------:R-:W-:Y:S02]  /*1a70*/  USHF.R.U32.HI UR28, URZ, 0x4, UR4 ;  /* 0x00000004ff1c7899 */ /* 0x000fe40008011604 */
[----:B------:R-:W-:Y:S02]  /*1a80*/  USHF.R.U32.HI UR5, URZ, 0x4, UR5 ;  /* 0x00000004ff057899 */ /* 0x000fe40008011605 */
[----:B------:R-:W-:Y:S02]  /*1a90*/  ULOP3.LUT UR28, UR28, 0x3fff, URZ, 0xc0, !UPT ;  /* 0x00003fff1c1c7892 */ /* 0x000fe4000f8ec0ff */
[----:B------:R-:W-:Y:S02]  /*1aa0*/  ULOP3.LUT UR5, UR5, 0x3fff, URZ, 0xc0, !UPT ;  /* 0x00003fff05057892 */ /* 0x000fe4000f8ec0ff */
[----:B------:R-:W-:-:S02]  /*1ab0*/  ULOP3.LUT UR28, UR28, 0x10000, URZ, 0xfc, !UPT ;  /* 0x000100001c1c7892 */ /* 0x000fc4000f8efcff */
[----:B------:R-:W-:Y:S01]  /*1ac0*/  ULOP3.LUT UR6, UR5, 0x10000, URZ, 0xfc, !UPT ;  /* 0x0001000005067892 */ /* 0x000fe2000f8efcff */
[----:B------:R-:W-:Y:S01]  /*1ad0*/  UMOV UR29, 0xc0004010 ;  /* 0xc0004010001d7882 */ /* 0x000fe20000000000 */
[----:B------:R-:W-:Y:S01]  /*1ae0*/  UMOV UR7, 0xc0004010 ;  /* 0xc000401000077882 */ /* 0x000fe20000000000 */
[----:B------:R-:W-:Y:S06]  /*1af0*/  @!P4 BRA `(.L_x_34) ;  /* 0x000000000004c947 */ /* 0x000fec0003800000 */
[----:B------:R-:W-:Y:S05]  /*1b00*/  BPT.TRAP 0x1 ;  /* 0x000000040000795c */ /* 0x000fea0000300000 */
.L_x_34:
[----:B------:R-:W-:Y:S05]  /*1b10*/  BSYNC.RECONVERGENT B0 ;  /* 0x0000000000007941 */ /* 0x000fea0003800200 */
.L_x_33:
[----:B------:R-:W-:-:S04]  /*1b20*/  SHF.L.U32 R5, RZ, 0x1f, RZ ;  /* 0x0000001fff057819 */ /* 0x000fc800000006ff */
[----:B------:R-:W2:Y:S02]  /*1b30*/  SYNCS.PHASECHK.TRANS64.TRYWAIT P0, [UR4+0x5000], R5 ;  /* 0x00500005ff0075a7 */ /* 0x000ea40008001104 */
[----:B--2---:R-:W-:Y:S05]  /*1b40*/  @!P0 BRA `(.L_x_35) ;  /* 0x0000014800208947 */ /* 0x004fea0003800000 */
.L_x_350:
[----:B------:R-:W-:Y:S05]  /*1b50*/  BRA.U !UP1, `(.L_x_36) ;  /* 0x0000000109047547 */ /* 0x000fea000b800000 */
[----:B------:R-:W-:Y:S05]  /*1b60*/  BPT.TRAP 0x1 ;  /* 0x000000040000795c */ /* 0x000fea0000300000 */
.L_x_36:
[----:B------:R-:W2:Y:S01]  /*1b70*/  SYNCS.PHASECHK.TRANS64.TRYWAIT P0, [UR4+0x5020], R5 ;  /* 0x00502005ff0075a7 */ /* 0x000ea20008001104 */
[----:B------:R-:W-:Y:S01]  /*1b80*/  ULOP3.LUT UR44, UR44, 0x1, URZ, 0xc0, !UPT ;  /* 0x000000012c2c7892 */ /* 0x000fe2000f8ec0ff */
[----:B--2---:R-:W-:Y:S11]  /*1b90*/  @!P0 BRA `(.L_x_37) ;  /* 0x0000014800248947 */ /* 0x004ff60003800000 */
.L_x_352:
[----:B------:R-:W-:-:S09]  /*1ba0*/  UISETP.NE.U32.AND UP0, UPT, UR44, 0x1, UPT ;  /* 0x000000012c00788c */ /* 0x000fd2000bf05070 */
[----:B------:R-:W-:Y:S05]  /*1bb0*/  BRA.U !UP0, `(.L_x_38) ;  /* 0x0000000108047547 */ /* 0x000fea000b800000 */
[----:B------:R-:W-:Y:S05]  /*1bc0*/  BPT.TRAP 0x1 ;  /* 0x000000040000795c */ /* 0x000fea0000300000 */
.L_x_38:
[----:B-1----:R-:W-:Y:S02]  /*1bd0*/  IMAD.MOV.U32 R3, RZ, RZ, 0x1 ;  /* 0x00000001ff037424 */ /* 0x002fe400078e00ff */
[----:B------:R-:W-:-:S03]  /*1be0*/  HFMA2 R0, -RZ, RZ, 0, 0 ;  /* 0x00000000ff007431 */ /* 0x000fc600000001ff */
[----:B------:R-:W-:-:S04]  /*1bf0*/  SHF.L.U32 R3, R3, 0x1f, RZ ;  /* 0x0000001f03037819 */ /* 0x000fc800000006ff */
[----:B------:R-:W1:Y:S02]  /*1c00*/  SYNCS.PHASECHK.TRANS64.TRYWAIT P0, [UR4+0x5058], R3 ;  /* 0x00505803ff0075a7 */ /* 0x000e640008001104 */
[----:B-1----:R-:W-:Y:S05]  /*1c10*/  @!P0 BRA `(.L_x_39) ;  /* 0x00000148001c8947 */ /* 0x002fea0003800000 */
.L_x_354:
[----:B------:R-:W-:Y:S01]  /*1c20*/  R2UR UR9, R0 ;  /* 0x00000000000972ca */ /* 0x000fe200000e0000 */
[----:B------:R-:W-:Y:S01]  /*1c30*/  UMOV UR10, 0x0 ;  /* 0x00000000000a7882 */ /* 0x000fe20000000000 */
[----:B------:R-:W-:Y:S01]  /*1c40*/  UMOV UR11, 0x8200010 ;  /* 0x08200010000b7882 */ /* 0x000fe20000000000 */
[----:B------:R-:W-:-:S10]  /*1c50*/  UISETP.NE.AND UP4, UPT, UR44, URZ, UPT ;  /* 0x000000ff2c00728c */ /* 0x000fd4000bf85270 */
[----:B------:R2:W-:Y:S01]  /*1c60*/  UTCHMMA gdesc[UR28], gdesc[UR6], tmem[UR9], tmem[UR10], idesc[UR11], !UPT ;  /* 0x00ff0a061c0075ea */ /* 0x0005e2000f800009 */
[----:B------:R-:W-:Y:S05]  /*1c70*/  BRA.U UP4, `(.L_x_40) ;  /* 0x0000000104047547 */ /* 0x000fea000b800000 */
[----:B--2---:R-:W-:Y:S05]  /*1c80*/  BPT.TRAP 0x1 ;  /* 0x000000040000795c */ /* 0x004fea0000300000 */
.L_x_40:
[----:B--2---:R-:W-:Y:S01]  /*1c90*/  UIADD3 UR9, UPT, UPT, UR4, 0x5050, URZ ;  /* 0x0000505004097890 */ /* 0x004fe2000fffe0ff */
[----:B------:R-:W-:Y:S08]  /*1ca0*/  BSSY.RECONVERGENT B0, `(.L_x_41) ;  /* 0x0000004000007945 */ /* 0x000ff00003800200 */
[----:B------:R2:W-:Y:S01]  /*1cb0*/  UTCBAR [UR9], URZ ;  /* 0x000000ff090073e9 */ /* 0x0005e200080000ff */
[----:B------:R-:W-:Y:S05]  /*1cc0*/  @!P4 BRA `(.L_x_42) ;  /* 0x000000000004c947 */ /* 0x000fea0003800000 */
[----:B--2---:R-:W-:Y:S05]  /*1cd0*/  BPT.TRAP 0x1 ;  /* 0x000000040000795c */ /* 0x004fea0000300000 */
.L_x_42:
[----:B--2---:R-:W-:Y:S05]  /*1ce0*/  BSYNC.RECONVERGENT B0 ;  /* 0x0000000000007941 */ /* 0x004fea0003800200 */
.L_x_41:
[----:B------:R-:W2:Y:S01]  /*1cf0*/  SYNCS.PHASECHK.TRANS64.TRYWAIT P0, [UR4+0x5008], R5 ;  /* 0x00500805ff0075a7 */ /* 0x000ea20008001104 */
[----:B------:R-:W-:Y:S01]  /*1d00*/  ULOP3.LUT UR43, UR43, 0x1, URZ, 0xc0, !UPT ;  /* 0x000000012b2b7892 */ /* 0x000fe2000f8ec0ff */
[----:B--2---:R-:W-:Y:S11]  /*1d10*/  @!P0 BRA `(.L_x_43) ;  /* 0x0000014400f48947 */ /* 0x004ff60003800000 */
.L_x_356:
[----:B------:R-:W-:-:S09]  /*1d20*/  UISETP.NE.U32.AND UP0, UPT, UR43, 0x1, UPT ;  /* 0x000000012b00788c */ /* 0x000fd2000bf05070 */
[----:B------:R-:W-:Y:S05]  /*1d30*/  BRA.U !UP0, `(.L_x_44) ;  /* 0x0000000108047547 */ /* 0x000fea000b800000 */
[----:B------:R-:W-:Y:S05]  /*1d40*/  BPT.TRAP 0x1 ;  /* 0x000000040000795c */ /* 0x000fea0000300000 */
.L_x_44:
[----:B------:R-:W3:Y:S01]  /*1d50*/  SYNCS.PHASECHK.TRANS64.TRYWAIT P0, [UR4+0x5068], R3 ;  /* 0x00506803ff0075a7 */ /* 0x000ee20008001104 */
[----:B--2---:R-:W-:Y:S01]  /*1d60*/  MOV R0, 0x80 ;  /* 0x0000008000007802 */ /* 0x004fe20000000f00 */
[----:B---3--:R-:W-:Y:S06]  /*1d70*/  @!P0 BRA `(.L_x_45) ;  /* 0x0000014400f48947 */ /* 0x008fec0003800000 */
.L_x_358:
[----:B------:R-:W-:Y:S01]  /*1d80*/  R2UR UR9, R0 ;  /* 0x00000000000972ca */ /* 0x000fe200000e0000 */
[----:B------:R-:W-:Y:S01]  /*1d90*/  UIADD3 UR50, UPT, UPT, UR28, 0x100, URZ ;  /* 0x000001001c327890 */ /* 0x000fe2000fffe0ff */
[----:B------:R-:W-:Y:S01]  /*1da0*/  UMOV UR10, 0x0 ;  /* 0x00000000000a7882 */ /* 0x000fe20000000000 */
[----:B------:R-:W-:Y:S01]  /*1db0*/  UMOV UR11, 0x8200010 ;  /* 0x08200010000b7882 */ /* 0x000fe20000000000 */
[----:B------:R-:W-:Y:S01]  /*1dc0*/  UMOV UR51, 0xc0004010 ;  /* 0xc000401000337882 */ /* 0x000fe20000000000 */
[----:B------:R-:W-:-:S08]  /*1dd0*/  UISETP.NE.AND UP3, UPT, UR43, URZ, UPT ;  /* 0x000000ff2b00728c */ /* 0x000fd0000bf65270 */
[----:B------:R2:W-:Y:S01]  /*1de0*/  UTCHMMA gdesc[UR50], gdesc[UR6], tmem[UR9], tmem[UR10], idesc[UR11], !UPT ;  /* 0x00ff0a06320075ea */ /* 0x0005e2000f800009 */
[----:B------:R-:W-:Y:S05]  /*1df0*/  BRA.U UP3, `(.L_x_46) ;  /* 0x0000000103047547 */ /* 0x000fea000b800000 */
[----:B--2---:R-:W-:Y:S05]  /*1e00*/  BPT.TRAP 0x1 ;  /* 0x000000040000795c */ /* 0x004fea0000300000 */
.L_x_46:
[----:B--2---:R-:W-:-:S09]  /*1e10*/  UIADD3 UR9, UPT, UPT, UR4, 0x5060, URZ ;  /* 0x0000506004097890 */ /* 0x004fd2000fffe0ff */
[----:B------:R2:W-:Y:S01]  /*1e20*/  UTCBAR [UR9], URZ ;  /* 0x000000ff090073e9 */ /* 0x0005e200080000ff */
[----:B------:R-:W-:Y:S05]  /*1e30*/  BRA.U !UP1, `(.L_x_47) ;  /* 0x0000000109047547 */ /* 0x000fea000b800000 */
[----:B--2---:R-:W-:Y:S05]  /*1e40*/  BPT.TRAP 0x1 ;  /* 0x000000040000795c */ /* 0x004fea0000300000 */
.L_x_47:
[----:B--2---:R-:W-:-:S09]  /*1e50*/  UIADD3 UR9, UPT, UPT, UR4, 0x5038, URZ ;  /* 0x0000503804097890 */ /* 0x004fd2000fffe0ff */
[----:B------:R2:W-:Y:S01]  /*1e60*/  UTCBAR [UR9], URZ ;  /* 0x000000ff090073e9 */ /* 0x0005e200080000ff */
[----:B------:R-:W-:Y:S05]  /*1e70*/  BRA.U !UP1, `(.L_x_48) ;  /* 0x0000000109047547 */ /* 0x000fea000b800000 */
[----:B--2---:R-:W-:Y:S05]  /*1e80*/  BPT.TRAP 0x1 ;  /* 0x000000040000795c */ /* 0x004fea0000300000 */
.L_x_48:
[----:B------:R-:W3:Y:S02]  /*1e90*/  SYNCS.PHASECHK.TRANS64.TRYWAIT P0, [UR4+0x5028], R5 ;  /* 0x00502805ff0075a7 */ /* 0x000ee40008001104 */
[----:B---3--:R-:W-:Y:S05]  /*1ea0*/  @!P0 BRA `(.L_x_49) ;  /* 0x0000014400c08947 */ /* 0x008fea0003800000 */
.L_x_360:
[----:B------:R-:W-:Y:S05]  /*1eb0*/  BRA.U UP5, `(.L_x_50) ;  /* 0x0000000105047547 */ /* 0x000fea000b800000 */
[----:B--2---:R-:W-:Y:S05]  /*1ec0*/  BPT.TRAP 0x1 ;  /* 0x000000040000795c */ /* 0x004fea0000300000 */
.L_x_50:
[----:B------:R-:W4:Y:S02]  /*1ed0*/  SYNCS.PHASECHK.TRANS64.TRYWAIT P0, [UR4+0x50a0], R3 ;  /* 0x0050a003ff0075a7 */ /* 0x000f240008001104 */
[----:B----4-:R-:W-:Y:S05]  /*1ee0*/  @!P0 BRA `(.L_x_51) ;  /* 0x0000014400c88947 */ /* 0x010fea0003800000 */
.L_x_362:
[----:B------:R-:W-:Y:S05]  /*1ef0*/  BRA.U UP4, `(.L_x_52) ;  /* 0x0000000104047547 */ /* 0x000fea000b800000 */
[----:B--2---:R-:W-:Y:S05]  /*1f00*/  BPT.TRAP 0x1 ;  /* 0x000000040000795c */ /* 0x004fea0000300000 */
.L_x_52:
[----:B------:R-:W4:Y:S01]  /*1f10*/  SYNCS.PHASECHK.TRANS64.TRYWAIT P0, [UR4+0x5058], R5 ;  /* 0x00505805ff0075a7 */ /* 0x000f220008001104 */
[----:B------:R-:W-:Y:S01]  /*1f20*/  HFMA2 R4, -RZ, RZ, 0, 1.9073486328125e-06 ;  /* 0x00000020ff047431 */ /* 0x000fe200000001ff */
[----:B-1-3--:R-:W-:Y:S01]  /*1f30*/  MOV R3, 0x100 ;  /* 0x0000010000037802 */ /* 0x00afe20000000f00 */
[----:B----4-:R-:W-:Y:S06]  /*1f40*/  @!P0 BRA `(.L_x_53) ;  /* 0x0000014400c88947 */ /* 0x010fec0003800000 */
.L_x_364:
[----:B------:R-:W-:Y:S01]  /*1f50*/  IMAD.MOV.U32 R2, RZ, RZ, 0x28 ;  /* 0x00000028ff027424 */ /* 0x000fe200078e00ff */
[----:B------:R-:W-:Y:S01]  /*1f60*/  R2UR UR23, R4 ;  /* 0x00000000041772ca */ /* 0x000fe200000e0000 */
[----:B------:R-:W-:Y:S01]  /*1f70*/  IMAD.MOV.U32 R4, RZ, RZ, 0x30 ;  /* 0x00000030ff047424 */ /* 0x000fe200078e00ff */
[----:B------:R-:W-:Y:S01]  /*1f80*/  R2UR UR24, R3 ;  /* 0x00000000031872ca */ /* 0x000fe200000e0000 */
[----:B-1----:R-:W-:Y:S01]  /*1f90*/  IMAD.MOV.U32 R0, RZ, RZ, 0x100 ;  /* 0x00000100ff007424 */ /* 0x002fe200078e00ff */
[----:B------:R-:W-:Y:S01]  /*1fa0*/  R2UR UR21, R2 ;  /* 0x00000000021572ca */ /* 0x000fe200000e0000 */
[----:B------:R-:W-:Y:S01]  /*1fb0*/  IMAD.MOV.U32 R2, RZ, RZ, 0x38 ;  /* 0x00000038ff027424 */ /* 0x000fe200078e00ff */
[----:B------:R-:W-:Y:S01]  /*1fc0*/  R2UR UR19, R4 ;  /* 0x00000000041372ca */ /* 0x000fe200000e0000 */
[----:B------:R-:W-:Y:S01]  /*1fd0*/  IMAD.MOV.U32 R3, RZ, RZ, 0x100 ;  /* 0x00000100ff037424 */ /* 0x000fe200078e00ff */
[----:B------:R-:W-:Y:S01]  /*1fe0*/  R2UR UR22, R0 ;  /* 0x00000000001672ca */ /* 0x000fe200000e0000 */
[----:B------:R-:W-:Y:S01]  /*1ff0*/  IMAD.MOV.U32 R4, RZ, RZ, 0x40 ;  /* 0x00000040ff047424 */ /* 0x000fe200078e00ff */
[----:B------:R-:W-:Y:S01]  /*2000*/  R2UR UR17, R2 ;  /* 0x00000000021172ca */ /* 0x000fe200000e0000 */
[----:B------:R-:W-:Y:S01]  /*2010*/  IMAD.MOV.U32 R2, RZ, RZ, 0x48 ;  /* 0x00000048ff027424 */ /* 0x000fe200078e00ff */
[C---:B------:R-:W-:Y:S01]  /*2020*/  R2UR UR20, R3.reuse ;  /* 0x00000000031472ca */ /* 0x040fe200000e0000 */
[----:B------:R-:W-:Y:S01]  /*2030*/  UIADD3 UR64, UPT, UPT, UR5, 0x100, URZ ;  /* 0x0000010005407890 */ /* 0x000fe2000fffe0ff */
[----:B------:R-:W-:Y:S01]  /*2040*/  R2UR UR18, R0 ;  /* 0x00000000001272ca */ /* 0x000fe200000e0000 */
[----:B------:R-:W-:Y:S01]  /*2050*/  UIADD3 UR62, UPT, UPT, UR5, 0x120, URZ ;  /* 0x00000120053e7890 */ /* 0x000fe2000fffe0ff */
[----:B------:R-:W-:Y:S01]  /*2060*/  R2UR UR13, R2 ;  /* 0x00000000020d72ca */ /* 0x000fe200000e0000 */
[----:B------:R-:W-:Y:S01]  /*2070*/  IMAD.MOV.U32 R2, RZ, RZ, 0x50 ;  /* 0x00000050ff027424 */ /* 0x000fe200078e00ff */
[----:B------:R-:W-:Y:S01]  /*2080*/  R2UR UR15, R4 ;  /* 0x00000000040f72ca */ /* 0x000fe200000e0000 */
[----:B------:R-:W-:Y:S01]  /*2090*/  UIADD3 UR60, UPT, UPT, UR5, 0x140, URZ ;  /* 0x00000140053c7890 */ /* 0x000fe2000fffe0ff */
[----:B------:R-:W-:Y:S01]  /*20a0*/  R2UR UR16, R3 ;  /* 0x00000000031072ca */ /* 0x000fe200000e0000 */
[----:B------:R-:W-:Y:S01]  /*20b0*/  UIADD3 UR58, UPT, UPT, UR5, 0x160, URZ ;  /* 0x00000160053a7890 */ /* 0x000fe2000fffe0ff */
[----:B------:R-:W-:Y:S01]  /*20c0*/  R2UR UR11, R2 ;  /* 0x00000000020b72ca */ /* 0x000fe200000e0000 */
[----:B------:R-:W-:Y:S01]  /*20d0*/  IMAD.MOV.U32 R2, RZ, RZ, 0x58 ;  /* 0x00000058ff027424 */ /* 0x000fe200078e00ff */
[C---:B------:R-:W-:Y:S01]  /*20e0*/  R2UR UR14, R0.reuse ;  /* 0x00000000000e72ca */ /* 0x040fe200000e0000 */
[----:B------:R-:W-:Y:S01]  /*20f0*/  UIADD3 UR56, UPT, UPT, UR5, 0x180, URZ ;  /* 0x0000018005387890 */ /* 0x000fe2000fffe0ff */
[----:B------:R-:W-:Y:S01]  /*2100*/  R2UR UR12, R0 ;  /* 0x00000000000c72ca */ /* 0x000fe200000e0000 */
[----:B------:R-:W-:Y:S01]  /*2110*/  UIADD3 UR54, UPT, UPT, UR5, 0x1a0, URZ ;  /* 0x000001a005367890 */ /* 0x000fe2000fffe0ff */
[----:B--2---:R-:W-:Y:S01]  /*2120*/  R2UR UR9, R2 ;  /* 0x00000000020972ca */ /* 0x004fe200000e0000 */
[----:B------:R-:W-:Y:S01]  /*2130*/  UIADD3 UR52, UPT, UPT, UR5, 0x1c0, URZ ;  /* 0x000001c005347890 */ /* 0x000fe2000fffe0ff */
[----:B------:R-:W-:Y:S01]  /*2140*/  R2UR UR10, R0 ;  /* 0x00000000000a72ca */ /* 0x000fe200000e0000 */
[----:B------:R-:W-:Y:S01]  /*2150*/  UMOV UR46, 0x0 ;  /* 0x00000000002e7882 */ /* 0x000fe20000000000 */
[----:B------:R-:W-:Y:S01]  /*2160*/  UMOV UR47, 0x8050010 ;  /* 0x08050010002f7882 */ /* 0x000fe20000000000 */
[----:B------:R-:W-:Y:S01]  /*2170*/  UIADD3 UR48, UPT, UPT, UR5, 0x1e0, URZ ;  /* 0x000001e005307890 */ /* 0x000fe2000fffe0ff */
[----:B------:R-:W-:Y:S01]  /*2180*/  UMOV UR65, 0xc0004010 ;  /* 0xc000401000417882 */ /* 0x000fe20000000000 */
[----:B------:R-:W-:Y:S01]  /*2190*/  UMOV UR40, 0x0 ;  /* 0x0000000000287882 */ /* 0x000fe20000000000 */
[----:B------:R-:W-:Y:S01]  /*21a0*/  UMOV UR41, 0x8050010 ;  /* 0x0805001000297882 */ /* 0x000fe20000000000 */
[----:B------:R-:W-:Y:S01]  /*21b0*/  UMOV UR63, 0xc0004010 ;  /* 0xc0004010003f7882 */ /* 0x000fe20000000000 */
[----:B------:R-:W-:Y:S01]  /*21c0*/  UMOV UR38, 0x0 ;  /* 0x0000000000267882 */ /* 0x000fe20000000000 */
[----:B------:R-:W-:Y:S01]  /*21d0*/  UMOV UR39, 0x8050010 ;  /* 0x0805001000277882 */ /* 0x000fe20000000000 */
[----:B------:R-:W-:Y:S01]  /*21e0*/  UMOV UR61, 0xc0004010 ;  /* 0xc0004010003d7882 */ /* 0x000fe20000000000 */
[----:B------:R1:W-:Y:S01]  /*21f0*/  UTCHMMA tmem[UR23], gdesc[UR64], tmem[UR24], tmem[UR46], idesc[UR47], !UPT ;  /* 0x00ff2e40170079ea */ /* 0x0003e2000f800018 */
[----:B------:R-:W-:Y:S01]  /*2200*/  UMOV UR36, 0x0 ;  /* 0x0000000000247882 */ /* 0x000fe20000000000 */
[----:B------:R-:W-:Y:S01]  /*2210*/  UMOV UR37, 0x8050010 ;  /* 0x0805001000257882 */ /* 0x000fe20000000000 */
[----:B------:R-:W-:Y:S01]  /*2220*/  UMOV UR59, 0xc0004010 ;  /* 0xc0004010003b7882 */ /* 0x000fe20000000000 */
[----:B------:R1:W-:Y:S01]  /*2230*/  UTCHMMA tmem[UR21], gdesc[UR62], tmem[UR22], tmem[UR40], idesc[UR41], UPT ;  /* 0x00ff283e150079ea */ /* 0x0003e2000b800016 */
        /* <DEDUP_REMOVED lines=16> */
[----:B------:R1:W-:Y:S01]  /*2340*/  UTCHMMA tmem[UR11], gdesc[UR52], tmem[UR12], tmem[UR30], idesc[UR31], UPT ;  /* 0x00ff1e340b0079ea */ /* 0x0003e2000b80000c */
[----:B------:R1:W-:Y:S01]  /*2350*/  UTCHMMA tmem[UR9], gdesc[UR48], tmem[UR10], tmem[UR26], idesc[UR27], UPT ;  /* 0x00ff1a30090079ea */ /* 0x0003e2000b80000a */
[----:B------:R-:W-:Y:S05]  /*2360*/  BRA.U UP5, `(.L_x_54) ;  /* 0x0000000105047547 */ /* 0x000fea000b800000 */
[----:B-1----:R-:W-:Y:S05]  /*2370*/  BPT.TRAP 0x1 ;  /* 0x000000040000795c */ /* 0x002fea0000300000 */
.L_x_54:
[----:B-1----:R-:W-:Y:S01]  /*2380*/  UIADD3 UR10, UPT, UPT, UR4, 0x5090, URZ ;  /* 0x00005090040a7890 */ /* 0x002fe2000fffe0ff */
[----:B------:R-:W-:Y:S01]  /*2390*/  HFMA2 R8, -RZ, RZ, 0, 5.9604644775390625e-08 ;  /* 0x00000001ff087431 */ /* 0x000fe200000001ff */
[----:B------:R-:W-:Y:S01]  /*23a0*/  UISETP.GE.AND UP0, UPT, UR8, 0x81, UPT ;  /* 0x000000810800788c */ /* 0x000fe2000bf06270 */
[----:B------:R-:W-:Y:S01]  /*23b0*/  MOV R7, RZ ;  /* 0x000000ff00077202 */ /* 0x000fe20000000f00 */
[----:B------:R-:W-:Y:S01]  /*23c0*/  UMOV UR9, URZ ;  /* 0x000000ff00097c82 */ /* 0x000fe20008000000 */
[----:B------:R-:W-:Y:S01]  /*23d0*/  UMOV UR27, 0x100 ;  /* 0x00000100001b7882 */ /* 0x000fe20000000000 */
[----:B------:R-:W-:-:S03]  /*23e0*/  UMOV UR26, 0x1 ;  /* 0x00000001001a7882 */ /* 0x000fc60000000000 */
[----:B------:R1:W-:Y:S02]  /*23f0*/  UTCBAR [UR10], URZ ;  /* 0x000000ff0a0073e9 */ /* 0x0003e400080000ff */
[----:B------:R-:W-:Y:S05]  /*2400*/  BRA.U !UP0, `(.L_x_55) ;  /* 0x0000000d08d87547 */ /* 0x000fea000b800000 */
[----:B------:R-:W-:Y:S01]  /*2410*/  UIADD3 UR8, UPT, UPT, UR8, 0x7f, URZ ;  /* 0x0000007f08087890 */ /* 0x000fe2000fffe0ff */
[----:B------:R-:W-:Y:S01]  /*2420*/  CS2R R6, SRZ ;  /* 0x0000000000067805 */ /* 0x000fe2000001ff00 */
[----:B------:R-:W-:Y:S01]  /*2430*/  IMAD.MOV.U32 R8, RZ, RZ, 0x1 ;  /* 0x00000001ff087424 */ /* 0x000fe200078e00ff */
[----:B------:R-:W-:Y:S01]  /*2440*/  MOV R5, RZ ;  /* 0x000000ff00057202 */ /* 0x000fe20000000f00 */
[----:B------:R-:W-:Y:S01]  /*2450*/  USHF.R.S32.HI UR25, URZ, 0x1f, UR8 ;  /* 0x0000001fff197899 */ /* 0x000fe20008011408 */
[----:B-1----:R-:W-:Y:S01]  /*2460*/  UMOV UR10, 0x2 ;  /* 0x00000002000a7882 */ /* 0x002fe20000000000 */
[----:B------:R-:W-:Y:S02]  /*2470*/  UMOV UR26, 0x1 ;  /* 0x00000001001a7882 */ /* 0x000fe40000000000 */
[----:B------:R-:W-:Y:S01]  /*2480*/  ULEA.HI UR25, UR25, UR8, URZ, 0x7 ;  /* 0x0000000819197291 */ /* 0x000fe2000f8f38ff */
[----:B------:R-:W-:Y:S02]  /*2490*/  UMOV UR9, URZ ;  /* 0x000000ff00097c82 */ /* 0x000fe40008000000 */
[----:B------:R-:W-:Y:S01]  /*24a0*/  UMOV UR8, 0x1 ;  /* 0x0000000100087882 */ /* 0x000fe20000000000 */
[----:B------:R-:W-:Y:S01]  /*24b0*/  USHF.R.S32.HI UR25, URZ, 0x7, UR25 ;  /* 0x00000007ff197899 */ /* 0x000fe20008011419 */
[----:B------:R-:W-:-:S11]  /*24c0*/  UMOV UR51, 0xc0004010 ;  /* 0xc000401000337882 */ /* 0x000fd60000000000 */
.L_x_74:
[----:B--2---:R-:W-:Y:S05]  /*24d0*/  BRA.U !UP1, `(.L_x_56) ;  /* 0x0000000109047547 */ /* 0x004fea000b800000 */
[----:B------:R-:W-:Y:S05]  /*24e0*/  BPT.TRAP 0x1 ;  /* 0x000000040000795c */ /* 0x000fea0000300000 */
.L_x_56:
[----:B------:R-:W-:Y:S01]  /*24f0*/  ULEA UR11, UR10, UR4, 0x3 ;  /* 0x000000040a0b7291 */ /* 0x000fe2000f8e18ff */
[----:B------:R-:W-:Y:S01]  /*2500*/  SHF.L.U32 R3, R5, 0x1f, RZ ;  /* 0x0000001f05037819 */ /* 0x000fe200000006ff */
[----:B------:R-:W-:Y:S07]  /*2510*/  HFMA2 R0, -RZ, RZ, 0, 0 ;  /* 0x00000000ff007431 */ /* 0x000fee00000001ff */
[----:B------:R-:W1:Y:S02]  /*2520*/  SYNCS.PHASECHK.TRANS64.TRYWAIT P0, [UR11+0x5020], R3 ;  /* 0x00502003ff0075a7 */ /* 0x000e64000800110b */
[----:B-1----:R-:W-:Y:S05]  /*2530*/  @!P0 BRA `(.L_x_57) ;  /* 0x0000014000648947 */ /* 0x002fea0003800000 */
.L_x_366:
[----:B------:R-:W-:Y:S01]  /*2540*/  ULEA UR68, UR10, UR6, 0x8 ;  /* 0x000000060a447291 */ /* 0x000fe2000f8e40ff */
[----:B------:R-:W-:Y:S01]  /*2550*/  R2UR UR11, R0 ;  /* 0x00000000000b72ca */ /* 0x000fe200000e0000 */
[----:B------:R-:W-:Y:S02]  /*2560*/  UIADD3 UR24, UPT, UPT, UR10, 0x1, URZ ;  /* 0x000000010a187890 */ /* 0x000fe4000fffe0ff */
[----:B------:R-:W-:Y:S02]  /*2570*/  UISETP.NE.AND UP4, UPT, UR44, URZ, UPT ;  /* 0x000000ff2c00728c */ /* 0x000fe4000bf85270 */
[----:B------:R-:W-:Y:S01]  /*2580*/  UISETP.NE.AND UP0, UPT, UR24, 0x3, UPT ;  /* 0x000000031800788c */ /* 0x000fe2000bf05270 */
[----:B------:R-:W-:Y:S01]  /*2590*/  UMOV UR12, 0x0 ;  /* 0x00000000000c7882 */ /* 0x000fe20000000000 */
[----:B------:R-:W-:Y:S02]  /*25a0*/  UMOV UR13, 0x8200010 ;  /* 0x08200010000d7882 */ /* 0x000fe40000000000 */
[----:B------:R-:W-:Y:S02]  /*25b0*/  USEL UR10, URZ, 0x1, UP0 ;  /* 0x00000001ff0a7887 */ /* 0x000fe40008000000 */
[----:B------:R-:W-:Y:S01]  /*25c0*/  USEL UR24, UR24, URZ, UP0 ;  /* 0x000000ff18187287 */ /* 0x000fe20008000000 */
[----:B------:R-:W-:Y:S03]  /*25d0*/  UMOV UR69, 0xc0004010 ;  /* 0xc000401000457882 */ /* 0x000fe60000000000 */
[----:B------:R-:W-:Y:S01]  /*25e0*/  LOP3.LUT R5, R5, UR10, RZ, 0x3c, !PT ;  /* 0x0000000a05057c12 */ /* 0x000fe2000f8e3cff */
[----:B------:R2:W-:Y:S01]  /*25f0*/  UTCHMMA gdesc[UR28], gdesc[UR68], tmem[UR11], tmem[UR12], idesc[UR13], !UPT ;  /* 0x00ff0c441c0075ea */ /* 0x0005e2000f80000b */
[----:B------:R-:W-:Y:S06]  /*2600*/  BRA.U UP4, `(.L_x_58) ;  /* 0x0000000104047547 */ /* 0x000fec000b800000 */
[----:B--2---:R-:W-:Y:S05]  /*2610*/  BPT.TRAP 0x1 ;  /* 0x000000040000795c */ /* 0x004fea0000300000 */
.L_x_58:
[----:B------:R-:W-:Y:S01]  /*2620*/  LOP3.LUT R6, R6, 0x1, RZ, 0x3c, !PT ;  /* 0x0000000106067812 */ /* 0x000fe200078e3cff */
[----:B------:R-:W-:Y:S09]  /*2630*/  UIADD3 UR10, UPT, UPT, UR4, 0x5050, URZ ;  /* 0x00005050040a7890 */ /* 0x000ff2000fffe0ff */
[----:B------:R3:W-:Y:S01]  /*2640*/  UTCBAR [UR10], URZ ;  /* 0x000000ff0a0073e9 */ /* 0x0007e200080000ff */
[----:B------:R-:W-:Y:S05]  /*2650*/  BRA.U UP5, `(.L_x_59) ;  /* 0x0000000105047547 */ /* 0x000fea000b800000 */
[----:B--23--:R-:W-:Y:S05]  /*2660*/  BPT.TRAP 0x1 ;  /* 0x000000040000795c */ /* 0x00cfea0000300000 */
.L_x_59:
[----:B-1----:R-:W-:Y:S01]  /*2670*/  SHF.L.U32 R3, R8, 0x1f, RZ ;  /* 0x0000001f08037819 */ /* 0x002fe200000006ff */
[----:B------:R-:W-:Y:S03]  /*2680*/  UISETP.NE.AND UP3, UPT, UR43, URZ, UPT ;  /* 0x000000ff2b00728c */ /* 0x000fe6000bf65270 */
[----:B------:R-:W1:Y:S02]  /*2690*/  SYNCS.PHASECHK.TRANS64.TRYWAIT P0, [UR4+0x50a8], R3 ;  /* 0x0050a803ff0075a7 */ /* 0x000e640008001104 */
[----:B-1----:R-:W-:Y:S06]  /*26a0*/  @!P0 BRA `(.L_x_60) ;  /* 0x0000014000208947 */ /* 0x002fec0003800000 */
.L_x_368:
[----:B------:R-:W-:Y:S05]  /*26b0*/  BRA.U UP3, `(.L_x_61) ;  /* 0x0000000103047547 */ /* 0x000fea000b800000 */
[----:B--23--:R-:W-:Y:S05]  /*26c0*/  BPT.TRAP 0x1 ;  /* 0x000000040000795c */ /* 0x00cfea0000300000 */
.L_x_61:
[----:B------:R-:W-:Y:S01]  /*26d0*/  SHF.L.U32 R9, R7, 0x1f, RZ ;  /* 0x0000001f07097819 */ /* 0x000fe200000006ff */
[----:B------:R-:W-:Y:S01]  /*26e0*/  IMAD.MOV.U32 R4, RZ, RZ, 0xa0 ;  /* 0x000000a0ff047424 */ /* 0x000fe200078e00ff */
[----:B-1----:R-:W-:Y:S02]  /*26f0*/  MOV R3, 0x180 ;  /* 0x0000018000037802 */ /* 0x002fe40000000f00 */
[----:B------:R-:W1:Y:S02]  /*2700*/  SYNCS.PHASECHK.TRANS64.TRYWAIT P0, [UR4+0x5068], R9 ;  /* 0x00506809ff0075a7 */ /* 0x000e640008001104 */
[----:B-1----:R-:W-:Y:S05]  /*2710*/  @!P0 BRA `(.L_x_62) ;  /* 0x00000140001c8947 */ /* 0x002fea0003800000 */
.L_x_370:
[----:B------:R-:W-:Y:S01]  /*2720*/  ULEA UR66, UR8, UR5, 0x8 ;  /* 0x0000000508427291 */ /* 0x000fe2000f8e40ff */
[----:B------:R-:W-:Y:S01]  /*2730*/  IMAD.MOV.U32 R2, RZ, RZ, 0xa8 ;  /* 0x000000a8ff027424 */ /* 0x000fe200078e00ff */
[----:B------:R-:W-:Y:S01]  /*2740*/  UISETP.NE.U32.AND UP0, UPT, UR9, URZ, UPT ;  /* 0x000000ff0900728c */ /* 0x000fe2000bf05070 */
[----:B------:R-:W-:Y:S01]  /*2750*/  R2UR UR22, R4 ;  /* 0x00000000041672ca */ /* 0x000fe200000e0000 */
[----:B------:R-:W-:Y:S01]  /*2760*/  UIADD3 UR64, UPT, UPT, UR66, 0x20, URZ ;  /* 0x0000002042407890 */ /* 0x000fe2000fffe0ff */
[----:B------:R-:W-:Y:S01]  /*2770*/  IMAD.MOV.U32 R4, RZ, RZ, 0xb0 ;  /* 0x000000b0ff047424 */ /* 0x000fe200078e00ff */
[----:B------:R-:W-:Y:S01]  /*2780*/  UIADD3 UR62, UPT, UPT, UR66, 0x40, URZ ;  /* 0x00000040423e7890 */ /* 0x000fe2000fffe0ff */
[----:B------:R-:W-:Y:S01]  /*2790*/  R2UR UR20, R2 ;  /* 0x00000000021472ca */ /* 0x000fe200000e0000 */
[----:B------:R-:W-:Y:S01]  /*27a0*/  UIADD3 UR60, UPT, UPT, UR66, 0x60, URZ ;  /* 0x00000060423c7890 */ /* 0x000fe2000fffe0ff */
[----:B------:R-:W-:Y:S01]  /*27b0*/  IMAD.MOV.U32 R2, RZ, RZ, 0xb8 ;  /* 0x000000b8ff027424 */ /* 0x000fe200078e00ff */
[----:B------:R-:W-:Y:S01]  /*27c0*/  UIADD3 UR58, UPT, UPT, UR66, 0x80, URZ ;  /* 0x00000080423a7890 */ /* 0x000fe2000fffe0ff */
[----:B------:R-:W-:Y:S01]  /*27d0*/  R2UR UR23, R3 ;  /* 0x00000000031772ca */ /* 0x000fe200000e0000 */
[----:B------:R-:W-:Y:S01]  /*27e0*/  UIADD3 UR56, UPT, UPT, UR66, 0xa0, URZ ;  /* 0x000000a042387890 */ /* 0x000fe2000fffe0ff */
[----:B-1----:R-:W-:Y:S01]  /*27f0*/  IMAD.MOV.U32 R0, RZ, RZ, 0x180 ;  /* 0x00000180ff007424 */ /* 0x002fe200078e00ff */
[----:B------:R-:W-:Y:S01]  /*2800*/  UIADD3 UR54, UPT, UPT, UR66, 0xc0, URZ ;  /* 0x000000c042367890 */ /* 0x000fe2000fffe0ff */
[----:B------:R-:W-:Y:S01]  /*2810*/  R2UR UR16, R2 ;  /* 0x00000000021072ca */ /* 0x000fe200000e0000 */
[----:B------:R-:W-:Y:S01]  /*2820*/  UIADD3 UR52, UPT, UPT, UR66, 0xe0, URZ ;  /* 0x000000e042347890 */ /* 0x000fe2000fffe0ff */
[----:B------:R-:W-:Y:S01]  /*2830*/  IMAD.MOV.U32 R2, RZ, RZ, 0xc8 ;  /* 0x000000c8ff027424 */ /* 0x000fe200078e00ff */
[----:B------:R-:W-:Y:S01]  /*2840*/  R2UR UR18, R4 ;  /* 0x00000000041272ca */ /* 0x000fe200000e0000 */
[----:B------:R-:W-:Y:S01]  /*2850*/  IMAD.MOV.U32 R3, RZ, RZ, 0x180 ;  /* 0x00000180ff037424 */ /* 0x000fe200078e00ff */
[----:B------:R-:W-:Y:S01]  /*2860*/  R2UR UR21, R0 ;  /* 0x00000000001572ca */ /* 0x000fe200000e0000 */
[----:B------:R-:W-:Y:S01]  /*2870*/  IMAD.MOV.U32 R4, RZ, RZ, 0xc0 ;  /* 0x000000c0ff047424 */ /* 0x000fe200078e00ff */
[----:B--2---:R-:W-:Y:S01]  /*2880*/  R2UR UR12, R2 ;  /* 0x00000000020c72ca */ /* 0x004fe200000e0000 */
[----:B------:R-:W-:Y:S01]  /*2890*/  IMAD.MOV.U32 R2, RZ, RZ, 0xd0 ;  /* 0x000000d0ff027424 */ /* 0x000fe200078e00ff */
[C---:B------:R-:W-:Y:S01]  /*28a0*/  R2UR UR19, R3.reuse ;  /* 0x00000000031372ca */ /* 0x040fe200000e0000 */
[----:B------:R-:W-:Y:S01]  /*28b0*/  UMOV UR48, 0x0 ;  /* 0x0000000000307882 */ /* 0x000fe20000000000 */
[----:B------:R-:W-:Y:S01]  /*28c0*/  R2UR UR17, R0 ;  /* 0x00000000001172ca */ /* 0x000fe200000e0000 */
[----:B------:R-:W-:Y:S01]  /*28d0*/  UMOV UR49, 0x8050010 ;  /* 0x0805001000317882 */ /* 0x000fe20000000000 */
[----:B---3--:R-:W-:Y:S01]  /*28e0*/  R2UR UR10, R2 ;  /* 0x00000000020a72ca */ /* 0x008fe200000e0000 */
[----:B------:R-:W-:Y:S01]  /*28f0*/  IMAD.MOV.U32 R2, RZ, RZ, 0xd8 ;  /* 0x000000d8ff027424 */ /* 0x000fe200078e00ff */
[----:B------:R-:W-:Y:S01]  /*2900*/  R2UR UR14, R4 ;  /* 0x00000000040e72ca */ /* 0x000fe200000e0000 */
[----:B------:R-:W-:Y:S01]  /*2910*/  UMOV UR67, 0xc0004010 ;  /* 0xc000401000437882 */ /* 0x000fe20000000000 */
[----:B------:R-:W-:Y:S01]  /*2920*/  R2UR UR15, R3 ;  /* 0x00000000030f72ca */ /* 0x000fe200000e0000 */
[----:B------:R1:W-:Y:S01]  /*2930*/  UTCHMMA tmem[UR22], gdesc[UR66], tmem[UR23], tmem[UR48], idesc[UR49], UP0 ;  /* 0x00ff3042160079ea */ /* 0x0003e20008000017 */
[C---:B------:R-:W-:Y:S01]  /*2940*/  R2UR UR13, R0.reuse ;  /* 0x00000000000d72ca */ /* 0x040fe200000e0000 */
[----:B------:R-:W-:Y:S01]  /*2950*/  UMOV UR46, 0x0 ;  /* 0x00000000002e7882 */ /* 0x000fe20000000000 */
[----:B------:R-:W-:Y:S01]  /*2960*/  R2UR UR11, R0 ;  /* 0x00000000000b72ca */ /* 0x000fe200000e0000 */
[----:B------:R-:W-:Y:S01]  /*2970*/  UMOV UR47, 0x8050010 ;  /* 0x08050010002f7882 */ /* 0x000fe20000000000 */
[----:B------:R-:W-:Y:S01]  /*2980*/  R2UR UR8, R2 ;  /* 0x00000000020872ca */ /* 0x000fe200000e0000 */
[----:B------:R-:W-:Y:S01]  /*2990*/  UMOV UR65, 0xc0004010 ;  /* 0xc000401000417882 */ /* 0x000fe20000000000 */
[----:B------:R-:W-:Y:S01]  /*29a0*/  R2UR UR9, R0 ;  /* 0x00000000000972ca */ /* 0x000fe200000e0000 */
[----:B------:R1:W-:Y:S01]  /*29b0*/  UTCHMMA tmem[UR20], gdesc[UR64], tmem[UR21], tmem[UR46], idesc[UR47], UPT ;  /* 0x00ff2e40140079ea */ /* 0x0003e2000b800015 */
[----:B------:R-:W-:Y:S01]  /*29c0*/  UMOV UR40, 0x0 ;  /* 0x0000000000287882 */ /* 0x000fe20000000000 */
        /* <DEDUP_REMOVED lines=21> */
[----:B------:R-:W-:Y:S02]  /*2b20*/  UMOV UR53, 0xc0004010 ;  /* 0xc000401000357882 */ /* 0x000fe40000000000 */
[----:B------:R1:W-:Y:S01]  /*2b30*/  UTCHMMA tmem[UR8], gdesc[UR52], tmem[UR9], tmem[UR30], idesc[UR31], UPT ;  /* 0x00ff1e34080079ea */ /* 0x0003e2000b800009 */
[----:B------:R-:W-:Y:S05]  /*2b40*/  BRA.U UP5, `(.L_x_63) ;  /* 0x0000000105047547 */ /* 0x000fea000b800000 */
[----:B-1----:R-:W-:Y:S05]  /*2b50*/  BPT.TRAP 0x1 ;  /* 0x000000040000795c */ /* 0x002fea0000300000 */
.L_x_63:
[----:B------:R-:W-:Y:S01]  /*2b60*/  LOP3.LUT R8, R8, 0x1, RZ, 0x3c, !PT ;  /* 0x0000000108087812 */ /* 0x000fe200078e3cff */
[----:B-1----:R-:W-:Y:S09]  /*2b70*/  UIADD3 UR8, UPT, UPT, UR4, 0x5098, URZ ;  /* 0x0000509804087890 */ /* 0x002ff2000fffe0ff */
[----:B------:R1:W-:Y:S01]  /*2b80*/  UTCBAR [UR8], URZ ;  /* 0x000000ff080073e9 */ /* 0x0003e200080000ff */
[----:B------:R-:W-:Y:S05]  /*2b90*/  BRA.U !UP1, `(.L_x_64) ;  /* 0x0000000109047547 */ /* 0x000fea000b800000 */
[----:B-1----:R-:W-:Y:S05]  /*2ba0*/  BPT.TRAP 0x1 ;  /* 0x000000040000795c */ /* 0x002fea0000300000 */
.L_x_64:
[----:B------:R-:W-:Y:S01]  /*2bb0*/  ULEA UR10, UR26, UR4, 0x3 ;  /* 0x000000041a0a7291 */ /* 0x000fe2000f8e18ff */
[----:B------:R-:W-:Y:S01]  /*2bc0*/  HFMA2 R0, -RZ, RZ, 0, 7.62939453125e-06 ;  /* 0x00000080ff007431 */ /* 0x000fe200000001ff */
[----:B------:R-:W-:Y:S01]  /*2bd0*/  UMOV UR69, 0xc0004010 ;  /* 0xc000401000457882 */ /* 0x000fe20000000000 */
[----:B------:R-:W-:Y:S01]  /*2be0*/  UMOV UR12, 0x0 ;  /* 0x00000000000c7882 */ /* 0x000fe20000000000 */
[----:B------:R-:W-:Y:S02]  /*2bf0*/  UIADD3 UR9, UPT, UPT, UR10, 0x5038, URZ ;  /* 0x000050380a097890 */ /* 0x000fe4000fffe0ff */
[----:B------:R-:W-:Y:S01]  /*2c00*/  UIADD3 UR10, UPT, UPT, UR26, 0x1, URZ ;  /* 0x000000011a0a7890 */ /* 0x000fe2000fffe0ff */
[----:B------:R-:W-:Y:S03]  /*2c10*/  UMOV UR13, 0x8200010 ;  /* 0x08200010000d7882 */ /* 0x000fe60000000000 */
[----:B------:R-:W-:Y:S01]  /*2c20*/  UISETP.NE.AND UP0, UPT, UR10, 0x3, UPT ;  /* 0x000000030a00788c */ /* 0x000fe2000bf05270 */
[----:B-1----:R-:W-:Y:S02]  /*2c30*/  R2UR UR8, R0 ;  /* 0x00000000000872ca */ /* 0x002fe400000e0000 */
[----:B------:R1:W-:Y:S01]  /*2c40*/  UTCBAR [UR9], URZ ;  /* 0x000000ff090073e9 */ /* 0x0003e200080000ff */
[----:B------:R-:W-:Y:S10]  /*2c50*/  USEL UR10, UR10, URZ, UP0 ;  /* 0x000000ff0a0a7287 */ /* 0x000ff40008000000 */
[----:B------:R1:W-:Y:S01]  /*2c60*/  UTCHMMA gdesc[UR50], gdesc[UR68], tmem[UR8], tmem[UR12], idesc[UR13], !UPT ;  /* 0x00ff0c44320075ea */ /* 0x0003e2000f800008 */
[----:B------:R-:W-:Y:S05]  /*2c70*/  BRA.U UP3, `(.L_x_65) ;  /* 0x0000000103047547 */ /* 0x000fea000b800000 */
[----:B-1----:R-:W-:Y:S05]  /*2c80*/  BPT.TRAP 0x1 ;  /* 0x000000040000795c */ /* 0x002fea0000300000 */
.L_x_65:
[----:B-1----:R-:W-:Y:S09]  /*2c90*/  UIADD3 UR8, UPT, UPT, UR4, 0x5060, URZ ;  /* 0x0000506004087890 */ /* 0x002ff2000fffe0ff */
[----:B------:R1:W-:Y:S01]  /*2ca0*/  UTCBAR [UR8], URZ ;  /* 0x000000ff080073e9 */ /* 0x0003e200080000ff */
[----:B------:R-:W-:Y:S05]  /*2cb0*/  BRA.U !UP1, `(.L_x_66) ;  /* 0x0000000109047547 */ /* 0x000fea000b800000 */
[----:B-1----:R-:W-:Y:S05]  /*2cc0*/  BPT.TRAP 0x1 ;  /* 0x000000040000795c */ /* 0x002fea0000300000 */
.L_x_66:
[----:B------:R-:W-:Y:S02]  /*2cd0*/  ULEA UR9, UR10, UR4, 0x3 ;  /* 0x000000040a097291 */ /* 0x000fe4000f8e18ff */
[----:B------:R-:W-:Y:S02]  /*2ce0*/  UIADD3 UR10, UPT, UPT, UR10, 0x1, URZ ;  /* 0x000000010a0a7890 */ /* 0x000fe4000fffe0ff */
[----:B-1----:R-:W-:Y:S02]  /*2cf0*/  UIADD3 UR8, UPT, UPT, UR9, 0x5038, URZ ;  /* 0x0000503809087890 */ /* 0x002fe4000fffe0ff */
[----:B------:R-:W-:Y:S04]  /*2d00*/  UISETP.NE.AND UP0, UPT, UR10, 0x3, UPT ;  /* 0x000000030a00788c */ /* 0x000fe8000bf05270 */
[----:B------:R-:W-:Y:S03]  /*2d10*/  USEL UR26, UR10, URZ, UP0 ;  /* 0x000000ff0a1a7287 */ /* 0x000fe60008000000 */
[----:B------:R1:W-:Y:S01]  /*2d20*/  UTCBAR [UR8], URZ ;  /* 0x000000ff080073e9 */ /* 0x0003e200080000ff */
[----:B------:R-:W-:Y:S08]  /*2d30*/  BRA.U !UP1, `(.L_x_67) ;  /* 0x0000000109047547 */ /* 0x000ff0000b800000 */
[----:B-1----:R-:W-:Y:S05]  /*2d40*/  BPT.TRAP 0x1 ;  /* 0x000000040000795c */ /* 0x002fea0000300000 */
.L_x_67:
[----:B-1----:R-:W-:Y:S01]  /*2d50*/  ULEA UR8, UR24, UR4, 0x3 ;  /* 0x0000000418087291 */ /* 0x002fe2000f8e18ff */
[----:B------:R-:W-:Y:S08]  /*2d60*/  SHF.L.U32 R3, R5, 0x1f, RZ ;  /* 0x0000001f05037819 */ /* 0x000ff000000006ff */
[----:B------:R-:W1:Y:S02]  /*2d70*/  SYNCS.PHASECHK.TRANS64.TRYWAIT P0, [UR8+0x5020], R3 ;  /* 0x00502003ff0075a7 */ /* 0x000e640008001108 */
[----:B-1----:R-:W-:Y:S05]  /*2d80*/  @!P0 BRA `(.L_x_68) ;  /* 0x0000013800988947 */ /* 0x002fea0003800000 */
.L_x_372:
[----:B------:R-:W-:Y:S05]  /*2d90*/  BRA.U UP5, `(.L_x_69) ;  /* 0x0000000105047547 */ /* 0x000fea000b800000 */
[----:B------:R-:W-:Y:S05]  /*2da0*/  BPT.TRAP 0x1 ;  /* 0x000000040000795c */ /* 0x000fea0000300000 */
.L_x_69:
[----:B-1----:R-:W-:Y:S04]  /*2db0*/  SHF.L.U32 R3, R8, 0x1f, RZ ;  /* 0x0000001f08037819 */ /* 0x002fe800000006ff */
[----:B------:R-:W1:Y:S02]  /*2dc0*/  SYNCS.PHASECHK.TRANS64.TRYWAIT P0, [UR4+0x50a0], R3 ;  /* 0x0050a003ff0075a7 */ /* 0x000e640008001104 */
[----:B-1----:R-:W-:Y:S05]  /*2dd0*/  @!P0 BRA `(.L_x_70) ;  /* 0x00000138009c8947 */ /* 0x002fea0003800000 */
.L_x_374:
[----:B------:R-:W-:Y:S05]  /*2de0*/  BRA.U UP4, `(.L_x_71) ;  /* 0x0000000104047547 */ /* 0x000fea000b800000 */
[----:B------:R-:W-:Y:S05]  /*2df0*/  BPT.TRAP 0x1 ;  /* 0x000000040000795c */ /* 0x000fea0000300000 */
.L_x_71:
[----:B------:R-:W-:Y:S01]  /*2e00*/  SHF.L.U32 R4, R6, 0x1f, RZ ;  /* 0x0000001f06047819 */ /* 0x000fe200000006ff */
[----:B-1----:R-:W-:Y:S02]  /*2e10*/  HFMA2 R0, -RZ, RZ, 0, 1.52587890625e-05 ;  /* 0x00000100ff007431 */ /* 0x002fe400000001ff */
[----:B------:R-:W-:Y:S01]  /*2e20*/  IMAD.MOV.U32 R2, RZ, RZ, 0x20 ;  /* 0x00000020ff027424 */ /* 0x000fe200078e00ff */
[----:B------:R-:W1:Y:S02]  /*2e30*/  SYNCS.PHASECHK.TRANS64.TRYWAIT P0, [UR4+0x5058], R4 ;  /* 0x00505804ff0075a7 */ /* 0x000e640008001104 */
[----:B-1----:R-:W-:Y:S05]  /*2e40*/  @!P0 BRA `(.L_x_72) ;  /* 0x0000013800988947 */ /* 0x002fea0003800000 */
.L_x_376:
[----:B------:R-:W-:Y:S01]  /*2e50*/  USHF.L.U32 UR27, UR24, 0x8, URZ ;  /* 0x00000008181b7899 */ /* 0x000fe200080006ff */
[----:B------:R-:W-:Y:S01]  /*2e60*/  R2UR UR22, R2 ;  /* 0x00000000021672ca */ /* 0x000fe200000e0000 */
[----:B------:R-:W-:Y:S01]  /*2e70*/  IMAD.MOV.U32 R2, RZ, RZ, 0x100 ;  /* 0x00000100ff027424 */ /* 0x000fe200078e00ff */
[----:B------:R-:W-:Y:S01]  /*2e80*/  R2UR UR23, R0 ;  /* 0x00000000001772ca */ /* 0x000fe200000e0000 */
[----:B------:R-:W-:Y:S01]  /*2e90*/  UIADD3 UR66, UPT, UPT, UR5, UR27, URZ ;  /* 0x0000001b05427290 */ /* 0x000fe2000fffe0ff */
[----:B-1----:R-:W-:Y:S01]  /*2ea0*/  IMAD.MOV.U32 R3, RZ, RZ, 0x28 ;  /* 0x00000028ff037424 */ /* 0x002fe200078e00ff */
[----:B------:R-:W-:Y:S01]  /*2eb0*/  UMOV UR48, 0x0 ;  /* 0x0000000000307882 */ /* 0x000fe20000000000 */
[C---:B------:R-:W-:Y:S01]  /*2ec0*/  R2UR UR21, R2.reuse ;  /* 0x00000000021572ca */ /* 0x040fe200000e0000 */
[----:B------:R-:W-:Y:S01]  /*2ed0*/  UIADD3 UR64, UPT, UPT, UR66, 0x20, URZ ;  /* 0x0000002042407890 */ /* 0x000fe2000fffe0ff */
[----:B------:R-:W-:Y:S01]  /*2ee0*/  R2UR UR19, R2 ;  /* 0x00000000021372ca */ /* 0x000fe200000e0000 */
[----:B------:R-:W-:Y:S01]  /*2ef0*/  UIADD3 UR62, UPT, UPT, UR66, 0x40, URZ ;  /* 0x00000040423e7890 */ /* 0x000fe2000fffe0ff */
[----:B------:R-:W-:Y:S01]  /*2f00*/  IMAD.MOV.U32 R2, RZ, RZ, 0x40 ;  /* 0x00000040ff027424 */ /* 0x000fe200078e00ff */
[----:B------:R-:W-:Y:S01]  /*2f10*/  UIADD3 UR60, UPT, UPT, UR66, 0x60, URZ ;  /* 0x00000060423c7890 */ /* 0x000fe2000fffe0ff */
[----:B------:R-:W-:Y:S01]  /*2f20*/  IMAD.MOV.U32 R0, RZ, RZ, 0x30 ;  /* 0x00000030ff007424 */ /* 0x000fe200078e00ff */
[----:B------:R-:W-:Y:S01]  /*2f30*/  UIADD3 UR58, UPT, UPT, UR66, 0x80, URZ ;  /* 0x00000080423a7890 */ /* 0x000fe2000fffe0ff */
[----:B------:R-:W-:Y:S01]  /*2f40*/  R2UR UR20, R3 ;  /* 0x00000000031472ca */ /* 0x000fe200000e0000 */
[----:B------:R-:W-:Y:S01]  /*2f50*/  UIADD3 UR56, UPT, UPT, UR66, 0xa0, URZ ;  /* 0x000000a042387890 */ /* 0x000fe2000fffe0ff */
[----:B------:R-:W-:Y:S01]  /*2f60*/  R2UR UR14, R2 ;  /* 0x00000000020e72ca */ /* 0x000fe200000e0000 */
[----:B------:R-:W-:Y:S01]  /*2f70*/  UIADD3 UR54, UPT, UPT, UR66, 0xc0, URZ ;  /* 0x000000c042367890 */ /* 0x000fe2000fffe0ff */
[----:B------:R-:W-:Y:S01]  /*2f80*/  IMAD.MOV.U32 R2, RZ, RZ, 0x100 ;  /* 0x00000100ff027424 */ /* 0x000fe200078e00ff */
[----:B------:R-:W-:Y:S01]  /*2f90*/  UIADD3 UR52, UPT, UPT, UR66, 0xe0, URZ ;  /* 0x000000e042347890 */ /* 0x000fe2000fffe0ff */
[----:B------:R-:W-:Y:S01]  /*2fa0*/  IMAD.MOV.U32 R3, RZ, RZ, 0x38 ;  /* 0x00000038ff037424 */ /* 0x000fe200078e00ff */
[----:B------:R-:W-:Y:S01]  /*2fb0*/  R2UR UR18, R0 ;  /* 0x00000000001272ca */ /* 0x000fe200000e0000 */
[----:B------:R-:W-:Y:S01]  /*2fc0*/  IMAD.MOV.U32 R0, RZ, RZ, 0x100 ;  /* 0x00000100ff007424 */ /* 0x000fe200078e00ff */
[----:B------:R-:W-:Y:S01]  /*2fd0*/  R2UR UR13, R2 ;  /* 0x00000000020d72ca */ /* 0x000fe200000e0000 */
[----:B------:R-:W-:Y:S01]  /*2fe0*/  IMAD.MOV.U32 R2, RZ, RZ, 0x50 ;  /* 0x00000050ff027424 */ /* 0x000fe200078e00ff */
[----:B------:R-:W-:Y:S01]  /*2ff0*/  R2UR UR16, R3 ;  /* 0x00000000031072ca */ /* 0x000fe200000e0000 */
[----:B------:R-:W-:Y:S01]  /*3000*/  IMAD.MOV.U32 R3, RZ, RZ, 0x48 ;  /* 0x00000048ff037424 */ /* 0x000fe200078e00ff */
[----:B------:R-:W-:Y:S01]  /*3010*/  R2UR UR17, R0 ;  /* 0x00000000001172ca */ /* 0x000fe200000e0000 */
[----:B------:R-:W-:Y:S01]  /*3020*/  UMOV UR49, 0x8050010 ;  /* 0x0805001000317882 */ /* 0x000fe20000000000 */
[----:B------:R-:W-:Y:S01]  /*3030*/  R2UR UR10, R2 ;  /* 0x00000000020a72ca */ /* 0x000fe200000e0000 */
[----:B------:R-:W-:Y:S01]  /*3040*/  IMAD.MOV.U32 R2, RZ, RZ, 0x58 ;  /* 0x00000058ff027424 */ /* 0x000fe200078e00ff */
[C---:B------:R-:W-:Y:S01]  /*3050*/  R2UR UR15, R0.reuse ;  /* 0x00000000000f72ca */ /* 0x040fe200000e0000 */
[----:B------:R-:W-:Y:S01]  /*3060*/  UMOV UR67, 0xc0004010 ;  /* 0xc000401000437882 */ /* 0x000fe20000000000 */
[----:B------:R-:W-:Y:S01]  /*3070*/  R2UR UR12, R3 ;  /* 0x00000000030c72ca */ /* 0x000fe200000e0000 */
[----:B------:R1:W-:Y:S01]  /*3080*/  UTCHMMA tmem[UR22], gdesc[UR66], tmem[UR23], tmem[UR48], idesc[UR49], UPT ;  /* 0x00ff3042160079ea */ /* 0x0003e2000b800017 */
[----:B------:R-:W-:Y:S01]  /*3090*/  R2UR UR11, R0 ;  /* 0x00000000000b72ca */ /* 0x000fe200000e0000 */
[----:B------:R-:W-:Y:S01]  /*30a0*/  UMOV UR46, 0x0 ;  /* 0x00000000002e7882 */ /* 0x000fe20000000000 */
[----:B------:R-:W-:Y:S01]  /*30b0*/  R2UR UR8, R2 ;  /* 0x00000000020872ca */ /* 0x000fe200000e0000 */
[----:B------:R-:W-:Y:S01]  /*30c0*/  UMOV UR47, 0x8050010 ;  /* 0x08050010002f7882 */ /* 0x000fe20000000000 */
[----:B------:R-:W-:Y:S01]  /*30d0*/  R2UR UR9, R0 ;  /* 0x00000000000972ca */ /* 0x000fe200000e0000 */
        /* <DEDUP_REMOVED lines=28> */
.L_x_73:
[----:B-1----:R-:W-:Y:S01]  /*32a0*/  UIADD3 UR11, UPT, UPT, UR4, 0x5090, URZ ;  /* 0x00005090040b7890 */ /* 0x002fe2000fffe0ff */
[----:B------:R-:W-:Y:S01]  /*32b0*/  LOP3.LUT R7, R7, 0x1, RZ, 0x3c, !PT ;  /* 0x0000000107077812 */ /* 0x000fe200078e3cff */
[----:B------:R-:W-:Y:S02]  /*32c0*/  UIADD3 UR10, UPT, UPT, UR24, 0x1, URZ ;  /* 0x00000001180a7890 */ /* 0x000fe4000fffe0ff */
[----:B------:R-:W-:Y:S02]  /*32d0*/  UISETP.GT.AND UP0, UPT, UR25, 0x2, UPT ;  /* 0x000000021900788c */ /* 0x000fe4000bf04270 */
[----:B------:R-:W-:Y:S02]  /*32e0*/  UISETP.NE.AND UP2, UPT, UR10, 0x3, UPT ;  /* 0x000000030a00788c */ /* 0x000fe4000bf45270 */
[----:B------:R-:W-:Y:S01]  /*32f0*/  UIADD3 UR25, UPT, UPT, UR25, -0x1, URZ ;  /* 0xffffffff19197890 */ /* 0x000fe2000fffe0ff */
[----:B------:R2:W-:Y:S01]  /*3300*/  UTCBAR [UR11], URZ ;  /* 0x000000ff0b0073e9 */ /* 0x0005e200080000ff */
[----:B------:R-:W-:Y:S02]  /*3310*/  USEL UR8, URZ, 0x1, UP2 ;  /* 0x00000001ff087887 */ /* 0x000fe40009000000 */
[----:B------:R-:W-:Y:S01]  /*3320*/  USEL UR10, UR10, URZ, UP2 ;  /* 0x000000ff0a0a7287 */ /* 0x000fe20009000000 */
[----:B------:R-:W-:Y:S03]  /*3330*/  UMOV UR9, 0x1 ;  /* 0x0000000100097882 */ /* 0x000fe60000000000 */
[----:B------:R-:W-:Y:S01]  /*3340*/  LOP3.LUT R5, R5, UR8, RZ, 0x3c, !PT ;  /* 0x0000000805057c12 */ /* 0x000fe2000f8e3cff */
[----:B------:R-:W-:Y:S01]  /*3350*/  UMOV UR8, UR24 ;  /* 0x0000001800087c82 */ /* 0x000fe20008000000 */
[----:B------:R-:W-:Y:S05]  /*3360*/  BRA.U UP0, `(.L_x_74) ;  /* 0xfffffff100587547 */ /* 0x000fea000b83ffff */
.L_x_55:
[----:B------:R-:W-:Y:S04]  /*3370*/  BSSY.RECONVERGENT B0, `(.L_x_75) ;  /* 0x0000003000007945 */ /* 0x000fe80003800200 */
[----:B------:R-:W-:Y:S05]  /*3380*/  @!P4 BRA `(.L_x_76) ;  /* 0x000000000004c947 */ /* 0x000fea0003800000 */
[----:B-12---:R-:W-:Y:S05]  /*3390*/  BPT.TRAP 0x1 ;  /* 0x000000040000795c */ /* 0x006fea0000300000 */
.L_x_76:
[----:B-12---:R-:W-:Y:S05]  /*33a0*/  BSYNC.RECONVERGENT B0 ;  /* 0x0000000000007941 */ /* 0x006fea0003800200 */
.L_x_75:
[----:B------:R-:W-:Y:S01]  /*33b0*/  UIADD3 UR6, UPT, UPT, UR4, 0x5010, URZ ;  /* 0x0000501004067890 */ /* 0x000fe2000fffe0ff */
[----:B------:R-:W-:Y:S08]  /*33c0*/  BSSY.RECONVERGENT B0, `(.L_x_77) ;  /* 0x0000004000007945 */ /* 0x000ff00003800200 */
[----:B------:R1:W-:Y:S01]  /*33d0*/  UTCBAR [UR6], URZ ;  /* 0x000000ff060073e9 */ /* 0x0003e200080000ff */
[----:B------:R-:W-:Y:S05]  /*33e0*/  @!P4 BRA `(.L_x_78) ;  /* 0x000000000004c947 */ /* 0x000fea0003800000 */
[----:B-1----:R-:W-:Y:S05]  /*33f0*/  BPT.TRAP 0x1 ;  /* 0x000000040000795c */ /* 0x002fea0000300000 */
.L_x_78:
[----:B-1----:R-:W-:Y:S05]  /*3400*/  BSYNC.RECONVERGENT B0 ;  /* 0x0000000000007941 */ /* 0x002fea0003800200 */
.L_x_77:
[----:B------:R-:W-:-:S09]  /*3410*/  UIADD3 UR6, UPT, UPT, UR4, 0x5018, URZ ;  /* 0x0000501804067890 */ /* 0x000fd2000fffe0ff */
[----:B------:R1:W-:Y:S01]  /*3420*/  UTCBAR [UR6], URZ ;  /* 0x000000ff060073e9 */ /* 0x0003e200080000ff */
[----:B------:R-:W-:Y:S05]  /*3430*/  BRA.U UP5, `(.L_x_79) ;  /* 0x0000000105047547 */ /* 0x000fea000b800000 */
[----:B-1----:R-:W-:Y:S05]  /*3440*/  BPT.TRAP 0x1 ;  /* 0x000000040000795c */ /* 0x002fea0000300000 */
.L_x_79:
[----:B------:R-:W-:-:S04]  /*3450*/  SHF.L.U32 R3, R8, 0x1f, RZ ;  /* 0x0000001f08037819 */ /* 0x000fc800000006ff */
[----:B------:R-:W2:Y:S02]  /*3460*/  SYNCS.PHASECHK.TRANS64.TRYWAIT P0, [UR4+0x50a8], R3 ;  /* 0x0050a803ff0075a7 */ /* 0x000ea40008001104 */
[----:B--2---:R-:W-:Y:S05]  /*3470*/  @!P0 BRA `(.L_x_80) ;  /* 0x0000013400248947 */ /* 0x004fea0003800000 */
.L_x_378:
[----:B------:R-:W-:Y:S05]  /*3480*/  BRA.U UP3, `(.L_x_81) ;  /* 0x0000000103047547 */ /* 0x000fea000b800000 */
[----:B-1----:R-:W-:Y:S05]  /*3490*/  BPT.TRAP 0x1 ;  /* 0x000000040000795c */ /* 0x002fea0000300000 */
.L_x_81:
[----:B------:R-:W-:Y:S01]  /*34a0*/  SHF.L.U32 R7, R7, 0x1f, RZ ;  /* 0x0000001f07077819 */ /* 0x000fe200000006ff */
[----:B--2---:R-:W-:Y:S02]  /*34b0*/  HFMA2 R3, -RZ, RZ, 0, 2.288818359375e-05 ;  /* 0x00000180ff037431 */ /* 0x004fe400000001ff */
[----:B------:R-:W-:Y:S01]  /*34c0*/  IMAD.MOV.U32 R4, RZ, RZ, 0xa0 ;  /* 0x000000a0ff047424 */ /* 0x000fe200078e00ff */
[----:B------:R-:W2:Y:S02]  /*34d0*/  SYNCS.PHASECHK.TRANS64.TRYWAIT P0, [UR4+0x5068], R7 ;  /* 0x00506807ff0075a7 */ /* 0x000ea40008001104 */
[----:B--2---:R-:W-:Y:S05]  /*34e0*/  @!P0 BRA `(.L_x_82) ;  /* 0x0000013400208947 */ /* 0x004fea0003800000 */
.L_x_380:
[----:B------:R-:W-:Y:S01]  /*34f0*/  IMAD.MOV.U32 R2, RZ, RZ, 0xa8 ;  /* 0x000000a8ff027424 */ /* 0x000fe200078e00ff */
[----:B------:R-:W-:Y:S01]  /*3500*/  R2UR UR17, R4 ;  /* 0x00000000041172ca */ /* 0x000fe200000e0000 */
[----:B------:R-:W-:Y:S01]  /*3510*/  IMAD.MOV.U32 R4, RZ, RZ, 0xb0 ;  /* 0x000000b0ff047424 */ /* 0x000fe200078e00ff */
[----:B------:R-:W-:Y:S01]  /*3520*/  R2UR UR18, R3 ;  /* 0x00000000031272ca */ /* 0x000fe200000e0000 */
[----:B--2---:R-:W-:Y:S01]  /*3530*/  IMAD.MOV.U32 R0, RZ, RZ, 0x180 ;  /* 0x00000180ff007424 */ /* 0x004fe200078e00ff */
        /* <DEDUP_REMOVED lines=8> */
[----:B------:R-:W-:Y:S01]  /*35c0*/  UIADD3 UR22, UPT, UPT, UR5, UR27, URZ ;  /* 0x0000001b05167290 */ /* 0x000fe2000fffe0ff */
[C---:B------:R-:W-:Y:S01]  /*35d0*/  R2UR UR14, R3.reuse ;  /* 0x00000000030e72ca */ /* 0x040fe200000e0000 */
[----:B------:R-:W-:Y:S01]  /*35e0*/  UISETP.NE.U32.AND UP0, UPT, UR9, URZ, UPT ;  /* 0x000000ff0900728c */ /* 0x000fe2000bf05070 */
[----:B------:R-:W-:Y:S01]  /*35f0*/  R2UR UR12, R0 ;  /* 0x00000000000c72ca */ /* 0x000fe200000e0000 */
[----:B------:R-:W-:Y:S01]  /*3600*/  UIADD3 UR54, UPT, UPT, UR22, 0x20, URZ ;  /* 0x0000002016367890 */ /* 0x000fe2000fffe0ff */
[----:B-1----:R-:W-:Y:S01]  /*3610*/  R2UR UR6, R2 ;  /* 0x00000000020672ca */ /* 0x002fe200000e0000 */
        /* <DEDUP_REMOVED lines=11> */
[----:B------:R-:W-:Y:S01]  /*36d0*/  R2UR UR5, R2 ;  /* 0x00000000020572ca */ /* 0x000fe200000e0000 */
[----:B------:R-:W-:Y:S01]  /*36e0*/  UIADD3 UR44, UPT, UPT, UR22, 0xc0, URZ ;  /* 0x000000c0162c7890 */ /* 0x000fe2000fffe0ff */
[----:B------:R-:W-:Y:S01]  /*36f0*/  R2UR UR9, R0 ;  /* 0x00000000000972ca */ /* 0x000fe200000e0000 */
[----:B------:R-:W-:Y:S01]  /*3700*/  UMOV UR40, 0x0 ;  /* 0x0000000000287882 */ /* 0x000fe20000000000 */
[----:B------:R-:W-:Y:S01]  /*3710*/  UMOV UR41, 0x8050010 ;  /* 0x0805001000297882 */ /* 0x000fe20000000000 */
[----:B------:R-:W-:Y:S01]  /*3720*/  UMOV UR23, 0xc0004010 ;  /* 0xc000401000177882 */ /* 0x000fe20000000000 */
[----:B------:R-:W-:Y:S01]  /*3730*/  UIADD3 UR42, UPT, UPT, UR22, 0xe0, URZ ;  /* 0x000000e0162a7890 */ /* 0x000fe2000fffe0ff */
[----:B------:R1:W-:Y:S01]  /*3740*/  UTCHMMA tmem[UR17], gdesc[UR22], tmem[UR18], tmem[UR40], idesc[UR41], UP0 ;  /* 0x00ff2816110079ea */ /* 0x0003e20008000012 */
[----:B------:R-:W-:Y:S01]  /*3750*/  UMOV UR38, 0x0 ;  /* 0x0000000000267882 */ /* 0x000fe20000000000 */
        /* <DEDUP_REMOVED lines=29> */
.L_x_83:
[----:B-1----:R-:W-:-:S09]  /*3930*/  UIADD3 UR5, UPT, UPT, UR4, 0x5098, URZ ;  /* 0x0000509804057890 */ /* 0x002fd2000fffe0ff */
[----:B------:R1:W-:Y:S01]  /*3940*/  UTCBAR [UR5], URZ ;  /* 0x000000ff050073e9 */ /* 0x0003e200080000ff */
[----:B------:R-:W-:Y:S05]  /*3950*/  BRA.U !UP1, `(.L_x_84) ;  /* 0x0000000109047547 */ /* 0x000fea000b800000 */
[----:B-1----:R-:W-:Y:S05]  /*3960*/  BPT.TRAP 0x1 ;  /* 0x000000040000795c */ /* 0x002fea0000300000 */
.L_x_84:
[----:B-1----:R-:W-:-:S04]  /*3970*/  ULEA UR5, UR26, UR4, 0x3 ;  /* 0x000000041a057291 */ /* 0x002fc8000f8e18ff */
[----:B------:R-:W-:-:S09]  /*3980*/  UIADD3 UR5, UPT, UPT, UR5, 0x5038, URZ ;  /* 0x0000503805057890 */ /* 0x000fd2000fffe0ff */
[----:B------:R1:W-:Y:S01]  /*3990*/  UTCBAR [UR5], URZ ;  /* 0x000000ff050073e9 */ /* 0x0003e200080000ff */
[----:B------:R-:W-:Y:S05]  /*39a0*/  BRA.U UP4, `(.L_x_85) ;  /* 0x0000000104047547 */ /* 0x000fea000b800000 */
[----:B-1----:R-:W-:Y:S05]  /*39b0*/  BPT.TRAP 0x1 ;  /* 0x000000040000795c */ /* 0x002fea0000300000 */
.L_x_85:
[----:B-1----:R-:W-:-:S09]  /*39c0*/  UIADD3 UR5, UPT, UPT, UR4, 0x5050, URZ ;  /* 0x0000505004057890 */ /* 0x002fd2000fffe0ff */
[----:B------:R1:W-:Y:S01]  /*39d0*/  UTCBAR [UR5], URZ ;  /* 0x000000ff050073e9 */ /* 0x0003e200080000ff */
[----:B------:R-:W-:Y:S05]  /*39e0*/  BRA.U UP3, `(.L_x_86) ;  /* 0x0000000103047547 */ /* 0x000fea000b800000 */
[----:B-1----:R-:W-:Y:S05]  /*39f0*/  BPT.TRAP 0x1 ;  /* 0x000000040000795c */ /* 0x002fea0000300000 */
.L_x_86:
[----:B------:R-:W-:-:S13]  /*3a00*/  ELECT P0, URZ, PT ;  /* 0x0000000000ff782f */ /* 0x000fda0003800000 */
[----:B-1----:R-:W-:Y:S05]  /*3a10*/  @!P0 EXIT ;  /* 0x000000000000894d */ /* 0x002fea0003800000 */
[----:B------:R-:W-:-:S09]  /*3a20*/  UIADD3 UR4, UPT, UPT, UR4, 0x5060, URZ ;  /* 0x0000506004047890 */ /* 0x000fd2000fffe0ff */
[----:B------:R1:W-:Y:S01]  /*3a30*/  UTCBAR [UR4], URZ ;  /* 0x000000ff040073e9 */ /* 0x0003e200080000ff */
[----:B------:R-:W-:Y:S01]  /*3a40*/  NOP ;  /* 0x0000000000007918 */ /* 0x000fe20000000000 */
[----:B-1----:R-:W-:Y:S05]  /*3a50*/  EXIT ;  /* 0x000000000000794d */ /* 0x002fea0003800000 */
.L_x_28:
[----:B------:R-:W-:-:S08]  /*3a60*/  NOP ;  /* 0x0000000000007918 */ /* 0x000fd00000000000 */
[----:B------:R-:W1:-:S00]  /*3a70*/  USETMAXREG.DEALLOC.CTAPOOL 0x60 ;  /* 0x00000060000079c8 */ /* 0x000e4000080e0500 */
[----:B-1----:R-:W1:Y:S01]  /*3a80*/  S2R R0, SR_CTAID.X ;  /* 0x0000000000007919 */ /* 0x002e620000002500 */
[----:B------:R-:W2:Y:S01]  /*3a90*/  LDCU UR4, c[0x0][0x380] ;  /* 0x00007000ff0477ac */ /* 0x000ea20008000800 */
[----:B-1----:R-:W-:-:S04]  /*3aa0*/  SHF.L.U32 R17, R0, 0x8, RZ ;  /* 0x0000000800117819 */ /* 0x002fc800000006ff */
[----:B--2---:R-:W-:-:S13]  /*3ab0*/  ISETP.GE.U32.AND P0, PT, R17, UR4, PT ;  /* 0x0000000411007c0c */ /* 0x004fda000bf06070 */
[----:B------:R-:W-:Y:S05]  /*3ac0*/  @P0 EXIT ;  /* 0x000000000000094d */ /* 0x000fea0003800000 */
[----:B------:R-:W1:Y:S01]  /*3ad0*/  LDCU UR5, c[0x0][0x384] ;  /* 0x00007080ff0577ac */ /* 0x000e620008000800 */
[----:B------:R-:W2:Y:S01]  /*3ae0*/  LDCU.64 UR42, c[0x0][0x358] ;  /* 0x00006b00ff2a77ac */ /* 0x000ea20008000a00 */
[----:B-1----:R-:W-:-:S09]  /*3af0*/  UISETP.NE.AND UP0, UPT, UR5, URZ, UPT ;  /* 0x000000ff0500728c */ /* 0x002fd2000bf05270 */
[----:B--2---:R-:W-:Y:S05]  /*3b00*/  BRA.U UP0, `(.L_x_87) ;  /* 0x0000003100247547 */ /* 0x004fea000b800000 */
[----:B------:R-:W-:-:S09]  /*3b10*/  UISETP.NE.AND UP0, UPT, UR38, URZ, UPT ;  /* 0x000000ff2600728c */ /* 0x000fd2000bf05270 */
[----:B------:R-:W-:Y:S05]  /*3b20*/  BRA.U UP0, `(.L_x_88) ;  /* 0x0000000100047547 */ /* 0x000fea000b800000 */
[----:B------:R-:W-:Y:S05]  /*3b30*/  BPT.TRAP 0x1 ;  /* 0x000000040000795c */ /* 0x000fea0000300000 */
.L_x_88:
[----:B------:R-:W1:Y:S01]  /*3b40*/  S2R R18, SR_CgaCtaId ;  /* 0x0000000000127919 */ /* 0x000e620000008800 */
[----:B------:R-:W-:Y:S01]  /*3b50*/  IMAD.MOV.U32 R3, RZ, RZ, 0x1 ;  /* 0x00000001ff037424 */ /* 0x000fe200078e00ff */
[----:B------:R-:W-:Y:S02]  /*3b60*/  MOV R5, 0x400 ;  /* 0x0000040000057802 */ /* 0x000fe40000000f00 */
[----:B------:R-:W-:Y:S02]  /*3b70*/  LOP3.LUT P1, R22, R16, 0x7f, RZ, 0xc0, !PT ;  /* 0x0000007f10167812 */ /* 0x000fe4000782c0ff */
[----:B------:R-:W-:Y:S02]  /*3b80*/  SHF.L.U32 R3, R3, 0x1f, RZ ;  /* 0x0000001f03037819 */ /* 0x000fe400000006ff */
[----:B-1----:R-:W-:-:S04]  /*3b90*/  LEA R18, R18, R5, 0x18 ;  /* 0x0000000512127211 */ /* 0x002fc800078ec0ff */
[----:B------:R-:W1:Y:S02]  /*3ba0*/  SYNCS.PHASECHK.TRANS64.TRYWAIT P0, [R18+URZ+0x50c0], R3 ;  /* 0x0050c003120075a7 */ /* 0x000e6400080011ff */
[----:B-1----:R-:W-:Y:S05]  /*3bb0*/  @!P0 BRA `(.L_x_89) ;  /* 0x0000012c00848947 */ /* 0x002fea0003800000 */
.L_x_381:
[----:B------:R-:W-:Y:S04]  /*3bc0*/  BSSY.RECONVERGENT B6, `(.L_x_90) ;  /* 0x000023d000067945 */ /* 0x000fe80003800200 */
[----:B------:R-:W-:Y:S05]  /*3bd0*/  @P1 BRA `(.L_x_91) ;  /* 0x0000002000ec1947 */ /* 0x000fea0003800000 */
[----:B------:R-:W2:Y:S01]  /*3be0*/  S2UR UR4, SR_CTAID.Z ;  /* 0x00000000000479c3 */ /* 0x000ea20000002700 */
[----:B-1----:R-:W1:Y:S01]  /*3bf0*/  S2R R3, SR_CTAID.Y ;  /* 0x0000000000037919 */ /* 0x002e620000002600 */
[----:B------:R-:W2:Y:S01]  /*3c00*/  LDCU UR6, c[0x0][0x370] ;  /* 0x00006e00ff0677ac */ /* 0x000ea20008000800 */
[----:B------:R-:W3:Y:S01]  /*3c10*/  LDCU UR5, c[0x0][0x374] ;  /* 0x00006e80ff0577ac */ /* 0x000ee20008000800 */
[----:B--2---:R-:W-:-:S04]  /*3c20*/  UIMAD UR4, UR6, UR4, URZ ;  /* 0x00000004060472a4 */ /* 0x004fc8000f8e02ff */
[----:B------:R-:W-:-:S04]  /*3c30*/  UIADD3 UR4, UPT, UPT, URZ, -UR4, URZ ;  /* 0x80000004ff047290 */ /* 0x000fc8000fffe0ff */
[----:B---3--:R-:W-:Y:S01]  /*3c40*/  UIMAD UR4, UR4, UR5, URZ ;  /* 0x00000005040472a4 */ /* 0x008fe2000f8e02ff */
[----:B-1----:R-:W-:-:S05]  /*3c50*/  IMAD R3, R3, UR6, R0 ;  /* 0x0000000603037c24 */ /* 0x002fca000f8e0200 */
[----:B------:R-:W-:-:S13]  /*3c60*/  ISETP.NE.AND P0, PT, R3, UR4, PT ;  /* 0x0000000403007c0c */ /* 0x000fda000bf05270 */
[----:B------:R-:W-:Y:S05]  /*3c70*/  @P0 BRA `(.L_x_91) ;  /* 0x0000002000c40947 */ /* 0x000fea0003800000 */
[----:B------:R-:W1:Y:S01]  /*3c80*/  LDC.64 R8, c[0x4][0xa0] ;  /* 0x01002800ff087b82 */ /* 0x000e620000000a00 */
[----:B------:R-:W-:Y:S01]  /*3c90*/  MOV R26, 0x0 ;  /* 0x00000000001a7802 */ /* 0x000fe20000000f00 */
[----:B------:R-:W2:Y:S01]  /*3ca0*/  LDCU.64 UR4, c[0x4][0xd0] ;  /* 0x01001a00ff0477ac */ /* 0x000ea20008000a00 */
[----:B------:R-:W-:Y:S01]  /*3cb0*/  IADD3 R25, P0, PT, R23, 0x8, RZ ;  /* 0x0000000817197810 */ /* 0x000fe20007f1e0ff */
[----:B------:R-:W-:Y:S01]  /*3cc0*/  IMAD.MOV.U32 R6, RZ, RZ, R23 ;  /* 0x000000ffff067224 */ /* 0x000fe200078e0017 */
[----:B------:R-:W-:-:S03]  /*3cd0*/  MOV R7, R19 ;  /* 0x0000001300077202 */ /* 0x000fc60000000f00 */
[----:B------:R3:W4:Y:S01]  /*3ce0*/  LDC.64 R2, c[0x4][R26] ;  /* 0x010000001a027b82 */ /* 0x0007220000000a00 */
[----:B------:R-:W-:Y:S02]  /*3cf0*/  IMAD.X R24, RZ, RZ, R19, P0 ;  /* 0x000000ffff187224 */ /* 0x000fe400000e0613 */
[----:B--2---:R-:W-:Y:S01]  /*3d00*/  IMAD.U32 R4, RZ, RZ, UR4 ;  /* 0x00000004ff047e24 */ /* 0x004fe2000f8e00ff */
[----:B------:R-:W-:Y:S01]  /*3d10*/  MOV R5, UR5 ;  /* 0x0000000500057c02 */ /* 0x000fe20008000f00 */
[----:B-1----:R3:W-:Y:S04]  /*3d20*/  STL.64 [R1], R8 ;  /* 0x0000000801007387 */ /* 0x0027e80000100a00 */
[----:B------:R-:W-:-:S07]  /*3d30*/  LEPC R20, `(.L_x_92) ;  /* 0x000000001014794e */ /* 0x000fce0000000000 */
[----:B---34-:R-:W-:Y:S05]  /*3d40*/  CALL.ABS.NOINC R2 ;  /* 0x0000000002007343 */ /* 0x018fea0003c00000 */
.L_x_92:
[----:B------:R-:W-:Y:S01]  /*3d50*/  HFMA2 R2, -RZ, RZ, 0, 5.9604644775390625e-08 ;  /* 0x00000001ff027431 */ /* 0x000fe200000001ff */
[----:B------:R-:W-:Y:S01]  /*3d60*/  MOV R3, 0x4 ;  /* 0x0000000400037802 */ /* 0x000fe20000000f00 */
[----:B------:R-:W-:Y:S01]  /*3d70*/  IMAD.MOV.U32 R0, RZ, RZ, 0x3 ;  /* 0x00000003ff007424 */ /* 0x000fe200078e00ff */
[----:B------:R1:W2:Y:S01]  /*3d80*/  LDC.64 R8, c[0x4][R26] ;  /* 0x010000001a087b82 */ /* 0x0002a20000000a00 */
[----:B------:R-:W3:Y:S01]  /*3d90*/  LDCU.64 UR4, c[0x4][0xe8] ;  /* 0x01001d00ff0477ac */ /* 0x000ee20008000a00 */
[----:B------:R-:W-:Y:S01]  /*3da0*/  MOV R6, R25 ;  /* 0x0000001900067202 */ /* 0x000fe20000000f00 */
[----:B------:R-:W-:Y:S01]  /*3db0*/  IMAD.MOV.U32 R7, RZ, RZ, R24 ;  /* 0x000000ffff077224 */ /* 0x000fe200078e0018 */
[----:B------:R1:W-:Y:S04]  /*3dc0*/  STL.64 [R1+0x8], R2 ;  /* 0x0000080201007387 */ /* 0x0003e80000100a00 */
[----:B------:R1:W-:Y:S01]  /*3dd0*/  STL [R1+0x10], R0 ;  /* 0x0000100001007387 */ /* 0x0003e20000100800 */
[----:B---3--:R-:W-:Y:S01]  /*3de0*/  MOV R4, UR4 ;  /* 0x0000000400047c02 */ /* 0x008fe20008000f00 */
[----:B------:R-:W-:-:S02]  /*3df0*/  IMAD.U32 R5, RZ, RZ, UR5 ;  /* 0x00000005ff057e24 */ /* 0x000fc4000f8e00ff */
[----:B------:R-:W-:-:S07]  /*3e00*/  LEPC R20, `(.L_x_93) ;  /* 0x000000001014794e */ /* 0x000fce0000000000 */
[----:B-12---:R-:W-:Y:S05]  /*3e10*/  CALL.ABS.NOINC R8 ;  /* 0x0000000008007343 */ /* 0x006fea0003c00000 */
.L_x_93:
[----:B------:R1:W2:Y:S01]  /*3e20*/  LDC.64 R2, c[0x4][R26] ;  /* 0x010000001a027b82 */ /* 0x0002a20000000a00 */
[----:B------:R-:W3:Y:S01]  /*3e30*/  LDCU.64 UR4, c[0x4][0xe0] ;  /* 0x01001c00ff0477ac */ /* 0x000ee20008000a00 */
[----:B------:R-:W-:Y:S01]  /*3e40*/  CS2R R6, SRZ ;  /* 0x0000000000067805 */ /* 0x000fe2000001ff00 */
[----:B---3--:R-:W-:Y:S01]  /*3e50*/  IMAD.U32 R4, RZ, RZ, UR4 ;  /* 0x00000004ff047e24 */ /* 0x008fe2000f8e00ff */
[----:B------:R-:W-:-:S04]  /*3e60*/  MOV R5, UR5 ;  /* 0x0000000500057c02 */ /* 0x000fc80008000f00 */
[----:B------:R-:W-:-:S07]  /*3e70*/  LEPC R20, `(.L_x_94) ;  /* 0x000000001014794e */ /* 0x000fce0000000000 */
[----:B-12---:R-:W-:Y:S05]  /*3e80*/  CALL.ABS.NOINC R2 ;  /* 0x0000000002007343 */ /* 0x006fea0003c00000 */
.L_x_94:
[----:B------:R1:W2:Y:S01]  /*3e90*/  LDC.64 R2, c[0x4][R26] ;  /* 0x010000001a027b82 */ /* 0x0002a20000000a00 */
[----:B------:R-:W3:Y:S01]  /*3ea0*/  LDCU.64 UR4, c[0x4][0xf0] ;  /* 0x01001e00ff0477ac */ /* 0x000ee20008000a00 */
[----:B------:R-:W-:Y:S01]  /*3eb0*/  CS2R R6, SRZ ;  /* 0x0000000000067805 */ /* 0x000fe2000001ff00 */
[----:B---3--:R-:W-:Y:S01]  /*3ec0*/  IMAD.U32 R4, RZ, RZ, UR4 ;  /* 0x00000004ff047e24 */ /* 0x008fe2000f8e00ff */
[----:B------:R-:W-:-:S04]  /*3ed0*/  MOV R5, UR5 ;  /* 0x0000000500057c02 */ /* 0x000fc80008000f00 */
[----:B------:R-:W-:-:S07]  /*3ee0*/  LEPC R20, `(.L_x_95) ;  /* 0x000000001014794e */ /* 0x000fce0000000000 */
[----:B-12---:R-:W-:Y:S05]  /*3ef0*/  CALL.ABS.NOINC R2 ;  /* 0x0000000002007343 */ /* 0x006fea0003c00000 */
.L_x_95:
[----:B------:R1:W2:Y:S01]  /*3f00*/  LDC.64 R2, c[0x4][R26] ;  /* 0x010000001a027b82 */ /* 0x0002a20000000a00 */
[----:B------:R-:W3:Y:S01]  /*3f10*/  LDCU.64 UR4, c[0x4][0xf8] ;  /* 0x01001f00ff0477ac */ /* 0x000ee20008000a00 */
[----:B------:R-:W-:Y:S01]  /*3f20*/  CS2R R6, SRZ ;  /* 0x0000000000067805 */ /* 0x000fe2000001ff00 */
[----:B---3--:R-:W-:Y:S01]  /*3f30*/  IMAD.U32 R4, RZ, RZ, UR4 ;  /* 0x00000004ff047e24 */ /* 0x008fe2000f8e00ff */
[----:B------:R-:W-:-:S04]  /*3f40*/  MOV R5, UR5 ;  /* 0x0000000500057c02 */ /* 0x000fc80008000f00 */
[----:B------:R-:W-:-:S07]  /*3f50*/  LEPC R20, `(.L_x_96) ;  /* 0x000000001014794e */ /* 0x000fce0000000000 */
[----:B-12---:R-:W-:Y:S05]  /*3f60*/  CALL.ABS.NOINC R2 ;  /* 0x0000000002007343 */ /* 0x006fea0003c00000 */
.L_x_96:
[----:B------:R-:W-:Y:S01]  /*3f70*/  HFMA2 R0, -RZ, RZ, 0, 9.5367431640625e-07 ;  /* 0x00000010ff007431 */ /* 0x000fe200000001ff */
[----:B------:R1:W2:Y:S01]  /*3f80*/  LDC.64 R2, c[0x4][R26] ;  /* 0x010000001a027b82 */ /* 0x0002a20000000a00 */
[----:B------:R-:W3:Y:S01]  /*3f90*/  LDCU.64 UR4, c[0x4][0xc8] ;  /* 0x01001900ff0477ac */ /* 0x000ee20008000a00 */
[----:B------:R-:W-:Y:S01]  /*3fa0*/  MOV R6, R23 ;  /* 0x0000001700067202 */ /* 0x000fe20000000f00 */
[----:B------:R-:W-:Y:S01]  /*3fb0*/  IMAD.MOV.U32 R7, RZ, RZ, R19 ;  /* 0x000000ffff077224 */ /* 0x000fe200078e0013 */
[----:B------:R1:W-:Y:S01]  /*3fc0*/  STL [R1], R0 ;  /* 0x0000000001007387 */ /* 0x0003e20000100800 */
[----:B---3--:R-:W-:Y:S01]  /*3fd0*/  MOV R4, UR4 ;  /* 0x0000000400047c02 */ /* 0x008fe20008000f00 */
[----:B------:R-:W-:-:S04]  /*3fe0*/  IMAD.U32 R5, RZ, RZ, UR5 ;  /* 0x00000005ff057e24 */ /* 0x000fc8000f8e00ff */
[----:B------:R-:W-:-:S07]  /*3ff0*/  LEPC R20, `(.L_x_97) ;  /* 0x000000001014794e */ /* 0x000fce0000000000 */
[----:B-12---:R-:W-:Y:S05]  /*4000*/  CALL.ABS.NOINC R2 ;  /* 0x0000000002007343 */ /* 0x006fea0003c00000 */
.L_x_97:
[----:B------:R-:W1:Y:S01]  /*4010*/  S2R R3, SR_SWINHI ;  /* 0x0000000000037919 */ /* 0x000e620000002f00 */
[----:B------:R-:W2:Y:S01]  /*4020*/  LDCU.64 UR4, c[0x4][0x100] ;  /* 0x01002000ff0477ac */ /* 0x000ea20008000a00 */
[----:B------:R-:W-:Y:S02]  /*4030*/  MOV R6, R23 ;  /* 0x0000001700067202 */ /* 0x000fe40000000f00 */
[----:B------:R-:W-:Y:S01]  /*4040*/  MOV R7, R19 ;  /* 0x0000001300077202 */ /* 0x000fe20000000f00 */
[----:B--2---:R-:W-:Y:S02]  /*4050*/  IMAD.U32 R4, RZ, RZ, UR4 ;  /* 0x00000004ff047e24 */ /* 0x004fe4000f8e00ff */
[----:B------:R-:W-:Y:S01]  /*4060*/  IMAD.U32 R5, RZ, RZ, UR5 ;  /* 0x00000005ff057e24 */ /* 0x000fe2000f8e00ff */
[----:B------:R-:W-:Y:S02]  /*4070*/  MOV R8, R18 ;  /* 0x0000001200087202 */ /* 0x000fe40000000f00 */
[----:B-1----:R-:W-:-:S02]  /*4080*/  MOV R9, R3 ;  /* 0x0000000300097202 */ /* 0x002fc40000000f00 */
[----:B------:R1:W2:Y:S03]  /*4090*/  LDC.64 R2, c[0x4][R26] ;  /* 0x010000001a027b82 */ /* 0x0002a60000000a00 */
[----:B------:R1:W-:Y:S02]  /*40a0*/  STL.64 [R1], R8 ;  /* 0x0000000801007387 */ /* 0x0003e40000100a00 */
[----:B------:R-:W-:-:S07]  /*40b0*/  LEPC R20, `(.L_x_98) ;  /* 0x000000001014794e */ /* 0x000fce0000000000 */
[----:B-12---:R-:W-:Y:S05]  /*40c0*/  CALL.ABS.NOINC R2 ;  /* 0x0000000002007343 */ /* 0x006fea0003c00000 */
.L_x_98:
[----:B------:R-:W1:Y:S01]  /*40d0*/  LDC.64 R8, c[0x4][0xd8] ;  /* 0x01003600ff087b82 */ /* 0x000e620000000a00 */
[----:B------:R-:W2:Y:S01]  /*40e0*/  LDCU.64 UR4, c[0x4][0xd0] ;  /* 0x01001a00ff0477ac */ /* 0x000ea20008000a00 */
[----:B------:R-:W-:Y:S02]  /*40f0*/  MOV R6, R23 ;  /* 0x0000001700067202 */ /* 0x000fe40000000f00 */
[----:B------:R-:W-:-:S04]  /*4100*/  MOV R7, R19 ;  /* 0x0000001300077202 */ /* 0x000fc80000000f00 */
[----:B------:R3:W4:Y:S01]  /*4110*/  LDC.64 R2, c[0x4][R26] ;  /* 0x010000001a027b82 */ /* 0x0007220000000a00 */
[----:B--2---:R-:W-:Y:S02]  /*4120*/  IMAD.U32 R4, RZ, RZ, UR4 ;  /* 0x00000004ff047e24 */ /* 0x004fe4000f8e00ff */
[----:B------:R-:W-:Y:S01]  /*4130*/  IMAD.U32 R5, RZ, RZ, UR5 ;  /* 0x00000005ff057e24 */ /* 0x000fe2000f8e00ff */
[----:B-1----:R3:W-:Y:S04]  /*4140*/  STL.64 [R1], R8 ;  /* 0x0000000801007387 */ /* 0x0027e80000100a00 */
[----:B------:R-:W-:-:S07]  /*4150*/  LEPC R20, `(.L_x_99) ;  /* 0x000000001014794e */ /* 0x000fce0000000000 */
[----:B---34-:R-:W-:Y:S05]  /*4160*/  CALL.ABS.NOINC R2 ;  /* 0x0000000002007343 */ /* 0x018fea0003c00000 */
.L_x_99:
[----:B------:R-:W-:Y:S01]  /*4170*/  HFMA2 R0, -RZ, RZ, 0, 2.384185791015625e-06 ;  /* 0x00000028ff007431 */ /* 0x000fe200000001ff */
        /* <DEDUP_REMOVED lines=9> */
.L_x_100:
        /* <DEDUP_REMOVED lines=10> */
.L_x_101:
[----:B------:R1:W2:Y:S01]  /*42b0*/  LDC.64 R2, c[0x4][R26] ;  /* 0x010000001a027b82 */ /* 0x0002a20000000a00 */
[----:B------:R-:W3:Y:S01]  /*42c0*/  LDCU.64 UR4, c[0x4][0xe0] ;  /* 0x01001c00ff0477ac */ /* 0x000ee20008000a00 */
[----:B------:R-:W-:Y:S01]  /*42d0*/  CS2R R6, SRZ ;  /* 0x0000000000067805 */ /* 0x000fe2000001ff00 */
[----:B---3--:R-:W-:Y:S01]  /*42e0*/  IMAD.U32 R4, RZ, RZ, UR4 ;  /* 0x00000004ff047e24 */ /* 0x008fe2000f8e00ff */
[----:B------:R-:W-:-:S04]  /*42f0*/  MOV R5, UR5 ;  /* 0x0000000500057c02 */ /* 0x000fc80008000f00 */
[----:B------:R-:W-:-:S07]  /*4300*/  LEPC R20, `(.L_x_102) ;  /* 0x000000001014794e */ /* 0x000fce0000000000 */
[----:B-12---:R-:W-:Y:S05]  /*4310*/  CALL.ABS.NOINC R2 ;  /* 0x0000000002007343 */ /* 0x006fea0003c00000 */
.L_x_102:
[----:B------:R-:W-:Y:S01]  /*4320*/  HFMA2 R0, -RZ, RZ, 0, 4.76837158203125e-07 ;  /* 0x00000008ff007431 */ /* 0x000fe200000001ff */
        /* <DEDUP_REMOVED lines=9> */
.L_x_103:
[----:B------:R-:W-:Y:S01]  /*43c0*/  HFMA2 R0, -RZ, RZ, 0, 2.6226043701171875e-06 ;  /* 0x0000002cff007431 */ /* 0x000fe200000001ff */
        /* <DEDUP_REMOVED lines=9> */
.L_x_104:
[----:B------:R1:W2:Y:S01]  /*4460*/  LDC.64 R2, c[0x4][R26] ;  /* 0x010000001a027b82 */ /* 0x0002a20000000a00 */
[----:B------:R-:W3:Y:S01]  /*4470*/  LDCU.64 UR4, c[0x4][0xe0] ;  /* 0x01001c00ff0477ac */ /* 0x000ee20008000a00 */
[----:B------:R-:W-:Y:S01]  /*4480*/  CS2R R6, SRZ ;  /* 0x0000000000067805 */ /* 0x000fe2000001ff00 */
[----:B---3--:R-:W-:Y:S01]  /*4490*/  IMAD.U32 R4, RZ, RZ, UR4 ;  /* 0x00000004ff047e24 */ /* 0x008fe2000f8e00ff */
[----:B------:R-:W-:-:S04]  /*44a0*/  MOV R5, UR5 ;  /* 0x0000000500057c02 */ /* 0x000fc80008000f00 */
[----:B------:R-:W-:-:S07]  /*44b0*/  LEPC R20, `(.L_x_105) ;  /* 0x000000001014794e */ /* 0x000fce0000000000 */
[----:B-12---:R-:W-:Y:S05]  /*44c0*/  CALL.ABS.NOINC R2 ;  /* 0x0000000002007343 */ /* 0x006fea0003c00000 */
.L_x_105:
        /* <DEDUP_REMOVED lines=10> */
.L_x_106:
[----:B------:R-:W-:Y:S01]  /*4570*/  HFMA2 R0, -RZ, RZ, 0, 2.443790435791015625e-06 ;  /* 0x00000029ff007431 */ /* 0x000fe200000001ff */
        /* <DEDUP_REMOVED lines=9> */
.L_x_107:
        /* <DEDUP_REMOVED lines=10> */
.L_x_108:
        /* <DEDUP_REMOVED lines=10> */
.L_x_109:
[----:B------:R1:W2:Y:S01]  /*4750*/  LDC.64 R2, c[0x4][R26] ;  /* 0x010000001a027b82 */ /* 0x0002a20000000a00 */
[----:B------:R-:W3:Y:S01]  /*4760*/  LDCU.64 UR4, c[0x4][0xe0] ;  /* 0x01001c00ff0477ac */ /* 0x000ee20008000a00 */
[----:B------:R-:W-:Y:S01]  /*4770*/  CS2R R6, SRZ ;  /* 0x0000000000067805 */ /* 0x000fe2000001ff00 */
[----:B---3--:R-:W-:Y:S01]  /*4780*/  IMAD.U32 R4, RZ, RZ, UR4 ;  /* 0x00000004ff047e24 */ /* 0x008fe2000f8e00ff */
[----:B------:R-:W-:-:S04]  /*4790*/  MOV R5, UR5 ;  /* 0x0000000500057c02 */ /* 0x000fc80008000f00 */
[----:B------:R-:W-:-:S07]  /*47a0*/  LEPC R20, `(.L_x_110) ;  /* 0x000000001014794e */ /* 0x000fce0000000000 */
[----:B-12---:R-:W-:Y:S05]  /*47b0*/  CALL.ABS.NOINC R2 ;  /* 0x0000000002007343 */ /* 0x006fea0003c00000 */
.L_x_110:
        /* <DEDUP_REMOVED lines=10> */
.L_x_111:
        /* <DEDUP_REMOVED lines=10> */
.L_x_112:
[----:B------:R1:W2:Y:S01]  /*4900*/  LDC.64 R2, c[0x4][R26] ;  /* 0x010000001a027b82 */ /* 0x0002a20000000a00 */
[----:B------:R-:W3:Y:S01]  /*4910*/  LDCU.64 UR4, c[0x4][0xe0] ;  /* 0x01001c00ff0477ac */ /* 0x000ee20008000a00 */
[----:B------:R-:W-:Y:S01]  /*4920*/  CS2R R6, SRZ ;  /* 0x0000000000067805 */ /* 0x000fe2000001ff00 */
[----:B---3--:R-:W-:Y:S01]  /*4930*/  IMAD.U32 R4, RZ, RZ, UR4 ;  /* 0x00000004ff047e24 */ /* 0x008fe2000f8e00ff */
[----:B------:R-:W-:-:S04]  /*4940*/  MOV R5, UR5 ;  /* 0x0000000500057c02 */ /* 0x000fc80008000f00 */
[----:B------:R-:W-:-:S07]  /*4950*/  LEPC R20, `(.L_x_113) ;  /* 0x000000001014794e */ /* 0x000fce0000000000 */
[----:B-12---:R-:W-:Y:S05]  /*4960*/  CALL.ABS.NOINC R2 ;  /* 0x0000000002007343 */ /* 0x006fea0003c00000 */
.L_x_113:
[----:B------:R-:W-:Y:S01]  /*4970*/  HFMA2 R0, -RZ, RZ, 0, 5.9604644775390625e-08 ;  /* 0x00000001ff007431 */ /* 0x000fe200000001ff */
        /* <DEDUP_REMOVED lines=9> */
.L_x_114:
        /* <DEDUP_REMOVED lines=10> */
.L_x_115:
        /* <DEDUP_REMOVED lines=10> */
.L_x_116:
        /* <DEDUP_REMOVED lines=10> */
.L_x_117:
[----:B------:R1:W2:Y:S01]  /*4bf0*/  LDC.64 R2, c[0x4][R26] ;  /* 0x010000001a027b82 */ /* 0x0002a20000000a00 */
[----:B------:R-:W3:Y:S01]  /*4c00*/  LDCU.64 UR4, c[0x4][0xe0] ;  /* 0x01001c00ff0477ac */ /* 0x000ee20008000a00 */
[----:B------:R-:W-:Y:S01]  /*4c10*/  CS2R R6, SRZ ;  /* 0x0000000000067805 */ /* 0x000fe2000001ff00 */
[----:B---3--:R-:W-:Y:S01]  /*4c20*/  IMAD.U32 R4, RZ, RZ, UR4 ;  /* 0x00000004ff047e24 */ /* 0x008fe2000f8e00ff */
[----:B------:R-:W-:-:S04]  /*4c30*/  MOV R5, UR5 ;  /* 0x0000000500057c02 */ /* 0x000fc80008000f00 */
[----:B------:R-:W-:-:S07]  /*4c40*/  LEPC R20, `(.L_x_118) ;  /* 0x000000001014794e */ /* 0x000fce0000000000 */
[----:B-12---:R-:W-:Y:S05]  /*4c50*/  CALL.ABS.NOINC R2 ;  /* 0x0000000002007343 */ /* 0x006fea0003c00000 */
.L_x_118:
        /* <DEDUP_REMOVED lines=10> */
.L_x_119:
        /* <DEDUP_REMOVED lines=10> */
.L_x_120:
[----:B------:R1:W2:Y:S01]  /*4da0*/  LDC.64 R2, c[0x4][R26] ;  /* 0x010000001a027b82 */ /* 0x0002a20000000a00 */
[----:B------:R-:W3:Y:S01]  /*4db0*/  LDCU.64 UR4, c[0x4][0xe0] ;  /* 0x01001c00ff0477ac */ /* 0x000ee20008000a00 */
[----:B------:R-:W-:Y:S01]  /*4dc0*/  CS2R R6, SRZ ;  /* 0x0000000000067805 */ /* 0x000fe2000001ff00 */
[----:B---3--:R-:W-:Y:S01]  /*4dd0*/  IMAD.U32 R4, RZ, RZ, UR4 ;  /* 0x00000004ff047e24 */ /* 0x008fe2000f8e00ff */
[----:B------:R-:W-:-:S04]  /*4de0*/  MOV R5, UR5 ;  /* 0x0000000500057c02 */ /* 0x000fc80008000f00 */
[----:B------:R-:W-:-:S07]  /*4df0*/  LEPC R20, `(.L_x_121) ;  /* 0x000000001014794e */ /* 0x000fce0000000000 */
[----:B-12---:R-:W-:Y:S05]  /*4e00*/  CALL.ABS.NOINC R2 ;  /* 0x0000000002007343 */ /* 0x006fea0003c00000 */
.L_x_121:
[----:B------:R-:W-:Y:S01]  /*4e10*/  HFMA2 R0, -RZ, RZ, 0, 1.1920928955078125e-07 ;  /* 0x00000002ff007431 */ /* 0x000fe200000001ff */
        /* <DEDUP_REMOVED lines=9> */
.L_x_122:
        /* <DEDUP_REMOVED lines=10> */
.L_x_123:
        /* <DEDUP_REMOVED lines=10> */
.L_x_124:
        /* <DEDUP_REMOVED lines=10> */
.L_x_125:
        /* <DEDUP_REMOVED lines=10> */
.L_x_126:
        /* <DEDUP_REMOVED lines=10> */
.L_x_127:
[----:B------:R1:W2:Y:S01]  /*51d0*/  LDC.64 R2, c[0x4][R26] ;  /* 0x010000001a027b82 */ /* 0x0002a20000000a00 */
[----:B------:R-:W3:Y:S01]  /*51e0*/  LDCU.64 UR4, c[0x4][0xe0] ;  /* 0x01001c00ff0477ac */ /* 0x000ee20008000a00 */
[----:B------:R-:W-:Y:S01]  /*51f0*/  CS2R R6, SRZ ;  /* 0x0000000000067805 */ /* 0x000fe2000001ff00 */
[----:B---3--:R-:W-:Y:S01]  /*5200*/  IMAD.U32 R4, RZ, RZ, UR4 ;  /* 0x00000004ff047e24 */ /* 0x008fe2000f8e00ff */
[----:B------:R-:W-:-:S04]  /*5210*/  MOV R5, UR5 ;  /* 0x0000000500057c02 */ /* 0x000fc80008000f00 */
[----:B------:R-:W-:-:S07]  /*5220*/  LEPC R20, `(.L_x_128) ;  /* 0x000000001014794e */ /* 0x000fce0000000000 */
[----:B-12---:R-:W-:Y:S05]  /*5230*/  CALL.ABS.NOINC R2 ;  /* 0x0000000002007343 */ /* 0x006fea0003c00000 */
.L_x_128:
        /* <DEDUP_REMOVED lines=10> */
.L_x_129:
        /* <DEDUP_REMOVED lines=10> */
.L_x_130:
[----:B------:R1:W2:Y:S01]  /*5380*/  LDC.64 R2, c[0x4][R26] ;  /* 0x010000001a027b82 */ /* 0x0002a20000000a00 */
[----:B------:R-:W3:Y:S01]  /*5390*/  LDCU.64 UR4, c[0x4][0xe0] ;  /* 0x01001c00ff0477ac */ /* 0x000ee20008000a00 */
[----:B------:R-:W-:Y:S01]  /*53a0*/  CS2R R6, SRZ ;  /* 0x0000000000067805 */ /* 0x000fe2000001ff00 */
[----:B---3--:R-:W-:Y:S01]  /*53b0*/  IMAD.U32 R4, RZ, RZ, UR4 ;  /* 0x00000004ff047e24 */ /* 0x008fe2000f8e00ff */
[----:B------:R-:W-:-:S04]  /*53c0*/  MOV R5, UR5 ;  /* 0x0000000500057c02 */ /* 0x000fc80008000f00 */
[----:B------:R-:W-:-:S07]  /*53d0*/  LEPC R20, `(.L_x_131) ;  /* 0x000000001014794e */ /* 0x000fce0000000000 */
[----:B-12---:R-:W-:Y:S05]  /*53e0*/  CALL.ABS.NOINC R2 ;  /* 0x0000000002007343 */ /* 0x006fea0003c00000 */
.L_x_131:
[----:B------:R-:W-:Y:S01]  /*53f0*/  HFMA2 R0, -RZ, RZ, 0, 7.62939453125e-06 ;  /* 0x00000080ff007431 */ /* 0x000fe200000001ff */
        /* <DEDUP_REMOVED lines=9> */
.L_x_132:
        /* <DEDUP_REMOVED lines=10> */
.L_x_133:
        /* <DEDUP_REMOVED lines=10> */
.L_x_134:
        /* <DEDUP_REMOVED lines=10> */
.L_x_135:
[----:B------:R1:W2:Y:S01]  /*5670*/  LDC.64 R2, c[0x4][R26] ;  /* 0x010000001a027b82 */ /* 0x0002a20000000a00 */
[----:B------:R-:W3:Y:S01]  /*5680*/  LDCU.64 UR4, c[0x4][0xe0] ;  /* 0x01001c00ff0477ac */ /* 0x000ee20008000a00 */
[----:B------:R-:W-:Y:S01]  /*5690*/  CS2R R6, SRZ ;  /* 0x0000000000067805 */ /* 0x000fe2000001ff00 */
[----:B---3--:R-:W-:Y:S01]  /*56a0*/  IMAD.U32 R4, RZ, RZ, UR4 ;  /* 0x00000004ff047e24 */ /* 0x008fe2000f8e00ff */
[----:B------:R-:W-:-:S04]  /*56b0*/  MOV R5, UR5 ;  /* 0x0000000500057c02 */ /* 0x000fc80008000f00 */
[----:B------:R-:W-:-:S07]  /*56c0*/  LEPC R20, `(.L_x_136) ;  /* 0x000000001014794e */ /* 0x000fce0000000000 */
[----:B-12---:R-:W-:Y:S05]  /*56d0*/  CALL.ABS.NOINC R2 ;  /* 0x0000000002007343 */ /* 0x006fea0003c00000 */
.L_x_136:
        /* <DEDUP_REMOVED lines=10> */
.L_x_137:
        /* <DEDUP_REMOVED lines=10> */
.L_x_138:
[----:B------:R1:W2:Y:S01]  /*5820*/  LDC.64 R2, c[0x4][R26] ;  /* 0x010000001a027b82 */ /* 0x0002a20000000a00 */
[----:B------:R-:W3:Y:S01]  /*5830*/  LDCU.64 UR4, c[0x4][0xe0] ;  /* 0x01001c00ff0477ac */ /* 0x000ee20008000a00 */
[----:B------:R-:W-:Y:S01]  /*5840*/  CS2R R6, SRZ ;  /* 0x0000000000067805 */ /* 0x000fe2000001ff00 */
[----:B---3--:R-:W-:Y:S01]  /*5850*/  IMAD.U32 R4, RZ, RZ, UR4 ;  /* 0x00000004ff047e24 */ /* 0x008fe2000f8e00ff */
[----:B------:R-:W-:-:S04]  /*5860*/  MOV R5, UR5 ;  /* 0x0000000500057c02 */ /* 0x000fc80008000f00 */
[----:B------:R-:W-:-:S07]  /*5870*/  LEPC R20, `(.L_x_139) ;  /* 0x000000001014794e */ /* 0x000fce0000000000 */
[----:B-12---:R-:W-:Y:S05]  /*5880*/  CALL.ABS.NOINC R2 ;  /* 0x0000000002007343 */ /* 0x006fea0003c00000 */
.L_x_139:
[----:B------:R1:W-:Y:S01]  /*5890*/  STL [R1], RZ ;  /* 0x000000ff01007387 */ /* 0x0003e20000100800 */
[----:B------:R1:W2:Y:S01]  /*58a0*/  LDC.64 R2, c[0x4][R26] ;  /* 0x010000001a027b82 */ /* 0x0002a20000000a00 */
[----:B------:R-:W3:Y:S01]  /*58b0*/  LDCU.64 UR4, c[0x4][0xc8] ;  /* 0x01001900ff0477ac */ /* 0x000ee20008000a00 */
[----:B------:R-:W-:Y:S02]  /*58c0*/  MOV R6, R23 ;  /* 0x0000001700067202 */ /* 0x000fe40000000f00 */
[----:B------:R-:W-:Y:S01]  /*58d0*/  MOV R7, R19 ;  /* 0x0000001300077202 */ /* 0x000fe20000000f00 */
[----:B---3--:R-:W-:Y:S02]  /*58e0*/  IMAD.U32 R4, RZ, RZ, UR4 ;  /* 0x00000004ff047e24 */ /* 0x008fe4000f8e00ff */
[----:B------:R-:W-:Y:S02]  /*58f0*/  IMAD.U32 R5, RZ, RZ, UR5 ;  /* 0x00000005ff057e24 */ /* 0x000fe4000f8e00ff */
[----:B------:R-:W-:-:S07]  /*5900*/  LEPC R20, `(.L_x_140) ;  /* 0x000000001014794e */ /* 0x000fce0000000000 */
[----:B-12---:R-:W-:Y:S05]  /*5910*/  CALL.ABS.NOINC R2 ;  /* 0x0000000002007343 */ /* 0x006fea0003c00000 */
.L_x_140:
        /* <DEDUP_REMOVED lines=10> */
.L_x_141:
        /* <DEDUP_REMOVED lines=10> */
.L_x_142:
        /* <DEDUP_REMOVED lines=10> */
.L_x_143:
[----:B------:R1:W2:Y:S01]  /*5b00*/  LDC.64 R2, c[0x4][R26] ;  /* 0x010000001a027b82 */ /* 0x0002a20000000a00 */
[----:B------:R-:W3:Y:S01]  /*5b10*/  LDCU.64 UR4, c[0x4][0xe0] ;  /* 0x01001c00ff0477ac */ /* 0x000ee20008000a00 */
[----:B------:R-:W-:Y:S01]  /*5b20*/  CS2R R6, SRZ ;  /* 0x0000000000067805 */ /* 0x000fe2000001ff00 */
[----:B---3--:R-:W-:Y:S01]  /*5b30*/  IMAD.U32 R4, RZ, RZ, UR4 ;  /* 0x00000004ff047e24 */ /* 0x008fe2000f8e00ff */
[----:B------:R-:W-:-:S04]  /*5b40*/  MOV R5, UR5 ;  /* 0x0000000500057c02 */ /* 0x000fc80008000f00 */
[----:B------:R-:W-:-:S07]  /*5b50*/  LEPC R20, `(.L_x_144) ;  /* 0x000000001014794e */ /* 0x000fce0000000000 */
[----:B-12---:R-:W-:Y:S05]  /*5b60*/  CALL.ABS.NOINC R2 ;  /* 0x0000000002007343 */ /* 0x006fea0003c00000 */
.L_x_144:
        /* <DEDUP_REMOVED lines=9> */
.L_x_145:
        /* <DEDUP_REMOVED lines=10> */
.L_x_146:
[----:B------:R1:W2:Y:S01]  /*5ca0*/  LDC.64 R2, c[0x4][R26] ;  /* 0x010000001a027b82 */ /* 0x0002a20000000a00 */
[----:B------:R-:W3:Y:S01]  /*5cb0*/  LDCU.64 UR4, c[0x4][0xe0] ;  /* 0x01001c00ff0477ac */ /* 0x000ee20008000a00 */
[----:B------:R-:W-:Y:S01]  /*5cc0*/  CS2R R6, SRZ ;  /* 0x0000000000067805 */ /* 0x000fe2000001ff00 */
[----:B---3--:R-:W-:Y:S01]  /*5cd0*/  IMAD.U32 R4, RZ, RZ, UR4 ;  /* 0x00000004ff047e24 */ /* 0x008fe2000f8e00ff */
[----:B------:R-:W-:-:S04]  /*5ce0*/  MOV R5, UR5 ;  /* 0x0000000500057c02 */ /* 0x000fc80008000f00 */
[----:B------:R-:W-:-:S07]  /*5cf0*/  LEPC R20, `(.L_x_147) ;  /* 0x000000001014794e */ /* 0x000fce0000000000 */
[----:B-12---:R-:W-:Y:S05]  /*5d00*/  CALL.ABS.NOINC R2 ;  /* 0x0000000002007343 */ /* 0x006fea0003c00000 */
.L_x_147:
[----:B------:R-:W-:Y:S01]  /*5d10*/  HFMA2 R0, -RZ, RZ, 0, 0.0001220703125 ;  /* 0x00000800ff007431 */ /* 0x000fe200000001ff */
        /* <DEDUP_REMOVED lines=9> */
.L_x_148:
        /* <DEDUP_REMOVED lines=10> */
.L_x_149:
        /* <DEDUP_REMOVED lines=10> */
.L_x_150:
[----:B------:R-:W1:Y:S01]  /*5ef0*/  LDC.64 R2, c[0x4][0xa8] ;  /* 0x01002a00ff027b82 */ /* 0x000e620000000a00 */
[----:B------:R-:W2:Y:S01]  /*5f00*/  LDCU.64 UR4, c[0x4][0xd0] ;  /* 0x01001a00ff0477ac */ /* 0x000ea20008000a00 */
[----:B------:R-:W-:Y:S02]  /*5f10*/  MOV R6, R23 ;  /* 0x0000001700067202 */ /* 0x000fe40000000f00 */
[----:B------:R-:W-:-:S04]  /*5f20*/  MOV R7, R19 ;  /* 0x0000001300077202 */ /* 0x000fc80000000f00 */
[----:B------:R-:W3:Y:S01]  /*5f30*/  LDC.64 R26, c[0x4][R26] ;  /* 0x010000001a1a7b82 */ /* 0x000ee20000000a00 */
[----:B--2---:R-:W-:Y:S02]  /*5f40*/  IMAD.U32 R4, RZ, RZ, UR4 ;  /* 0x00000004ff047e24 */ /* 0x004fe4000f8e00ff */
[----:B------:R-:W-:Y:S01]  /*5f50*/  IMAD.U32 R5, RZ, RZ, UR5 ;  /* 0x00000005ff057e24 */ /* 0x000fe2000f8e00ff */
[----:B-1----:R1:W-:Y:S04]  /*5f60*/  STL.64 [R1], R2 ;  /* 0x0000000201007387 */ /* 0x0023e80000100a00 */
[----:B------:R-:W-:-:S07]  /*5f70*/  LEPC R20, `(.L_x_91) ;  /* 0x000000001014794e */ /* 0x000fce0000000000 */
[----:B-1-3--:R-:W-:Y:S05]  /*5f80*/  CALL.ABS.NOINC R26 ;  /* 0x000000001a007343 */ /* 0x00afea0003c00000 */
.L_x_91:
[----:B------:R-:W-:Y:S05]  /*5f90*/  BSYNC.RECONVERGENT B6 ;  /* 0x0000000000067941 */ /* 0x000fea0003800200 */
.L_x_90:
[----:B-1----:R-:W1:Y:S01]  /*5fa0*/  S2R R3, SR_SWINHI ;  /* 0x0000000000037919 */ /* 0x002e620000002f00 */
[----:B------:R-:W-:Y:S01]  /*5fb0*/  IMAD.SHL.U32 R14, R16, 0x2, RZ ;  /* 0x00000002100e7824 */ /* 0x000fe200078e00ff */
[----:B------:R-:W2:Y:S04]  /*5fc0*/  LDCU.64 UR4, c[0x0][0x880] ;  /* 0x00011000ff0477ac */ /* 0x000ea80008000a00 */
[----:B------:R-:W-:Y:S02]  /*5fd0*/  LOP3.LUT R14, R14, 0xfe, RZ, 0xc0, !PT ;  /* 0x000000fe0e0e7812 */ /* 0x000fe400078ec0ff */
[----:B--2---:R-:W-:-:S04]  /*5fe0*/  ISETP.NE.U32.AND P6, PT, RZ, UR4, PT ;  /* 0x00000004ff007c0c */ /* 0x004fc8000bfc5070 */
[----:B------:R-:W-:Y:S02]  /*5ff0*/  ISETP.NE.AND.EX P6, PT, RZ, UR5, PT, P6 ;  /* 0x00000005ff007c0c */ /* 0x000fe4000bfc5360 */
[----:B------:R-:W-:Y:S02]  /*6000*/  MOV R4, R18 ;  /* 0x0000001200047202 */ /* 0x000fe40000000f00 */
[----:B-1----:R-:W-:-:S03]  /*6010*/  MOV R5, R3 ;  /* 0x0000000300057202 */ /* 0x002fc60000000f00 */
[----:B------:R-:W-:-:S03]  /*6020*/  IMAD.WIDE.U32 R14, R14, 0x2, R4 ;  /* 0x000000020e0e7825 */ /* 0x000fc600078e0004 */
[C---:B------:R-:W-:Y:S02]  /*6030*/  IADD3 R3, P2, PT, R14.reuse, 0x200, RZ ;  /* 0x000002000e037810 */ /* 0x040fe40007f5e0ff */
[C---:B------:R-:W-:Y:S02]  /*6040*/  IADD3 R5, P1, PT, R14.reuse, 0x400, RZ ;  /* 0x000004000e057810 */ /* 0x040fe40007f3e0ff */
[C---:B------:R-:W-:Y:S01]  /*6050*/  IADD3 R7, P0, PT, R14.reuse, 0x600, RZ ;  /* 0x000006000e077810 */ /* 0x040fe20007f1e0ff */
[--C-:B------:R-:W-:Y:S01]  /*6060*/  IMAD.X R31, RZ, RZ, R15.reuse, P2 ;  /* 0x000000ffff1f7224 */ /* 0x100fe200010e060f */
[--C-:B------:R-:W-:Y:S01]  /*6070*/  SHF.R.U64 R9, R14, 0x3, R15.reuse ;  /* 0x000000030e097819 */ /* 0x100fe2000000120f */
[--C-:B------:R-:W-:Y:S02]  /*6080*/  IMAD.X R29, RZ, RZ, R15.reuse, P1 ;  /* 0x000000ffff1d7224 */ /* 0x100fe400008e060f */
[----:B------:R-:W-:Y:S01]  /*6090*/  IMAD.X R27, RZ, RZ, R15, P0 ;  /* 0x000000ffff1b7224 */ /* 0x000fe200000e060f */
[----:B------:R-:W-:-:S02]  /*60a0*/  SHF.R.U64 R0, R3, 0x3, R31 ;  /* 0x0000000303007819 */ /* 0x000fc4000000121f */
[----:B------:R-:W-:Y:S02]  /*60b0*/  SHF.R.U64 R2, R5, 0x3, R29 ;  /* 0x0000000305027819 */ /* 0x000fe4000000121d */
[----:B------:R-:W-:Y:S02]  /*60c0*/  SHF.R.U64 R4, R7, 0x3, R27 ;  /* 0x0000000307047819 */ /* 0x000fe4000000121b */
[----:B------:R-:W-:Y:S02]  /*60d0*/  LOP3.LUT R30, R3, 0x10, R0, 0x78, !PT ;  /* 0x00000010031e7812 */ /* 0x000fe400078e7800 */
[----:B------:R-:W-:Y:S02]  /*60e0*/  LOP3.LUT R28, R5, 0x10, R2, 0x78, !PT ;  /* 0x00000010051c7812 */ /* 0x000fe400078e7802 */
[----:B------:R-:W-:Y:S02]  /*60f0*/  IADD3 R0, P3, PT, R14, 0x800, RZ ;  /* 0x000008000e007810 */ /* 0x000fe40007f7e0ff */
[----:B------:R-:W-:-:S02]  /*6100*/  LOP3.LUT R26, R7, 0x10, R4, 0x78, !PT ;  /* 0x00000010071a7812 */ /* 0x000fc400078e7804 */
[C---:B------:R-:W-:Y:S01]  /*6110*/  IADD3 R2, P2, PT, R14.reuse, 0xa00, RZ ;  /* 0x00000a000e027810 */ /* 0x040fe20007f5e0ff */
[--C-:B------:R-:W-:Y:S01]  /*6120*/  IMAD.X R25, RZ, RZ, R15.reuse, P3 ;  /* 0x000000ffff197224 */ /* 0x100fe200018e060f */
[C---:B------:R-:W-:Y:S02]  /*6130*/  IADD3 R4, P1, PT, R14.reuse, 0xc00, RZ ;  /* 0x00000c000e047810 */ /* 0x040fe40007f3e0ff */
[C---:B------:R-:W-:Y:S01]  /*6140*/  IADD3 R11, P0, PT, R14.reuse, 0xe00, RZ ;  /* 0x00000e000e0b7810 */ /* 0x040fe20007f1e0ff */
[----:B------:R-:W-:Y:S01]  /*6150*/  IMAD.X R21, RZ, RZ, R15, P2 ;  /* 0x000000ffff157224 */ /* 0x000fe200010e060f */
[----:B------:R-:W-:Y:S01]  /*6160*/  LOP3.LUT R8, R14, 0x10, R9, 0x78, !PT ;  /* 0x000000100e087812 */ /* 0x000fe200078e7809 */
[----:B------:R-:W-:Y:S01]  /*6170*/  IMAD.MOV.U32 R9, RZ, RZ, R15 ;  /* 0x000000ffff097224 */ /* 0x000fe200078e000f */
[----:B------:R-:W-:Y:S01]  /*6180*/  SHF.R.U64 R3, R0, 0x3, R25 ;  /* 0x0000000300037819 */ /* 0x000fe20000001219 */
[----:B------:R-:W-:Y:S01]  /*6190*/  IMAD.X R13, RZ, RZ, R15, P1 ;  /* 0x000000ffff0d7224 */ /* 0x000fe200008e060f */
[----:B------:R-:W-:Y:S01]  /*61a0*/  SHF.R.U64 R7, R2, 0x3, R21 ;  /* 0x0000000302077819 */ /* 0x000fe20000001215 */
[----:B------:R-:W-:Y:S01]  /*61b0*/  IMAD.X R5, RZ, RZ, R15, P0 ;  /* 0x000000ffff057224 */ /* 0x000fe200000e060f */
[----:B------:R1:W-:Y:S01]  /*61c0*/  ST.E desc[UR42][R8.64], RZ ;  /* 0x000000ff08007985 */ /* 0x0003e2000c10192a */
[----:B------:R-:W-:-:S02]  /*61d0*/  LOP3.LUT R24, R0, 0x10, R3, 0x78, !PT ;  /* 0x0000001000187812 */ /* 0x000fc400078e7803 */
[----:B------:R-:W-:Y:S01]  /*61e0*/  LOP3.LUT R20, R2, 0x10, R7, 0x78, !PT ;  /* 0x0000001002147812 */ /* 0x000fe200078e7807 */
[----:B------:R2:W-:Y:S01]  /*61f0*/  ST.E desc[UR42][R30.64], RZ ;  /* 0x000000ff1e007985 */ /* 0x0005e2000c10192a */
[----:B------:R-:W-:-:S03]  /*6200*/  SHF.R.U64 R6, R11, 0x3, R5 ;  /* 0x000000030b067819 */ /* 0x000fc60000001205 */
[----:B------:R2:W-:Y:S04]  /*6210*/  ST.E desc[UR42][R28.64], RZ ;  /* 0x000000ff1c007985 */ /* 0x0005e8000c10192a */
[----:B------:R2:W-:Y:S04]  /*6220*/  ST.E desc[UR42][R26.64], RZ ;  /* 0x000000ff1a007985 */ /* 0x0005e8000c10192a */
[----:B------:R2:W-:Y:S04]  /*6230*/  ST.E desc[UR42][R24.64], RZ ;  /* 0x000000ff18007985 */ /* 0x0005e8000c10192a */
[----:B------:R2:W-:Y:S01]  /*6240*/  ST.E desc[UR42][R20.64], RZ ;  /* 0x000000ff14007985 */ /* 0x0005e2000c10192a */
[----:B------:R-:W3:Y:S01]  /*6250*/  S2R R2, SR_CTAID.Y ;  /* 0x0000000000027919 */ /* 0x000ee20000002600 */
[C---:B-1----:R-:W-:Y:S01]  /*6260*/  SHF.R.U64 R9, R4.reuse, 0x3, R13 ;  /* 0x0000000304097819 */ /* 0x042fe2000000120d */
[----:B------:R-:W1:Y:S03]  /*6270*/  S2R R0, SR_CTAID.Z ;  /* 0x0000000000007919 */ /* 0x000e660000002700 */
[----:B------:R-:W-:-:S02]  /*6280*/  LOP3.LUT R12, R4, 0x10, R9, 0x78, !PT ;  /* 0x00000010040c7812 */ /* 0x000fc400078e7809 */
[----:B------:R-:W-:-:S03]  /*6290*/  LOP3.LUT R4, R11, 0x10, R6, 0x78, !PT ;  /* 0x000000100b047812 */ /* 0x000fc600078e7806 */
[----:B------:R2:W-:Y:S04]  /*62a0*/  ST.E desc[UR42][R12.64], RZ ;  /* 0x000000ff0c007985 */ /* 0x0005e8000c10192a */
[----:B------:R2:W-:Y:S01]  /*62b0*/  ST.E desc[UR42][R4.64], RZ ;  /* 0x000000ff04007985 */ /* 0x0005e2000c10192a */
[----:B------:R-:W-:Y:S05]  /*62c0*/  @!P6 BRA `(.L_x_151) ;  /* 0x000000000090e947 */ /* 0x000fea0003800000 */
[----:B------:R-:W4:Y:S01]  /*62d0*/  LDCU UR4, c[0x0][0x380] ;  /* 0x00007000ff0477ac */ /* 0x000f220008000800 */
[----:B------:R-:W-:Y:S01]  /*62e0*/  IADD3 R3, PT, PT, R22, R17, RZ ;  /* 0x0000001116037210 */ /* 0x000fe20007ffe0ff */
[----:B------:R-:W-:Y:S03]  /*62f0*/  BSSY.RECONVERGENT B0, `(.L_x_151) ;  /* 0x0000021000007945 */ /* 0x000fe60003800200 */
[----:B----4-:R-:W-:-:S13]  /*6300*/  ISETP.GE.AND P0, PT, R3, UR4, PT ;  /* 0x0000000403007c0c */ /* 0x010fda000bf06270 */
[----:B------:R-:W-:Y:S05]  /*6310*/  @P0 BRA `(.L_x_152) ;  /* 0x0000000000780947 */ /* 0x000fea0003800000 */
[----:B------:R-:W4:Y:S01]  /*6320*/  LDCU UR7, c[0x0][0x38c] ;  /* 0x00007180ff0777ac */ /* 0x000f220008000800 */
[----:B------:R-:W1:Y:S01]  /*6330*/  LDCU UR6, c[0x0][0x890] ;  /* 0x00011200ff0677ac */ /* 0x000e620008000800 */
[----:B------:R-:W5:Y:S01]  /*6340*/  LDCU.64 UR4, c[0x0][0x888] ;  /* 0x00011100ff0477ac */ /* 0x000f620008000a00 */
[----:B----4-:R-:W4:Y:S01]  /*6350*/  I2F.U32.RP R8, UR7 ;  /* 0x0000000700087d06 */ /* 0x010f220008209000 */
[----:B------:R-:W-:-:S07]  /*6360*/  ISETP.NE.U32.AND P0, PT, RZ, UR7, PT ;  /* 0x00000007ff007c0c */ /* 0x000fce000bf05070 */
[----:B----4-:R-:W4:Y:S02]  /*6370*/  MUFU.RCP R6, R8 ;  /* 0x0000000800067308 */ /* 0x010f240000001000 */
[----:B----4-:R-:W-:-:S06]  /*6380*/  IADD3 R6, PT, PT, R6, 0xffffffe, RZ ;  /* 0x0ffffffe06067810 */ /* 0x010fcc0007ffe0ff */
[----:B--2---:R-:W2:Y:S02]  /*6390*/  F2I.FTZ.U32.TRUNC.NTZ R5, R6 ;  /* 0x0000000600057305 */ /* 0x004ea4000021f000 */
[----:B--2---:R-:W-:-:S05]  /*63a0*/  IADD3 R4, PT, PT, RZ, -R5, RZ ;  /* 0x80000005ff047210 */ /* 0x004fca0007ffe0ff */
[----:B------:R-:W-:Y:S02]  /*63b0*/  IMAD R7, R4, UR7, RZ ;  /* 0x0000000704077c24 */ /* 0x000fe4000f8e02ff */
[----:B------:R-:W-:-:S05]  /*63c0*/  HFMA2 R4, -RZ, RZ, 0, 0 ;  /* 0x00000000ff047431 */ /* 0x000fca00000001ff */
[----:B------:R-:W-:-:S04]  /*63d0*/  IMAD.HI.U32 R5, R5, R7, R4 ;  /* 0x0000000705057227 */ /* 0x000fc800078e0004 */
[----:B-1----:R-:W-:Y:S02]  /*63e0*/  IMAD R4, R0, UR6, R3 ;  /* 0x0000000600047c24 */ /* 0x002fe4000f8e0203 */
[----:B---3--:R-:W-:-:S04]  /*63f0*/  IMAD.HI.U32 R5, R5, R2, RZ ;  /* 0x0000000205057227 */ /* 0x008fc800078e00ff */
[----:B------:R-:W-:-:S04]  /*6400*/  IMAD.MOV R7, RZ, RZ, -R5 ;  /* 0x000000ffff077224 */ /* 0x000fc800078e0a05 */
[----:B------:R-:W-:-:S05]  /*6410*/  IMAD R7, R7, UR7, R2 ;  /* 0x0000000707077c24 */ /* 0x000fca000f8e0202 */
[----:B------:R-:W-:-:S13]  /*6420*/  ISETP.GE.U32.AND P2, PT, R7, UR7, PT ;  /* 0x0000000707007c0c */ /* 0x000fda000bf46070 */
[----:B------:R-:W-:Y:S02]  /*6430*/  @P2 IADD3 R7, PT, PT, R7, -UR7, RZ ;  /* 0x8000000707072c10 */ /* 0x000fe4000fffe0ff */
[----:B------:R-:W-:Y:S02]  /*6440*/  @P2 IADD3 R5, PT, PT, R5, 0x1, RZ ;  /* 0x0000000105052810 */ /* 0x000fe40007ffe0ff */
[----:B------:R-:W-:Y:S02]  /*6450*/  ISETP.GE.U32.AND P1, PT, R7, UR7, PT ;  /* 0x0000000707007c0c */ /* 0x000fe4000bf26070 */
[----:B------:R-:W1:Y:S11]  /*6460*/  LDC.64 R6, c[0x0][0x880] ;  /* 0x00022000ff067b82 */ /* 0x000e760000000a00 */
[----:B------:R-:W-:Y:S01]  /*6470*/  @P1 VIADD R5, R5, 0x1 ;  /* 0x0000000105051836 */ /* 0x000fe20000000000 */
[----:B------:R-:W-:-:S04]  /*6480*/  @!P0 LOP3.LUT R5, RZ, UR7, RZ, 0x33, !PT ;  /* 0x00000007ff058c12 */ /* 0x000fc8000f8e33ff */
[C---:B------:R-:W-:Y:S01]  /*6490*/  IADD3 R3, PT, PT, -R5.reuse, RZ, RZ ;  /* 0x000000ff05037210 */ /* 0x040fe20007ffe1ff */
[----:B-----5:R-:W-:-:S04]  /*64a0*/  IMAD R5, R5, UR5, R4 ;  /* 0x0000000505057c24 */ /* 0x020fc8000f8e0204 */
[----:B------:R-:W-:Y:S01]  /*64b0*/  IMAD R4, R3, UR7, R2 ;  /* 0x0000000703047c24 */ /* 0x000fe2000f8e0202 */
[----:B------:R-:W-:-:S03]  /*64c0*/  MOV R3, 0xff800000 ;  /* 0xff80000000037802 */ /* 0x000fc60000000f00 */
[----:B------:R-:W-:-:S04]  /*64d0*/  IMAD R5, R4, UR4, R5 ;  /* 0x0000000404057c24 */ /* 0x000fc8000f8e0205 */
[----:B-1----:R-:W-:-:S05]  /*64e0*/  IMAD.WIDE.U32 R6, R5, 0x4, R6 ;  /* 0x0000000405067825 */ /* 0x002fca00078e0006 */
[----:B------:R4:W-:Y:S02]  /*64f0*/  STG.E desc[UR42][R6.64], R3 ;  /* 0x0000000306007986 */ /* 0x0009e4000c10192a */
.L_x_152:
[----:B------:R-:W-:Y:S05]  /*6500*/  BSYNC.RECONVERGENT B0 ;  /* 0x0000000000007941 */ /* 0x000fea0003800200 */
.L_x_151:
[----:B------:R-:W-:-:S09]  /*6510*/  UISETP.NE.AND UP0, UPT, UR38, URZ, UPT ;  /* 0x000000ff2600728c */ /* 0x000fd2000bf05270 */
[----:B------:R-:W-:Y:S05]  /*6520*/  BRA.U UP0, `(.L_x_153) ;  /* 0x0000000100047547 */ /* 0x000fea000b800000 */
[----:B------:R-:W-:Y:S05]  /*6530*/  BPT.TRAP 0x1 ;  /* 0x000000040000795c */ /* 0x000fea0000300000 */
.L_x_153:
[C---:B----4-:R-:W-:Y:S01]  /*6540*/  IADD3 R3, P1, PT, R14.reuse, 0x1000, RZ ;  /* 0x000010000e037810 */ /* 0x050fe20007f3e0ff */
[----:B------:R4:W-:Y:S01]  /*6550*/  SYNCS.ARRIVE.TRANS64.A1T0 RZ, [R18+URZ+0x50b0], RZ ;  /* 0x0050b0ff12ff79a7 */ /* 0x0009e200081000ff */
[C---:B--2---:R-:W-:Y:S01]  /*6560*/  IADD3 R5, P0, PT, R14.reuse, 0x1200, RZ ;  /* 0x000012000e057810 */ /* 0x044fe20007f1e0ff */
[----:B------:R-:W-:Y:S01]  /*6570*/  UISETP.NE.AND UP0, UPT, UR38, URZ, UPT ;  /* 0x000000ff2600728c */ /* 0x000fe2000bf05270 */
[C---:B------:R-:W-:Y:S01]  /*6580*/  IADD3 R7, P5, PT, R14.reuse, 0x1400, RZ ;  /* 0x000014000e077810 */ /* 0x040fe20007fbe0ff */
[--C-:B------:R-:W-:Y:S01]  /*6590*/  IMAD.X R35, RZ, RZ, R15.reuse, P1 ;  /* 0x000000ffff237224 */ /* 0x100fe200008e060f */
        /* <DEDUP_REMOVED lines=8> */
[----:B------:R-:W-:Y:S01]  /*6620*/  IADD3 R14, P0, PT, R14, 0x1e00, RZ ;  /* 0x00001e000e0e7810 */ /* 0x000fe20007f1e0ff */
[----:B------:R-:W-:Y:S01]  /*6630*/  IMAD.X R25, RZ, RZ, R15, P2 ;  /* 0x000000ffff197224 */ /* 0x000fe200010e060f */
[----:B------:R-:W-:Y:S01]  /*6640*/  SHF.R.U64 R4, R3, 0x3, R35 ;  /* 0x0000000303047819 */ /* 0x000fe20000001223 */
[----:B------:R-:W-:Y:S01]  /*6650*/  IMAD.X R21, RZ, RZ, R15, P1 ;  /* 0x000000ffff157224 */ /* 0x000fe200008e060f */
[----:B------:R-:W-:Y:S01]  /*6660*/  SHF.R.U64 R6, R5, 0x3, R33 ;  /* 0x0000000305067819 */ /* 0x000fe20000001221 */
[----:B------:R-:W-:Y:S01]  /*6670*/  IMAD.X R15, RZ, RZ, R15, P0 ;  /* 0x000000ffff0f7224 */ /* 0x000fe200000e060f */
[----:B------:R-:W-:-:S02]  /*6680*/  SHF.R.U64 R8, R7, 0x3, R31 ;  /* 0x0000000307087819 */ /* 0x000fc4000000121f */
[----:B------:R-:W-:Y:S02]  /*6690*/  SHF.R.U64 R10, R9, 0x3, R29 ;  /* 0x00000003090a7819 */ /* 0x000fe4000000121d */
[----:B------:R-:W-:Y:S02]  /*66a0*/  LOP3.LUT R34, R3, 0x10, R4, 0x78, !PT ;  /* 0x0000001003227812 */ /* 0x000fe400078e7804 */
[----:B------:R-:W-:Y:S02]  /*66b0*/  SHF.R.U64 R4, R11, 0x3, R27 ;  /* 0x000000030b047819 */ /* 0x000fe4000000121b */
[----:B------:R-:W-:Y:S01]  /*66c0*/  LOP3.LUT R32, R5, 0x10, R6, 0x78, !PT ;  /* 0x0000001005207812 */ /* 0x000fe200078e7806 */
[----:B------:R4:W-:Y:S01]  /*66d0*/  ST.E desc[UR42][R34.64], RZ ;  /* 0x000000ff22007985 */ /* 0x0009e2000c10192a */
[----:B------:R-:W-:Y:S02]  /*66e0*/  SHF.R.U64 R3, R12, 0x3, R25 ;  /* 0x000000030c037819 */ /* 0x000fe40000001219 */
[----:B------:R-:W-:Y:S01]  /*66f0*/  LOP3.LUT R30, R7, 0x10, R8, 0x78, !PT ;  /* 0x00000010071e7812 */ /* 0x000fe200078e7808 */
[----:B------:R4:W-:Y:S01]  /*6700*/  ST.E desc[UR42][R32.64], RZ ;  /* 0x000000ff20007985 */ /* 0x0009e2000c10192a */
[----:B------:R-:W-:-:S02]  /*6710*/  SHF.R.U64 R6, R13, 0x3, R21 ;  /* 0x000000030d067819 */ /* 0x000fc40000001215 */
[----:B------:R-:W-:Y:S01]  /*6720*/  LOP3.LUT R28, R9, 0x10, R10, 0x78, !PT ;  /* 0x00000010091c7812 */ /* 0x000fe200078e780a */
[----:B------:R4:W-:Y:S01]  /*6730*/  ST.E desc[UR42][R30.64], RZ ;  /* 0x000000ff1e007985 */ /* 0x0009e2000c10192a */
[----:B------:R-:W-:Y:S02]  /*6740*/  SHF.R.U64 R5, R14, 0x3, R15 ;  /* 0x000000030e057819 */ /* 0x000fe4000000120f */
[----:B------:R-:W-:Y:S01]  /*6750*/  LOP3.LUT R26, R11, 0x10, R4, 0x78, !PT ;  /* 0x000000100b1a7812 */ /* 0x000fe200078e7804 */
[----:B------:R4:W-:Y:S01]  /*6760*/  ST.E desc[UR42][R28.64], RZ ;  /* 0x000000ff1c007985 */ /* 0x0009e2000c10192a */
[----:B------:R-:W-:Y:S02]  /*6770*/  LOP3.LUT R24, R12, 0x10, R3, 0x78, !PT ;  /* 0x000000100c187812 */ /* 0x000fe400078e7803 */
[----:B------:R-:W-:Y:S01]  /*6780*/  LOP3.LUT R20, R13, 0x10, R6, 0x78, !PT ;  /* 0x000000100d147812 */ /* 0x000fe200078e7806 */
[----:B------:R4:W-:Y:S01]  /*6790*/  ST.E desc[UR42][R26.64], RZ ;  /* 0x000000ff1a007985 */ /* 0x0009e2000c10192a */
[----:B------:R-:W-:-:S03]  /*67a0*/  LOP3.LUT R14, R14, 0x10, R5, 0x78, !PT ;  /* 0x000000100e0e7812 */ /* 0x000fc600078e7805 */
[----:B------:R4:W-:Y:S04]  /*67b0*/  ST.E desc[UR42][R24.64], RZ ;  /* 0x000000ff18007985 */ /* 0x0009e8000c10192a */
[----:B------:R4:W-:Y:S04]  /*67c0*/  ST.E desc[UR42][R20.64], RZ ;  /* 0x000000ff14007985 */ /* 0x0009e8000c10192a */
[----:B------:R4:W-:Y:S01]  /*67d0*/  ST.E desc[UR42][R14.64], RZ ;  /* 0x000000ff0e007985 */ /* 0x0009e2000c10192a */
[----:B------:R-:W-:Y:S01]  /*67e0*/  @!PT LDS RZ, [RZ] ;  /* 0x00000000fffff984 */ /* 0x000fe20000000800 */
[----:B------:R-:W-:Y:S01]  /*67f0*/  @!PT LDS RZ, [RZ] ;  /* 0x00000000fffff984 */ /* 0x000fe20000000800 */
[----:B------:R-:W-:Y:S01]  /*6800*/  @!PT LDS RZ, [RZ] ;  /* 0x00000000fffff984 */ /* 0x000fe20000000800 */
[----:B------:R-:W-:Y:S01]  /*6810*/  @!PT LDS RZ, [RZ] ;  /* 0x00000000fffff984 */ /* 0x000fe20000000800 */
[----:B------:R2:W-:Y:S06]  /*6820*/  MEMBAR.ALL.CTA ;  /* 0x0000000000007992 */ /* 0x0005ec0000008000 */
[----:B--2---:R-:W2:Y:S01]  /*6830*/  FENCE.VIEW.ASYNC.S ;  /* 0x00000000000073c6 */ /* 0x004ea20000000000 */
[----:B------:R-:W-:Y:S05]  /*6840*/  BRA.U UP0, `(.L_x_154) ;  /* 0x0000000100047547 */ /* 0x000fea000b800000 */
[----:B------:R-:W-:Y:S05]  /*6850*/  BPT.TRAP 0x1 ;  /* 0x000000040000795c */ /* 0x000fea0000300000 */
.L_x_154:
[----:B------:R-:W-:-:S05]  /*6860*/  HFMA2 R3, -RZ, RZ, 0, 5.9604644775390625e-08 ;  /* 0x00000001ff037431 */ /* 0x000fca00000001ff */
[----:B------:R-:W-:-:S04]  /*6870*/  SHF.L.U32 R3, R3, 0x1f, RZ ;  /* 0x0000001f03037819 */ /* 0x000fc800000006ff */
[----:B--2---:R-:W2:Y:S02]  /*6880*/  SYNCS.PHASECHK.TRANS64.TRYWAIT P0, [R18+URZ+0x50c8], R3 ;  /* 0x0050c803120075a7 */ /* 0x004ea400080011ff */
[----:B--2---:R-:W-:Y:S05]  /*6890*/  @!P0 BRA `(.L_x_155) ;  /* 0x0000010000608947 */ /* 0x004fea0003800000 */
.L_x_382:
[----:B------:R-:W-:Y:S05]  /*68a0*/  @!P6 BRA `(.L_x_156) ;  /* 0x000000000090e947 */ /* 0x000fea0003800000 */
[----:B------:R-:W5:Y:S01]  /*68b0*/  LDCU UR4, c[0x0][0x380] ;  /* 0x00007000ff0477ac */ /* 0x000f620008000800 */
[----:B------:R-:W-:Y:S01]  /*68c0*/  IADD3 R17, PT, PT, R17, 0x80, R22 ;  /* 0x0000008011117810 */ /* 0x000fe20007ffe016 */
[----:B------:R-:W-:Y:S03]  /*68d0*/  BSSY.RECONVERGENT B0, `(.L_x_156) ;  /* 0x0000021000007945 */ /* 0x000fe60003800200 */
[----:B-----5:R-:W-:-:S13]  /*68e0*/  ISETP.GE.AND P0, PT, R17, UR4, PT ;  /* 0x0000000411007c0c */ /* 0x020fda000bf06270 */
[----:B------:R-:W-:Y:S05]  /*68f0*/  @P0 BRA `(.L_x_157) ;  /* 0x0000000000780947 */ /* 0x000fea0003800000 */
[----:B------:R-:W5:Y:S01]  /*6900*/  LDCU UR7, c[0x0][0x38c] ;  /* 0x00007180ff0777ac */ /* 0x000f620008000800 */
[----:B------:R-:W-:Y:S01]  /*6910*/  MOV R4, RZ ;  /* 0x000000ff00047202 */ /* 0x000fe20000000f00 */
[----:B------:R-:W1:Y:S01]  /*6920*/  LDCU UR6, c[0x0][0x890] ;  /* 0x00011200ff0677ac */ /* 0x000e620008000800 */
[----:B------:R-:W4:Y:S01]  /*6930*/  LDCU.64 UR4, c[0x0][0x888] ;  /* 0x00011100ff0477ac */ /* 0x000f220008000a00 */
[----:B-----5:R-:W5:Y:S01]  /*6940*/  I2F.U32.RP R7, UR7 ;  /* 0x0000000700077d06 */ /* 0x020f620008209000 */
[----:B------:R-:W-:Y:S01]  /*6950*/  ISETP.NE.U32.AND P0, PT, RZ, UR7, PT ;  /* 0x00000007ff007c0c */ /* 0x000fe2000bf05070 */
[----:B-1----:R-:W-:-:S06]  /*6960*/  IMAD R0, R0, UR6, R17 ;  /* 0x0000000600007c24 */ /* 0x002fcc000f8e0211 */
[----:B-----5:R-:W1:Y:S02]  /*6970*/  MUFU.RCP R6, R7 ;  /* 0x0000000700067308 */ /* 0x020e640000001000 */
[----:B-1----:R-:W-:-:S06]  /*6980*/  IADD3 R6, PT, PT, R6, 0xffffffe, RZ ;  /* 0x0ffffffe06067810 */ /* 0x002fcc0007ffe0ff */
[----:B------:R-:W2:Y:S02]  /*6990*/  F2I.FTZ.U32.TRUNC.NTZ R5, R6 ;  /* 0x0000000600057305 */ /* 0x000ea4000021f000 */
[----:B--2---:R-:W-:-:S05]  /*69a0*/  IADD3 R3, PT, PT, RZ, -R5, RZ ;  /* 0x80000005ff037210 */ /* 0x004fca0007ffe0ff */
[----:B------:R-:W-:-:S04]  /*69b0*/  IMAD R3, R3, UR7, RZ ;  /* 0x0000000703037c24 */ /* 0x000fc8000f8e02ff */
[----:B------:R-:W-:-:S06]  /*69c0*/  IMAD.HI.U32 R3, R5, R3, R4 ;  /* 0x0000000305037227 */ /* 0x000fcc00078e0004 */
        /* <DEDUP_REMOVED lines=11> */
[----:B----4-:R-:W-:-:S04]  /*6a80*/  IMAD R0, R3, UR5, R0 ;  /* 0x0000000503007c24 */ /* 0x010fc8000f8e0200 */
[----:B------:R-:W-:-:S04]  /*6a90*/  IMAD R7, R7, UR7, R2 ;  /* 0x0000000707077c24 */ /* 0x000fc8000f8e0202 */
[----:B------:R-:W-:Y:S01]  /*6aa0*/  IMAD R7, R7, UR4, R0 ;  /* 0x0000000407077c24 */ /* 0x000fe2000f8e0200 */
[----:B------:R-:W-:-:S03]  /*6ab0*/  MOV R0, 0xff800000 ;  /* 0xff80000000007802 */ /* 0x000fc60000000f00 */
[----:B-1----:R-:W-:-:S05]  /*6ac0*/  IMAD.WIDE.U32 R4, R7, 0x4, R4 ;  /* 0x0000000407047825 */ /* 0x002fca00078e0004 */
[----:B------:R1:W-:Y:S02]  /*6ad0*/  STG.E desc[UR42][R4.64], R0 ;  /* 0x0000000004007986 */ /* 0x0003e4000c10192a */
.L_x_157:
[----:B------:R-:W-:Y:S05]  /*6ae0*/  BSYNC.RECONVERGENT B0 ;  /* 0x0000000000007941 */ /* 0x000fea0003800200 */
.L_x_156:
[----:B------:R-:W-:Y:S01]  /*6af0*/  @!PT LDS RZ, [RZ] ;  /* 0x00000000fffff984 */ /* 0x000fe20000000800 */
[----:B------:R-:W-:Y:S01]  /*6b00*/  @!PT LDS RZ, [RZ] ;  /* 0x00000000fffff984 */ /* 0x000fe20000000800 */
[----:B------:R-:W-:Y:S01]  /*6b10*/  @!PT LDS RZ, [RZ] ;  /* 0x00000000fffff984 */ /* 0x000fe20000000800 */
[----:B------:R-:W-:Y:S01]  /*6b20*/  @!PT LDS RZ, [RZ] ;  /* 0x00000000fffff984 */ /* 0x000fe20000000800 */
[----:B------:R5:W-:Y:S06]  /*6b30*/  MEMBAR.ALL.CTA ;  /* 0x0000000000007992 */ /* 0x000bec0000008000 */
[----:B-----5:R-:W1:Y:S01]  /*6b40*/  FENCE.VIEW.ASYNC.S ;  /* 0x00000000000073c6 */ /* 0x020e620000000000 */
[----:B------:R-:W-:-:S09]  /*6b50*/  UISETP.NE.AND UP0, UPT, UR38, URZ, UPT ;  /* 0x000000ff2600728c */ /* 0x000fd2000bf05270 */
[----:B------:R-:W-:Y:S05]  /*6b60*/  BRA.U UP0, `(.L_x_158) ;  /* 0x0000000100047547 */ /* 0x000fea000b800000 */
[----:B------:R-:W-:Y:S05]  /*6b70*/  BPT.TRAP 0x1 ;  /* 0x000000040000795c */ /* 0x000fea0000300000 */
.L_x_158:
[----:B-1----:R-:W-:Y:S01]  /*6b80*/  SYNCS.ARRIVE.TRANS64.A1T0 RZ, [R18+URZ+0x50b8], RZ ;  /* 0x0050b8ff12ff79a7 */ /* 0x002fe200081000ff */
[----:B------:R-:W-:Y:S05]  /*6b90*/  EXIT ;  /* 0x000000000000794d */ /* 0x000fea0003800000 */
.L_x_87:
[----:B------:R-:W-:Y:S01]  /*6ba0*/  UISETP.NE.AND UP0, UPT, UR37, URZ, UPT ;  /* 0x000000ff2500728c */ /* 0x000fe2000bf05270 */
[C---:B------:R-:W-:Y:S01]  /*6bb0*/  IMAD.U32 R42, R16.reuse, 0x10000, RZ ;  /* 0x00010000102a7824 */ /* 0x040fe200078e00ff */
[C---:B------:R-:W-:Y:S02]  /*6bc0*/  LOP3.LUT R17, R16.reuse, 0x1f, RZ, 0xc0, !PT ;  /* 0x0000001f10117812 */ /* 0x040fe400078ec0ff */
[----:B------:R-:W-:Y:S02]  /*6bd0*/  LOP3.LUT R40, R16, 0x7f, RZ, 0xc0, !PT ;  /* 0x0000007f10287812 */ /* 0x000fe400078ec0ff */
[----:B------:R-:W-:-:S04]  /*6be0*/  LOP3.LUT R42, R42, 0x600000, RZ, 0xc0, !PT ;  /* 0x006000002a2a7812 */ /* 0x000fc800078ec0ff */
[----:B------:R-:W-:Y:S01]  /*6bf0*/  LOP3.LUT R44, R42, 0x80, RZ, 0xfc, !PT ;  /* 0x000000802a2c7812 */ /* 0x000fe200078efcff */
[----:B------:R-:W-:Y:S05]  /*6c00*/  BRA.U !UP0, `(.L_x_159) ;  /* 0x0000000108047547 */ /* 0x000fea000b800000 */
[----:B------:R-:W-:Y:S05]  /*6c10*/  BPT.TRAP 0x1 ;  /* 0x000000040000795c */ /* 0x000fea0000300000 */
.L_x_159:
[----:B------:R-:W1:Y:S01]  /*6c20*/  S2R R22, SR_CgaCtaId ;  /* 0x0000000000167919 */ /* 0x000e620000008800 */
[----:B------:R-:W-:Y:S02]  /*6c30*/  MOV R19, 0x400 ;  /* 0x0000040000137802 */ /* 0x000fe40000000f00 */
[----:B------:R-:W-:Y:S02]  /*6c40*/  SHF.L.U32 R2, RZ, 0x1f, RZ ;  /* 0x0000001fff027819 */ /* 0x000fe400000006ff */
[----:B-1----:R-:W-:-:S04]  /*6c50*/  LEA R19, R22, R19, 0x18 ;  /* 0x0000001316137211 */ /* 0x002fc800078ec0ff */
[----:B------:R-:W1:Y:S02]  /*6c60*/  SYNCS.PHASECHK.TRANS64.TRYWAIT P0, [R19+URZ+0x5070], R2 ;  /* 0x00507002130075a7 */ /* 0x000e6400080011ff */
[----:B-1----:R-:W-:Y:S05]  /*6c70*/  @!P0 BRA `(.L_x_160) ;  /* 0x000000fc007c8947 */ /* 0x002fea0003800000 */
.L_x_383:
[----:B------:R-:W-:-:S09]  /*6c80*/  UISETP.NE.AND UP0, UPT, UR37, URZ, UPT ;  /* 0x000000ff2500728c */ /* 0x000fd2000bf05270 */
[----:B------:R-:W-:Y:S05]  /*6c90*/  BRA.U !UP0, `(.L_x_161) ;  /* 0x0000000108047547 */ /* 0x000fea000b800000 */
[----:B------:R-:W-:Y:S05]  /*6ca0*/  BPT.TRAP 0x1 ;  /* 0x000000040000795c */ /* 0x000fea0000300000 */
.L_x_161:
[----:B------:R-:W-:Y:S01]  /*6cb0*/  IADD3 R49, PT, PT, R19, 0x5078, RZ ;  /* 0x0000507813317810 */ /* 0x000fe20007ffe0ff */
[----:B------:R-:W-:-:S03]  /*6cc0*/  UISETP.NE.AND UP0, UPT, UR36, URZ, UPT ;  /* 0x000000ff2400728c */ /* 0x000fc6000bf05270 */
[----:B------:R-:W-:-:S04]  /*6cd0*/  PRMT R0, R22, 0x654, R49 ;  /* 0x0000065416007816 */ /* 0x000fc80000000031 */
[----:B------:R2:W-:Y:S02]  /*6ce0*/  SYNCS.ARRIVE.TRANS64.RED.A1T0 RZ, [R0+URZ], RZ ;  /* 0x000000ff00ff79a7 */ /* 0x0005e400081004ff */
[----:B------:R-:W-:Y:S05]  /*6cf0*/  BRA.U !UP0, `(.L_x_162) ;  /* 0x0000000108047547 */ /* 0x000fea000b800000 */
[----:B------:R-:W-:Y:S05]  /*6d00*/  BPT.TRAP 0x1 ;  /* 0x000000040000795c */ /* 0x000fea0000300000 */
.L_x_162:
[----:B------:R-:W3:Y:S02]  /*6d10*/  SYNCS.PHASECHK.TRANS64.TRYWAIT P0, [R19+URZ+0x5080], R2 ;  /* 0x00508002130075a7 */ /* 0x000ee400080011ff */
[----:B---3--:R-:W-:Y:S05]  /*6d20*/  @!P0 BRA `(.L_x_163) ;  /* 0x000000fc00648947 */ /* 0x008fea0003800000 */
.L_x_384:
[----:B------:R-:W-:Y:S01]  /*6d30*/  UISETP.GE.AND UP0, UPT, UR5, 0x81, UPT ;  /* 0x000000810500788c */ /* 0x000fe2000bf06270 */
[----:B------:R-:W-:Y:S01]  /*6d40*/  HFMA2 R41, -RZ, RZ, 0, 0 ;  /* 0x00000000ff297431 */ /* 0x000fe200000001ff */
[----:B------:R-:W-:Y:S01]  /*6d50*/  MOV R43, 0x1 ;  /* 0x00000001002b7802 */ /* 0x000fe20000000f00 */
[----:B------:R-:W-:-:S06]  /*6d60*/  HFMA2 R16, -RZ, RZ, 0, 5.9604644775390625e-08 ;  /* 0x00000001ff107431 */ /* 0x000fcc00000001ff */
[----:B------:R-:W-:Y:S05]  /*6d70*/  BRA.U !UP0, `(.L_x_164) ;  /* 0x0000000d08947547 */ /* 0x000fea000b800000 */
[----:B------:R-:W-:Y:S01]  /*6d80*/  UIADD3 UR5, UPT, UPT, UR5, 0x7f, URZ ;  /* 0x0000007f05057890 */ /* 0x000fe2000fffe0ff */
[----:B------:R-:W-:Y:S01]  /*6d90*/  VIADD R47, R42, 0x100 ;  /* 0x000001002a2f7836 */ /* 0x000fe20000000000 */
[----:B------:R-:W-:Y:S01]  /*6da0*/  LOP3.LUT R46, R18, 0x3, RZ, 0xc0, !PT ;  /* 0x00000003122e7812 */ /* 0x000fe200078ec0ff */
[----:B------:R-:W-:Y:S01]  /*6db0*/  VIADD R23, R42, 0x180 ;  /* 0x000001802a177836 */ /* 0x000fe20000000000 */
[----:B------:R-:W-:Y:S01]  /*6dc0*/  USHF.R.S32.HI UR4, URZ, 0x1f, UR5 ;  /* 0x0000001fff047899 */ /* 0x000fe20008011405 */
[----:B------:R-:W-:Y:S01]  /*6dd0*/  SHF.R.U32.HI R45, RZ, 0x15, R44 ;  /* 0x00000015ff2d7819 */ /* 0x000fe2000001162c */
[----:B------:R-:W-:Y:S01]  /*6de0*/  IMAD.MOV.U32 R16, RZ, RZ, 0x1 ;  /* 0x00000001ff107424 */ /* 0x000fe200078e00ff */
[----:B------:R-:W-:Y:S01]  /*6df0*/  MOV R41, RZ ;  /* 0x000000ff00297202 */ /* 0x000fe20000000f00 */
[----:B------:R-:W-:Y:S01]  /*6e00*/  ULEA.HI UR4, UR4, UR5, URZ, 0x7 ;  /* 0x0000000504047291 */ /* 0x000fe2000f8f38ff */
[----:B------:R-:W-:Y:S02]  /*6e10*/  MOV R48, RZ ;  /* 0x000000ff00307202 */ /* 0x000fe40000000f00 */
[----:B------:R-:W-:Y:S01]  /*6e20*/  SHF.R.U32.HI R47, RZ, 0x15, R47 ;  /* 0x00000015ff2f7819 */ /* 0x000fe2000001162f */
[----:B------:R-:W-:Y:S01]  /*6e30*/  USHF.R.S32.HI UR39, URZ, 0x7, UR4 ;  /* 0x00000007ff277899 */ /* 0x000fe20008011404 */
[----:B------:R-:W-:-:S11]  /*6e40*/  SHF.R.U32.HI R23, RZ, 0x15, R23 ;  /* 0x00000015ff177819 */ /* 0x000fd60000011617 */
.L_x_184:
[----:B------:R-:W-:Y:S01]  /*6e50*/  UISETP.NE.AND UP0, UPT, UR37, URZ, UPT ;  /* 0x000000ff2500728c */ /* 0x000fe2000bf05270 */
[----:B------:R-:W-:Y:S01]  /*6e60*/  MOV R43, R48 ;  /* 0x00000030002b7202 */ /* 0x000fe20000000f00 */
[----:B------:R-:W-:Y:S01]  /*6e70*/  UMOV UR4, UR39 ;  /* 0x0000002700047c82 */ /* 0x000fe20008000000 */
[----:B------:R-:W-:Y:S02]  /*6e80*/  UIADD3 UR39, UPT, UPT, UR39, -0x1, URZ ;  /* 0xffffffff27277890 */ /* 0x000fe4000fffe0ff */
[----:B------:R-:W-:-:S04]  /*6e90*/  UISETP.GT.AND UP1, UPT, UR4, 0x2, UPT ;  /* 0x000000020400788c */ /* 0x000fc8000bf24270 */
[----:B------:R-:W-:Y:S01]  /*6ea0*/  UP2UR UR40, UPR, URZ, 0x2 ;  /* 0x00000002ff287883 */ /* 0x000fe20008000000 */
[----:B-1234-:R-:W-:Y:S11]  /*6eb0*/  BRA.U !UP0, `(.L_x_165) ;  /* 0x0000000108047547 */ /* 0x01eff6000b800000 */
[----:B------:R-:W-:Y:S05]  /*6ec0*/  BPT.TRAP 0x1 ;  /* 0x000000040000795c */ /* 0x000fea0000300000 */
.L_x_165:
[----:B--2---:R-:W-:-:S04]  /*6ed0*/  SHF.L.U32 R0, R16, 0x1f, RZ ;  /* 0x0000001f10007819 */ /* 0x004fc800000006ff */
[----:B------:R-:W2:Y:S02]  /*6ee0*/  SYNCS.PHASECHK.TRANS64.TRYWAIT P0, [R19+URZ+0x5070], R0 ;  /* 0x00507000130075a7 */ /* 0x000ea400080011ff */
[----:B--2---:R-:W-:Y:S05]  /*6ef0*/  @!P0 BRA `(.L_x_166) ;  /* 0x000000fc00048947 */ /* 0x004fea0003800000 */
.L_x_385:
[----:B------:R-:W-:Y:S01]  /*6f00*/  R2UR UR4, R42 ;  /* 0x000000002a0472ca */ /* 0x000fe200000e0000 */
[----:B------:R-:W-:Y:S01]  /*6f10*/  UISETP.NE.AND UP0, UPT, UR38, URZ, UPT ;  /* 0x000000ff2600728c */ /* 0x000fe2000bf05270 */
[----:B------:R-:W-:-:S11]  /*6f20*/  PLOP3.LUT P0, PT, PT, PT, PT, 0x80, 0x8 ;  /* 0x000000000008781c */ /* 0x000fd60003f0f070 */
[----:B-1-3--:R-:W1:Y:S02]  /*6f30*/  LDTM.x2 R2, tmem[UR4] ;  /* 0x00000004000279ee */ /* 0x00ae6400080c0000 */
[----:B-1----:R-:W-:-:S13]  /*6f40*/  FSETP.NEU.AND P2, PT, R2, R3, PT ;  /* 0x000000030200720b */ /* 0x002fda0003f4d000 */
[----:B--2---:R-:W1:Y:S01]  /*6f50*/  @P2 LDC R0, c[0x0][0x704] ;  /* 0x0001c100ff002b82 */ /* 0x004e620000000800 */
[----:B------:R-:W-:Y:S01]  /*6f60*/  @P2 FADD R3, R2, -R3 ;  /* 0x8000000302032221 */ /* 0x000fe20000000000 */
[----:B------:R-:W-:-:S03]  /*6f70*/  IMAD.MOV.U32 R2, RZ, RZ, 0x3f800000 ;  /* 0x3f800000ff027424 */ /* 0x000fc600078e00ff */
[----:B-1----:R-:W-:-:S05]  /*6f80*/  @P2 FMUL R3, R3, R0 ;  /* 0x0000000003032220 */ /* 0x002fca0000400000 */
[----:B------:R-:W-:-:S04]  /*6f90*/  @P2 FSETP.GEU.AND P1, PT, R3, -126, PT ;  /* 0xc2fc00000300280b */ /* 0x000fc80003f2e000 */
[----:B------:R-:W-:-:S13]  /*6fa0*/  @P2 PLOP3.LUT P0, PT, P1, PT, PT, 0x80, 0x8 ;  /* 0x000000000008281c */ /* 0x000fda0000f0f070 */
[----:B------:R-:W-:-:S04]  /*6fb0*/  @!P0 FMUL R3, R3, 0.5 ;  /* 0x3f00000003038820 */ /* 0x000fc80000400000 */
[----:B------:R-:W1:Y:S02]  /*6fc0*/  @P2 MUFU.EX2 R0, R3 ;  /* 0x0000000300002308 */ /* 0x000e640000000800 */
[----:B-1----:R-:W-:-:S05]  /*6fd0*/  @!P0 FMUL R0, R0, R0 ;  /* 0x0000000000008220 */ /* 0x002fca0000400000 */
[----:B------:R-:W-:Y:S01]  /*6fe0*/  @P2 MOV R2, R0 ;  /* 0x0000000000022202 */ /* 0x000fe20000000f00 */
[----:B------:R-:W-:Y:S06]  /*6ff0*/  BRA.U UP0, `(.L_x_167) ;  /* 0x0000000100047547 */ /* 0x000fec000b800000 */
[----:B------:R-:W-:Y:S05]  /*7000*/  BPT.TRAP 0x1 ;  /* 0x000000040000795c */ /* 0x000fea0000300000 */
.L_x_167:
[----:B------:R-:W-:Y:S02]  /*7010*/  SHF.L.U32 R0, R41, 0x1f, RZ ;  /* 0x0000001f29007819 */ /* 0x000fe400000006ff */
[----:B------:R-:W-:Y:S02]  /*7020*/  FSETP.NEU.AND P1, PT, R2, 1, PT ;  /* 0x3f8000000200780b */ /* 0x000fe40003f2d000 */
[----:B------:R-:W1:Y:S02]  /*7030*/  SYNCS.PHASECHK.TRANS64.TRYWAIT P0, [R19+URZ+0x5090], R0 ;  /* 0x00509000130075a7 */ /* 0x000e6400080011ff */
[----:B-1----:R-:W-:Y:S09]  /*7040*/  @!P0 BRA `(.L_x_168) ;  /* 0x000000f800c48947 */ /* 0x002ff20003800000 */
.L_x_386:
[----:B------:R-:W-:-:S13]  /*7050*/  VOTE.ANY P1, P1 ;  /* 0x0000000000ff7806 */ /* 0x000fda0000820100 */
[----:B------:R-:W-:Y:S05]  /*7060*/  @!P1 BRA `(.L_x_169) ;  /* 0x0000000000cc9947 */ /* 0x000fea0003800000 */
[----:B------:R-:W-:-:S13]  /*7070*/  ISETP.NE.AND P0, PT, R46, R47, PT ;  /* 0x0000002f2e00720c */ /* 0x000fda0003f05270 */
[----:B------:R-:W-:Y:S05]  /*7080*/  @!P0 BRA `(.L_x_170) ;  /* 0x0000000000408947 */ /* 0x000fea0003800000 */
[----:B------:R-:W-:Y:S01]  /*7090*/  MOV R14, 0x8 ;  /* 0x00000008000e7802 */ /* 0x000fe20000000f00 */
[----:B------:R-:W2:Y:S01]  /*70a0*/  LDCU.64 UR8, c[0x4][0xb0] ;  /* 0x01001600ff0877ac */ /* 0x000ea20008000a00 */
[----:B------:R-:W-:Y:S02]  /*70b0*/  HFMA2 R12, -RZ, RZ, 0, 5.9604644775390625e-08 ;  /* 0x00000001ff0c7431 */ /* 0x000fe400000001ff */
[----:B------:R-:W-:Y:S01]  /*70c0*/  IMAD.MOV.U32 R8, RZ, RZ, 0x192 ;  /* 0x00000192ff087424 */ /* 0x000fe200078e00ff */
[----:B------:R-:W3:Y:S01]  /*70d0*/  LDCU.64 UR6, c[0x4][0xb8] ;  /* 0x01001700ff0677ac */ /* 0x000ee20008000a00 */
[----:B------:R-:W4:Y:S01]  /*70e0*/  LDC.64 R14, c[0x4][R14] ;  /* 0x010000000e0e7b82 */ /* 0x000f220000000a00 */
[----:B------:R-:W-:Y:S01]  /*70f0*/  IMAD.MOV.U32 R13, RZ, RZ, RZ ;  /* 0x000000ffff0d7224 */ /* 0x000fe200078e00ff */
[----:B------:R-:W5:Y:S01]  /*7100*/  LDCU.64 UR4, c[0x4][0x30] ;  /* 0x01000600ff0477ac */ /* 0x000f620008000a00 */
[----:B--2---:R-:W-:Y:S01]  /*7110*/  IMAD.U32 R4, RZ, RZ, UR8 ;  /* 0x00000008ff047e24 */ /* 0x004fe2000f8e00ff */
[----:B------:R-:W-:Y:S01]  /*7120*/  MOV R5, UR9 ;  /* 0x0000000900057c02 */ /* 0x000fe20008000f00 */
[----:B---3--:R-:W-:Y:S01]  /*7130*/  IMAD.U32 R6, RZ, RZ, UR6 ;  /* 0x00000006ff067e24 */ /* 0x008fe2000f8e00ff */
[----:B------:R-:W-:Y:S01]  /*7140*/  MOV R7, UR7 ;  /* 0x0000000700077c02 */ /* 0x000fe20008000f00 */
[----:B-----5:R-:W-:Y:S01]  /*7150*/  IMAD.U32 R10, RZ, RZ, UR4 ;  /* 0x00000004ff0a7e24 */ /* 0x020fe2000f8e00ff */
[----:B------:R-:W-:-:S02]  /*7160*/  MOV R11, UR5 ;  /* 0x00000005000b7c02 */ /* 0x000fc40008000f00 */
[----:B------:R-:W-:-:S07]  /*7170*/  LEPC R20, `(.L_x_170) ;  /* 0x000000001014794e */ /* 0x000fce0000000000 */
[----:B-1--4-:R-:W-:Y:S05]  /*7180*/  CALL.ABS.NOINC R14 ;  /* 0x000000000e007343 */ /* 0x012fea0003c00000 */
.L_x_170:
[----:B------:R-:W-:Y:S05]  /*7190*/  WARPSYNC.ALL ;  /* 0x0000000000007948 */ /* 0x000fea0003800000 */
[----:B------:R-:W-:Y:S02]  /*71a0*/  R2UR UR4, R42 ;  /* 0x000000002a0472ca */ /* 0x000fe400000e0000 */
[----:B------:R-:W-:Y:S02]  /*71b0*/  ISETP.NE.AND P0, PT, R46, R47, PT ;  /* 0x0000002f2e00720c */ /* 0x000fe40003f05270 */
[----:B------:R-:W-:-:S09]  /*71c0*/  FSETP.NEU.AND P1, PT, R2, 1, PT ;  /* 0x3f8000000200780b */ /* 0x000fd20003f2d000 */
[----:B------:R-:W2:Y:S04]  /*71d0*/  LDTM.x16 R24, tmem[UR4+0x100] ;  /* 0x00010004001879ee */ /* 0x000ea80008240000 */
[C---:B--2---:R-:W-:Y:S02]  /*71e0*/  @P1 FMUL2 R24, R2.reuse.F32, R24.F32x2.HI_LO ;  /* 0x000000180218124a */ /* 0x044fe40000040000 */
[C---:B------:R-:W-:Y:S02]  /*71f0*/  @P1 FMUL2 R26, R2.reuse.F32, R26.F32x2.HI_LO ;  /* 0x0000001a021a124a */ /* 0x040fe40000040000 */
[C---:B------:R-:W-:Y:S02]  /*7200*/  @P1 FMUL2 R28, R2.reuse.F32, R28.F32x2.HI_LO ;  /* 0x0000001c021c124a */ /* 0x040fe40000040000 */
[----:B------:R-:W-:-:S02]  /*7210*/  @P1 FMUL2 R30, R2.F32, R30.F32x2.HI_LO ;  /* 0x0000001e021e124a */ /* 0x000fc40000040000 */
[C---:B------:R-:W-:Y:S02]  /*7220*/  @P1 FMUL2 R32, R2.reuse.F32, R32.F32x2.HI_LO ;  /* 0x000000200220124a */ /* 0x040fe40000040000 */
[C---:B------:R-:W-:Y:S02]  /*7230*/  @P1 FMUL2 R34, R2.reuse.F32, R34.F32x2.HI_LO ;  /* 0x000000220222124a */ /* 0x040fe40000040000 */
[C---:B------:R-:W-:Y:S02]  /*7240*/  @P1 FMUL2 R36, R2.reuse.F32, R36.F32x2.HI_LO ;  /* 0x000000240224124a */ /* 0x040fe40000040000 */
[----:B------:R-:W-:Y:S01]  /*7250*/  @P1 FMUL2 R38, R2.F32, R38.F32x2.HI_LO ;  /* 0x000000260226124a */ /* 0x000fe20000040000 */
[----:B------:R-:W-:Y:S06]  /*7260*/  @!P0 BRA `(.L_x_171) ;  /* 0x0000000000408947 */ /* 0x000fec0003800000 */
        /* <DEDUP_REMOVED lines=16> */
.L_x_171:
[----:B------:R-:W-:Y:S05]  /*7370*/  WARPSYNC.ALL ;  /* 0x0000000000007948 */ /* 0x000fea0003800000 */
[----:B------:R-:W-:-:S13]  /*7380*/  R2UR UR4, R42 ;  /* 0x000000002a0472ca */ /* 0x000fda00000e0000 */
[----:B------:R2:W-:Y:S02]  /*7390*/  STTM.x16 tmem[UR4+0x100], R24 ;  /* 0x00010018000079ed */ /* 0x0005e40008240004 */
.L_x_169:
[----:B------:R-:W-:-:S09]  /*73a0*/  UISETP.NE.AND UP0, UPT, UR36, URZ, UPT ;  /* 0x000000ff2400728c */ /* 0x000fd2000bf05270 */
[----:B------:R-:W-:Y:S05]  /*73b0*/  BRA.U !UP0, `(.L_x_172) ;  /* 0x0000000108047547 */ /* 0x000fea000b800000 */
[----:B------:R-:W-:Y:S05]  /*73c0*/  BPT.TRAP 0x1 ;  /* 0x000000040000795c */ /* 0x000fea0000300000 */
.L_x_172:
[----:B------:R-:W-:Y:S01]  /*73d0*/  VIADD R3, R19, 0x5088 ;  /* 0x0000508813037836 */ /* 0x000fe20000000000 */
[----:B------:R-:W-:Y:S01]  /*73e0*/  UISETP.NE.AND UP0, UPT, UR38, URZ, UPT ;  /* 0x000000ff2600728c */ /* 0x000fe2000bf05270 */
[----:B------:R-:W-:-:S03]  /*73f0*/  LOP3.LUT R48, R43, 0x1, RZ, 0x3c, !PT ;  /* 0x000000012b307812 */ /* 0x000fc600078e3cff */
[----:B-1----:R-:W-:-:S04]  /*7400*/  PRMT R0, R22, 0x654, R3 ;  /* 0x0000065416007816 */ /* 0x002fc80000000003 */
[----:B------:R1:W-:Y:S01]  /*7410*/  SYNCS.ARRIVE.TRANS64.RED.A1T0 RZ, [R0+URZ], RZ ;  /* 0x000000ff00ff79a7 */ /* 0x0003e200081004ff */
[----:B------:R-:W3:Y:S01]  /*7420*/  FENCE.VIEW.ASYNC.T ;  /* 0x00000000000073c6 */ /* 0x000ee20000000200 */
[----:B------:R-:W-:Y:S05]  /*7430*/  BRA.U UP0, `(.L_x_173) ;  /* 0x0000000100087547 */ /* 0x000fea000b800000 */
[----:B------:R-:W-:Y:S05]  /*7440*/  BPT.TRAP 0x1 ;  /* 0x000000040000795c */ /* 0x000fea0000300000 */
[----:B------:R-:W-:Y:S05]  /*7450*/  BPT.TRAP 0x1 ;  /* 0x000000040000795c */ /* 0x000fea0000300000 */
.L_x_173:
[----:B------:R-:W-:Y:S01]  /*7460*/  IADD3 R3, PT, PT, R19, 0x50a0, RZ ;  /* 0x000050a013037810 */ /* 0x000fe20007ffe0ff */
[----:B------:R-:W-:-:S03]  /*7470*/  UISETP.NE.AND UP0, UPT, UR36, URZ, UPT ;  /* 0x000000ff2400728c */ /* 0x000fc6000bf05270 */
[----:B-1----:R-:W-:-:S04]  /*7480*/  PRMT R0, R22, 0x654, R3 ;  /* 0x0000065416007816 */ /* 0x002fc80000000003 */
[----:B---3--:R1:W-:Y:S02]  /*7490*/  SYNCS.ARRIVE.TRANS64.RED.A1T0 RZ, [R0+URZ], RZ ;  /* 0x000000ff00ff79a7 */ /* 0x0083e400081004ff */
[----:B------:R-:W-:Y:S05]  /*74a0*/  BRA.U !UP0, `(.L_x_174) ;  /* 0x0000000108047547 */ /* 0x000fea000b800000 */
[----:B------:R-:W-:Y:S05]  /*74b0*/  BPT.TRAP 0x1 ;  /* 0x000000040000795c */ /* 0x000fea0000300000 */
.L_x_174:
[----:B-1----:R-:W-:Y:S02]  /*74c0*/  SHF.L.U32 R0, R48, 0x1f, RZ ;  /* 0x0000001f30007819 */ /* 0x002fe400000006ff */
[----:B------:R-:W-:Y:S02]  /*74d0*/  ISETP.NE.AND P0, PT, R46, R45, PT ;  /* 0x0000002d2e00720c */ /* 0x000fe40003f05270 */
[----:B------:R-:W1:Y:S02]  /*74e0*/  SYNCS.PHASECHK.TRANS64.TRYWAIT P1, [R19+URZ+0x5080], R0 ;  /* 0x00508000130075a7 */ /* 0x000e6400080211ff */
[----:B-1----:R-:W-:Y:S09]  /*74f0*/  @!P1 BRA `(.L_x_175) ;  /* 0x000000f400ac9947 */ /* 0x002ff20003800000 */
.L_x_387:
[----:B------:R-:W-:Y:S05]  /*7500*/  @!P0 BRA `(.L_x_176) ;  /* 0x0000000000408947 */ /* 0x000fea0003800000 */
[----:B------:R-:W-:Y:S01]  /*7510*/  MOV R2, 0x8 ;  /* 0x0000000800027802 */ /* 0x000fe20000000f00 */
[----:B------:R-:W3:Y:S01]  /*7520*/  LDCU.64 UR6, c[0x4][0xb0] ;  /* 0x01001600ff0677ac */ /* 0x000ee20008000a00 */
[----:B------:R-:W-:Y:S02]  /*7530*/  HFMA2 R12, -RZ, RZ, 0, 5.9604644775390625e-08 ;  /* 0x00000001ff0c7431 */ /* 0x000fe400000001ff */
[----:B------:R-:W-:Y:S01]  /*7540*/  IMAD.MOV.U32 R8, RZ, RZ, 0x192 ;  /* 0x00000192ff087424 */ /* 0x000fe200078e00ff */
[----:B------:R-:W4:Y:S01]  /*7550*/  LDCU.64 UR4, c[0x4][0xb8] ;  /* 0x01001700ff0477ac */ /* 0x000f220008000a00 */
[----:B------:R-:W1:Y:S01]  /*7560*/  LDC.64 R2, c[0x4][R2] ;  /* 0x0100000002027b82 */ /* 0x000e620000000a00 */
[----:B------:R-:W-:Y:S01]  /*7570*/  IMAD.MOV.U32 R13, RZ, RZ, RZ ;  /* 0x000000ffff0d7224 */ /* 0x000fe200078e00ff */
[----:B------:R-:W5:Y:S01]  /*7580*/  LDCU.64 UR8, c[0x4][0x28] ;  /* 0x01000500ff0877ac */ /* 0x000f620008000a00 */
[----:B---3--:R-:W-:Y:S01]  /*7590*/  IMAD.U32 R4, RZ, RZ, UR6 ;  /* 0x00000006ff047e24 */ /* 0x008fe2000f8e00ff */
[----:B------:R-:W-:Y:S01]  /*75a0*/  MOV R5, UR7 ;  /* 0x0000000700057c02 */ /* 0x000fe20008000f00 */
[----:B----4-:R-:W-:Y:S01]  /*75b0*/  IMAD.U32 R6, RZ, RZ, UR4 ;  /* 0x00000004ff067e24 */ /* 0x010fe2000f8e00ff */
[----:B------:R-:W-:Y:S01]  /*75c0*/  MOV R7, UR5 ;  /* 0x0000000500077c02 */ /* 0x000fe20008000f00 */
[----:B-----5:R-:W-:Y:S01]  /*75d0*/  IMAD.U32 R10, RZ, RZ, UR8 ;  /* 0x00000008ff0a7e24 */ /* 0x020fe2000f8e00ff */
[----:B------:R-:W-:-:S02]  /*75e0*/  MOV R11, UR9 ;  /* 0x00000009000b7c02 */ /* 0x000fc40008000f00 */
[----:B------:R-:W-:-:S07]  /*75f0*/  LEPC R20, `(.L_x_176) ;  /* 0x000000001014794e */ /* 0x000fce0000000000 */
[----:B-12---:R-:W-:Y:S05]  /*7600*/  CALL.ABS.NOINC R2 ;  /* 0x0000000002007343 */ /* 0x006fea0003c00000 */
.L_x_176:
[----:B------:R-:W-:Y:S05]  /*7610*/  WARPSYNC.ALL ;  /* 0x0000000000007948 */ /* 0x000fea0003800000 */
[----:B------:R-:W-:Y:S01]  /*7620*/  R2UR UR4, R44 ;  /* 0x000000002c0472ca */ /* 0x000fe200000e0000 */
[----:B------:R-:W-:Y:S01]  /*7630*/  UISETP.NE.AND UP0, UPT, UR38, URZ, UPT ;  /* 0x000000ff2600728c */ /* 0x000fe2000bf05270 */
[----:B------:R-:W-:-:S11]  /*7640*/  PLOP3.LUT P0, PT, PT, PT, PT, 0x80, 0x8 ;  /* 0x000000000008781c */ /* 0x000fd60003f0f070 */
[----:B------:R-:W3:Y:S02]  /*7650*/  LDTM.x2 R2, tmem[UR4] ;  /* 0x00000004000279ee */ /* 0x000ee400080c0000 */
[----:B---3--:R-:W-:-:S13]  /*7660*/  FSETP.NEU.AND P2, PT, R2, R3, PT ;  /* 0x000000030200720b */ /* 0x008fda0003f4d000 */
[----:B-1----:R-:W1:Y:S01]  /*7670*/  @P2 LDC R0, c[0x0][0x704] ;  /* 0x0001c100ff002b82 */ /* 0x002e620000000800 */
        /* <DEDUP_REMOVED lines=11> */
.L_x_177:
[----:B------:R-:W-:Y:S02]  /*7730*/  SHF.L.U32 R0, R41, 0x1f, RZ ;  /* 0x0000001f29007819 */ /* 0x000fe400000006ff */
[----:B------:R-:W-:Y:S02]  /*7740*/  FSETP.NEU.AND P1, PT, R2, 1, PT ;  /* 0x3f8000000200780b */ /* 0x000fe40003f2d000 */
[----:B------:R-:W1:Y:S02]  /*7750*/  SYNCS.PHASECHK.TRANS64.TRYWAIT P0, [R19+URZ+0x5098], R0 ;  /* 0x00509800130075a7 */ /* 0x000e6400080011ff */
[----:B-1----:R-:W-:Y:S09]  /*7760*/  @!P0 BRA `(.L_x_178) ;  /* 0x000000f400248947 */ /* 0x002ff20003800000 */
.L_x_388:
[----:B------:R-:W-:-:S13]  /*7770*/  VOTE.ANY P1, P1 ;  /* 0x0000000000ff7806 */ /* 0x000fda0000820100 */
[----:B------:R-:W-:Y:S05]  /*7780*/  @!P1 BRA `(.L_x_179) ;  /* 0x0000000000cc9947 */ /* 0x000fea0003800000 */
[----:B------:R-:W-:-:S13]  /*7790*/  ISETP.NE.AND P0, PT, R46, R23, PT ;  /* 0x000000172e00720c */ /* 0x000fda0003f05270 */
        /* <DEDUP_REMOVED lines=17> */
.L_x_180:
[----:B------:R-:W-:Y:S05]  /*78b0*/  WARPSYNC.ALL ;  /* 0x0000000000007948 */ /* 0x000fea0003800000 */
[----:B------:R-:W-:Y:S02]  /*78c0*/  R2UR UR4, R42 ;  /* 0x000000002a0472ca */ /* 0x000fe400000e0000 */
[----:B------:R-:W-:Y:S02]  /*78d0*/  ISETP.NE.AND P0, PT, R46, R23, PT ;  /* 0x000000172e00720c */ /* 0x000fe40003f05270 */
[----:B------:R-:W-:-:S09]  /*78e0*/  FSETP.NEU.AND P1, PT, R2, 1, PT ;  /* 0x3f8000000200780b */ /* 0x000fd20003f2d000 */
[----:B--2---:R-:W2:Y:S04]  /*78f0*/  LDTM.x16 R24, tmem[UR4+0x180] ;  /* 0x00018004001879ee */ /* 0x004ea80008240000 */
        /* <DEDUP_REMOVED lines=25> */
.L_x_181:
[----:B------:R-:W-:Y:S05]  /*7a90*/  WARPSYNC.ALL ;  /* 0x0000000000007948 */ /* 0x000fea0003800000 */
[----:B------:R-:W-:-:S13]  /*7aa0*/  R2UR UR4, R42 ;  /* 0x000000002a0472ca */ /* 0x000fda00000e0000 */
[----:B------:R3:W-:Y:S02]  /*7ab0*/  STTM.x16 tmem[UR4+0x180], R24 ;  /* 0x00018018000079ed */ /* 0x0007e40008240004 */
.L_x_179:
[----:B------:R-:W-:-:S09]  /*7ac0*/  UISETP.NE.AND UP0, UPT, UR37, URZ, UPT ;  /* 0x000000ff2500728c */ /* 0x000fd2000bf05270 */
[----:B------:R-:W-:Y:S05]  /*7ad0*/  BRA.U !UP0, `(.L_x_182) ;  /* 0x0000000108047547 */ /* 0x000fea000b800000 */
[----:B------:R-:W-:Y:S05]  /*7ae0*/  BPT.TRAP 0x1 ;  /* 0x000000040000795c */ /* 0x000fea0000300000 */
.L_x_182:
[----:B-1----:R-:W-:Y:S01]  /*7af0*/  PRMT R0, R22, 0x654, R49 ;  /* 0x0000065416007816 */ /* 0x002fe20000000031 */
[----:B------:R-:W-:-:S03]  /*7b00*/  UISETP.NE.AND UP0, UPT, UR38, URZ, UPT ;  /* 0x000000ff2600728c */ /* 0x000fc6000bf05270 */
[----:B------:R1:W-:Y:S01]  /*7b10*/  SYNCS.ARRIVE.TRANS64.RED.A1T0 RZ, [R0+URZ], RZ ;  /* 0x000000ff00ff79a7 */ /* 0x0003e200081004ff */
[----:B------:R-:W4:Y:S05]  /*7b20*/  FENCE.VIEW.ASYNC.T ;  /* 0x00000000000073c6 */ /* 0x000f2a0000000200 */
[----:B------:R-:W-:Y:S05]  /*7b30*/  BRA.U UP0, `(.L_x_183) ;  /* 0x0000000100087547 */ /* 0x000fea000b800000 */
[----:B------:R-:W-:Y:S05]  /*7b40*/  BPT.TRAP 0x1 ;  /* 0x000000040000795c */ /* 0x000fea0000300000 */
[----:B------:R-:W-:Y:S05]  /*7b50*/  BPT.TRAP 0x1 ;  /* 0x000000040000795c */ /* 0x000fea0000300000 */
.L_x_183:
[----:B------:R-:W-:Y:S01]  /*7b60*/  VIADD R3, R19, 0x50a8 ;  /* 0x000050a813037836 */ /* 0x000fe20000000000 */
[----:B------:R-:W-:Y:S01]  /*7b70*/  UISETP.NE.AND UP0, UPT, UR40, URZ, UPT ;  /* 0x000000ff2800728c */ /* 0x000fe2000bf05270 */
[----:B------:R-:W-:Y:S02]  /*7b80*/  LOP3.LUT R41, R41, 0x1, RZ, 0x3c, !PT ;  /* 0x0000000129297812 */ /* 0x000fe400078e3cff */
[----:B------:R-:W-:Y:S02]  /*7b90*/  LOP3.LUT R16, R16, 0x1, RZ, 0x3c, !PT ;  /* 0x0000000110107812 */ /* 0x000fe400078e3cff */
[----:B------:R-:W-:-:S04]  /*7ba0*/  PRMT R2, R22, 0x654, R3 ;  /* 0x0000065416027816 */ /* 0x000fc80000000003 */
[----:B----4-:R4:W-:Y:S01]  /*7bb0*/  SYNCS.ARRIVE.TRANS64.RED.A1T0 RZ, [R2+URZ], RZ ;  /* 0x000000ff02ff79a7 */ /* 0x0109e200081004ff */
[----:B------:R-:W-:Y:S05]  /*7bc0*/  BRA.U UP0, `(.L_x_184) ;  /* 0xfffffff100a07547 */ /* 0x000fea000b83ffff */
.L_x_164:
[----:B------:R-:W-:-:S09]  /*7bd0*/  UISETP.NE.AND UP0, UPT, UR36, URZ, UPT ;  /* 0x000000ff2400728c */ /* 0x000fd2000bf05270 */
[----:B------:R-:W-:Y:S05]  /*7be0*/  BRA.U !UP0, `(.L_x_185) ;  /* 0x0000000108047547 */ /* 0x000fea000b800000 */
[----:B------:R-:W-:Y:S05]  /*7bf0*/  BPT.TRAP 0x1 ;  /* 0x000000040000795c */ /* 0x000fea0000300000 */
.L_x_185:
[----:B--23--:R-:W2:Y:S01]  /*7c00*/  S2R R28, SR_CgaCtaId ;  /* 0x00000000001c7919 */ /* 0x00cea20000008800 */
[----:B------:R-:W-:Y:S01]  /*7c10*/  MOV R3, 0x400 ;  /* 0x0000040000037802 */ /* 0x000fe20000000f00 */
[----:B------:R-:W-:-:S03]  /*7c20*/  UISETP.NE.AND UP0, UPT, UR37, URZ, UPT ;  /* 0x000000ff2500728c */ /* 0x000fc6000bf05270 */
[----:B--2---:R-:W-:-:S05]  /*7c30*/  LEA R26, R28, R3, 0x18 ;  /* 0x000000031c1a7211 */ /* 0x004fca00078ec0ff */
[----:B------:R-:W-:-:S05]  /*7c40*/  VIADD R35, R26, 0x5088 ;  /* 0x000050881a237836 */ /* 0x000fca0000000000 */
[----:B-1--4-:R-:W-:-:S04]  /*7c50*/  PRMT R2, R28, 0x654, R35 ;  /* 0x000006541c027816 */ /* 0x012fc80000000023 */
[----:B------:R1:W-:Y:S01]  /*7c60*/  SYNCS.ARRIVE.TRANS64.RED.A1T0 RZ, [R2+URZ], RZ ;  /* 0x000000ff02ff79a7 */ /* 0x0003e200081004ff */
[----:B------:R-:W-:Y:S05]  /*7c70*/  BRA.U !UP0, `(.L_x_186) ;  /* 0x0000000108047547 */ /* 0x000fea000b800000 */
[----:B------:R-:W-:Y:S05]  /*7c80*/  BPT.TRAP 0x1 ;  /* 0x000000040000795c */ /* 0x000fea0000300000 */
.L_x_186:
[----:B------:R-:W-:-:S04]  /*7c90*/  SHF.L.U32 R3, R16, 0x1f, RZ ;  /* 0x0000001f10037819 */ /* 0x000fc800000006ff */
[----:B------:R-:W2:Y:S02]  /*7ca0*/  SYNCS.PHASECHK.TRANS64.TRYWAIT P0, [R26+URZ+0x5070], R3 ;  /* 0x005070031a0075a7 */ /* 0x000ea400080011ff */
[----:B--2---:R-:W-:Y:S05]  /*7cb0*/  @!P0 BRA `(.L_x_187) ;  /* 0x000000ec00e48947 */ /* 0x004fea0003800000 */
.L_x_389:
[----:B------:R-:W-:Y:S01]  /*7cc0*/  R2UR UR4, R42 ;  /* 0x000000002a0472ca */ /* 0x000fe200000e0000 */
[----:B------:R-:W-:-:S12]  /*7cd0*/  UISETP.NE.AND UP0, UPT, UR37, URZ, UPT ;  /* 0x000000ff2500728c */ /* 0x000fd8000bf05270 */
[----:B------:R-:W3:Y:S02]  /*7ce0*/  LDTM.x2 R22, tmem[UR4] ;  /* 0x00000004001679ee */ /* 0x000ee400080c0000 */
[----:B---3--:R-:W-:Y:S05]  /*7cf0*/  BRA.U !UP0, `(.L_x_188) ;  /* 0x0000000108047547 */ /* 0x008fea000b800000 */
[----:B------:R-:W-:Y:S05]  /*7d00*/  BPT.TRAP 0x1 ;  /* 0x000000040000795c */ /* 0x000fea0000300000 */
.L_x_188:
[----:B------:R3:W-:Y:S01]  /*7d10*/  SYNCS.ARRIVE.TRANS64.RED.A1T0 RZ, [R0+URZ], RZ ;  /* 0x000000ff00ff79a7 */ /* 0x0007e200081004ff */
[----:B------:R-:W-:-:S09]  /*7d20*/  UISETP.NE.AND UP0, UPT, UR38, URZ, UPT ;  /* 0x000000ff2600728c */ /* 0x000fd2000bf05270 */
[----:B------:R-:W-:Y:S05]  /*7d30*/  BRA.U UP0, `(.L_x_189) ;  /* 0x0000000100047547 */ /* 0x000fea000b800000 */
[----:B------:R-:W-:Y:S05]  /*7d40*/  BPT.TRAP 0x1 ;  /* 0x000000040000795c */ /* 0x000fea0000300000 */
.L_x_189:
[----:B--2---:R-:W-:-:S04]  /*7d50*/  SHF.L.U32 R3, R41, 0x1f, RZ ;  /* 0x0000001f29037819 */ /* 0x004fc800000006ff */
[----:B------:R-:W2:Y:S02]  /*7d60*/  SYNCS.PHASECHK.TRANS64.TRYWAIT P0, [R26+URZ+0x5090], R3 ;  /* 0x005090031a0075a7 */ /* 0x000ea400080011ff */
[----:B--2---:R-:W-:Y:S05]  /*7d70*/  @!P0 BRA `(.L_x_190) ;  /* 0x000000ec00c88947 */ /* 0x004fea0003800000 */
.L_x_390:
[----:B------:R-:W-:-:S09]  /*7d80*/  UISETP.NE.AND UP0, UPT, UR38, URZ, UPT ;  /* 0x000000ff2600728c */ /* 0x000fd2000bf05270 */
[----:B------:R-:W-:Y:S05]  /*7d90*/  BRA.U UP0, `(.L_x_191) ;  /* 0x0000000100047547 */ /* 0x000fea000b800000 */
[----:B------:R-:W-:Y:S05]  /*7da0*/  BPT.TRAP 0x1 ;  /* 0x000000040000795c */ /* 0x000fea0000300000 */
.L_x_191:
[----:B--2---:R-:W-:Y:S01]  /*7db0*/  IMAD.MOV.U32 R3, RZ, RZ, 0x1 ;  /* 0x00000001ff037424 */ /* 0x004fe200078e00ff */
[----:B------:R-:W-:Y:S01]  /*7dc0*/  LOP3.LUT R33, R18, 0x3, RZ, 0xc0, !PT ;  /* 0x0000000312217812 */ /* 0x000fe200078ec0ff */
[----:B---3--:R-:W-:-:S03]  /*7dd0*/  VIADD R0, R42, 0x100 ;  /* 0x000001002a007836 */ /* 0x008fc60000000000 */
[----:B------:R-:W-:Y:S02]  /*7de0*/  SHF.L.U32 R3, R3, 0x1f, RZ ;  /* 0x0000001f03037819 */ /* 0x000fe400000006ff */
[----:B------:R-:W-:Y:S02]  /*7df0*/  SHF.R.U32.HI R0, RZ, 0x15, R0 ;  /* 0x00000015ff007819 */ /* 0x000fe40000011600 */
[----:B------:R-:W2:Y:S02]  /*7e00*/  SYNCS.PHASECHK.TRANS64.TRYWAIT P1, [R26+URZ+0x50c0], R3 ;  /* 0x0050c0031a0075a7 */ /* 0x000ea400080211ff */
[----:B------:R-:W-:Y:S01]  /*7e10*/  ISETP.NE.AND P0, PT, R33, R0, PT ;  /* 0x000000002100720c */ /* 0x000fe20003f05270 */
[----:B------:R-:W-:-:S05]  /*7e20*/  IMAD.SHL.U32 R0, R18, 0x200, RZ ;  /* 0x0000020012007824 */ /* 0x000fca00078e00ff */
[----:B------:R-:W-:Y:S01]  /*7e30*/  LOP3.LUT R0, R0, 0x600, RZ, 0xc0, !PT ;  /* 0x0000060000007812 */ /* 0x000fe200078ec0ff */
[----:B--2---:R-:W-:Y:S06]  /*7e40*/  @!P1 BRA `(.L_x_192) ;  /* 0x000000ec00a89947 */ /* 0x004fec0003800000 */
.L_x_391:
[----:B------:R-:W-:Y:S01]  /*7e50*/  LEA R17, R17, R0, 0x4 ;  /* 0x0000000011117211 */ /* 0x000fe200078e20ff */
[----:B------:R-:W-:Y:S06]  /*7e60*/  @!P0 BRA `(.L_x_193) ;  /* 0x0000000000408947 */ /* 0x000fec0003800000 */
[----:B-1----:R-:W-:Y:S01]  /*7e70*/  MOV R2, 0x8 ;  /* 0x0000000800027802 */ /* 0x002fe20000000f00 */
[----:B------:R-:W1:Y:S01]  /*7e80*/  LDCU.64 UR6, c[0x4][0xb0] ;  /* 0x01001600ff0677ac */ /* 0x000e620008000a00 */
[----:B------:R-:W-:Y:S02]  /*7e90*/  HFMA2 R12, -RZ, RZ, 0, 5.9604644775390625e-08 ;  /* 0x00000001ff0c7431 */ /* 0x000fe400000001ff */
[----:B------:R-:W-:Y:S01]  /*7ea0*/  IMAD.MOV.U32 R8, RZ, RZ, 0x192 ;  /* 0x00000192ff087424 */ /* 0x000fe200078e00ff */
[----:B------:R-:W3:Y:S01]  /*7eb0*/  LDCU.64 UR4, c[0x4][0xb8] ;  /* 0x01001700ff0477ac */ /* 0x000ee20008000a00 */
[----:B--2---:R-:W2:Y:S01]  /*7ec0*/  LDC.64 R2, c[0x4][R2] ;  /* 0x0100000002027b82 */ /* 0x004ea20000000a00 */
[----:B------:R-:W-:Y:S01]  /*7ed0*/  IMAD.MOV.U32 R13, RZ, RZ, RZ ;  /* 0x000000ffff0d7224 */ /* 0x000fe200078e00ff */
[----:B------:R-:W4:Y:S01]  /*7ee0*/  LDCU.64 UR8, c[0x4][0x40] ;  /* 0x01000800ff0877ac */ /* 0x000f220008000a00 */
[----:B-1----:R-:W-:Y:S01]  /*7ef0*/  IMAD.U32 R4, RZ, RZ, UR6 ;  /* 0x00000006ff047e24 */ /* 0x002fe2000f8e00ff */
[----:B------:R-:W-:Y:S01]  /*7f00*/  MOV R5, UR7 ;  /* 0x0000000700057c02 */ /* 0x000fe20008000f00 */
[----:B---3--:R-:W-:Y:S01]  /*7f10*/  IMAD.U32 R6, RZ, RZ, UR4 ;  /* 0x00000004ff067e24 */ /* 0x008fe2000f8e00ff */
[----:B------:R-:W-:Y:S01]  /*7f20*/  MOV R7, UR5 ;  /* 0x0000000500077c02 */ /* 0x000fe20008000f00 */
[----:B----4-:R-:W-:Y:S01]  /*7f30*/  IMAD.U32 R10, RZ, RZ, UR8 ;  /* 0x00000008ff0a7e24 */ /* 0x010fe2000f8e00ff */
[----:B------:R-:W-:-:S02]  /*7f40*/  MOV R11, UR9 ;  /* 0x00000009000b7c02 */ /* 0x000fc40008000f00 */
[----:B------:R-:W-:-:S07]  /*7f50*/  LEPC R20, `(.L_x_193) ;  /* 0x000000001014794e */ /* 0x000fce0000000000 */
[----:B--2---:R-:W-:Y:S05]  /*7f60*/  CALL.ABS.NOINC R2 ;  /* 0x0000000002007343 */ /* 0x004fea0003c00000 */
.L_x_193:
[----:B--2---:R-:W2:Y:S01]  /*7f70*/  S2R R3, SR_SWINHI ;  /* 0x0000000000037919 */ /* 0x004ea20000002f00 */
[----:B------:R-:W-:Y:S05]  /*7f80*/  WARPSYNC.ALL ;  /* 0x0000000000007948 */ /* 0x000fea0003800000 */
[----:B------:R-:W3:Y:S01]  /*7f90*/  S2R R27, SR_CTAID.X ;  /* 0x00000000001b7919 */ /* 0x000ee20000002500 */
[----:B------:R-:W4:Y:S01]  /*7fa0*/  S2R R25, SR_CTAID.Y ;  /* 0x0000000000197919 */ /* 0x000f220000002600 */
[----:B------:R-:W1:Y:S01]  /*7fb0*/  S2R R24, SR_CTAID.Z ;  /* 0x0000000000187919 */ /* 0x000e620000002700 */
[----:B------:R-:W-:Y:S02]  /*7fc0*/  MOV R30, R26 ;  /* 0x0000001a001e7202 */ /* 0x000fe40000000f00 */
[----:B--2---:R-:W-:-:S02]  /*7fd0*/  MOV R31, R3 ;  /* 0x00000003001f7202 */ /* 0x004fc40000000f00 */
[----:B------:R-:W-:-:S05]  /*7fe0*/  LEA R29, P0, R17, R30, 0x1 ;  /* 0x0000001e111d7211 */ /* 0x000fca00078008ff */
[----:B------:R-:W-:Y:S01]  /*7ff0*/  IMAD.X R31, RZ, RZ, R31, P0 ;  /* 0x000000ffff1f7224 */ /* 0x000fe200000e061f */
[----:B------:R-:W2:Y:S01]  /*8000*/  LDCU UR5, c[0x0][0x708] ;  /* 0x0000e100ff0577ac */ /* 0x000ea20008000800 */
[----:B------:R-:W1:Y:S01]  /*8010*/  MUFU.RCP R3, R22 ;  /* 0x0000001600037308 */ /* 0x000e620000001000 */
[----:B------:R-:W3:Y:S01]  /*8020*/  LDC R32, c[0x0][0x708] ;  /* 0x0001c200ff207b82 */ /* 0x000ee20000000800 */
[----:B------:R-:W-:Y:S01]  /*8030*/  R2UR UR4, R42 ;  /* 0x000000002a0472ca */ /* 0x000fe200000e0000 */
[----:B------:R-:W-:-:S12]  /*8040*/  BSSY.RECONVERGENT B2, `(.L_x_194) ;  /* 0x000000c000027945 */ /* 0x000fd80003800200 */
[----:B------:R-:W3:Y:S01]  /*8050*/  LDTM.x16 R4, tmem[UR4+0x100] ;  /* 0x00010004000479ee */ /* 0x000ee20008240000 */
[----:B--2---:R-:W-:Y:S01]  /*8060*/  MOV R21, UR5 ;  /* 0x0000000500157c02 */ /* 0x004fe20008000f00 */
[----:B-1----:R-:W-:-:S03]  /*8070*/  FFMA R2, -R22, R3, 1 ;  /* 0x3f80000016027423 */ /* 0x002fc60000000103 */
[----:B------:R-:W1:Y:S01]  /*8080*/  FCHK P0, R21, R22 ;  /* 0x0000001615007302 */ /* 0x000e620000000000 */
[----:B------:R-:W-:-:S04]  /*8090*/  FFMA R2, R3, R2, R3 ;  /* 0x0000000203027223 */ /* 0x000fc80000000003 */
[----:B------:R-:W-:-:S04]  /*80a0*/  FFMA R3, R2, UR5, RZ ;  /* 0x0000000502037c23 */ /* 0x000fc800080000ff */
[----:B------:R-:W-:-:S04]  /*80b0*/  FFMA R0, -R22, R3, UR5 ;  /* 0x0000000516007e23 */ /* 0x000fc80008000103 */
[----:B------:R-:W-:Y:S01]  /*80c0*/  FFMA R0, R2, R0, R3 ;  /* 0x0000000002007223 */ /* 0x000fe20000000003 */
[----:B-1-34-:R-:W-:Y:S05]  /*80d0*/  @!P0 BRA `(.L_x_195) ;  /* 0x0000000000088947 */ /* 0x01afea0003800000 */
[----:B------:R-:W-:Y:S02]  /*80e0*/  MOV R20, 0x8100 ;  /* 0x0000810000147802 */ /* 0x000fe40000000f00 */
[----:B------:R-:W-:Y:S05]  /*80f0*/  CALL.REL.NOINC `($__internal_3_$__cuda_sm3x_div_rn_noftz_f32_slowpath) ;  /* 0x000000f400e07944 */ /* 0x000fea0003c00000 */
.L_x_195:
[----:B------:R-:W-:Y:S05]  /*8100*/  BSYNC.RECONVERGENT B2 ;  /* 0x0000000000027941 */ /* 0x000fea0003800200 */
.L_x_194:
[C---:B------:R-:W-:Y:S01]  /*8110*/  FMUL2 R4, R0.reuse.F32, R4.F32x2.HI_LO ;  /* 0x000000040004724a */ /* 0x040fe20000040000 */
[----:B------:R-:W1:Y:S01]  /*8120*/  LDCU.64 UR4, c[0x0][0x880] ;  /* 0x00011000ff0477ac */ /* 0x000e620008000a00 */
[C---:B------:R-:W-:Y:S02]  /*8130*/  FMUL2 R6, R0.reuse.F32, R6.F32x2.HI_LO ;  /* 0x000000060006724a */ /* 0x040fe40000040000 */
[C---:B------:R-:W-:Y:S01]  /*8140*/  FMUL2 R2, R0.reuse.F32, R8.F32x2.HI_LO ;  /* 0x000000080002724a */ /* 0x040fe20000040000 */
[----:B------:R-:W-:Y:S01]  /*8150*/  F2FP.F16.F32.PACK_AB R8, R5, R4 ;  /* 0x000000040508723e */ /* 0x000fe200000000ff */
[C---:B------:R-:W-:Y:S01]  /*8160*/  FMUL2 R20, R0.reuse.F32, R10.F32x2.HI_LO ;  /* 0x0000000a0014724a */ /* 0x040fe20000040000 */
[----:B------:R-:W-:Y:S01]  /*8170*/  F2FP.F16.F32.PACK_AB R9, R7, R6 ;  /* 0x000000060709723e */ /* 0x000fe200000000ff */
[C---:B------:R-:W-:Y:S01]  /*8180*/  FMUL2 R12, R0.reuse.F32, R12.F32x2.HI_LO ;  /* 0x0000000c000c724a */ /* 0x040fe20000040000 */
[----:B------:R-:W-:Y:S01]  /*8190*/  F2FP.F16.F32.PACK_AB R10, R3, R2 ;  /* 0x00000002030a723e */ /* 0x000fe200000000ff */
[C---:B------:R-:W-:Y:S01]  /*81a0*/  FMUL2 R14, R0.reuse.F32, R14.F32x2.HI_LO ;  /* 0x0000000e000e724a */ /* 0x040fe20000040000 */
[----:B------:R-:W-:Y:S01]  /*81b0*/  SHF.R.U64 R2, R29, 0x3, R31 ;  /* 0x000000031d027819 */ /* 0x000fe2000000121f */
[C---:B------:R-:W-:Y:S01]  /*81c0*/  FMUL2 R16, R0.reuse.F32, R16.F32x2.HI_LO ;  /* 0x000000100010724a */ /* 0x040fe20000040000 */
[----:B------:R-:W-:Y:S01]  /*81d0*/  F2FP.F16.F32.PACK_AB R11, R21, R20 ;  /* 0x00000014150b723e */ /* 0x000fe200000000ff */
[----:B------:R-:W-:Y:S01]  /*81e0*/  FMUL2 R18, R0.F32, R18.F32x2.HI_LO ;  /* 0x000000120012724a */ /* 0x000fe20000040000 */
[----:B------:R-:W-:-:S02]  /*81f0*/  IADD3 R0, P0, PT, R29, 0x10, RZ ;  /* 0x000000101d007810 */ /* 0x000fc40007f1e0ff */
[----:B------:R-:W-:Y:S02]  /*8200*/  LOP3.LUT R30, R29, 0x10, R2, 0x78, !PT ;  /* 0x000000101d1e7812 */ /* 0x000fe400078e7802 */
[----:B------:R-:W-:Y:S01]  /*8210*/  F2FP.F16.F32.PACK_AB R4, R13, R12 ;  /* 0x0000000c0d04723e */ /* 0x000fe200000000ff */
[----:B------:R-:W-:Y:S01]  /*8220*/  IMAD.X R3, RZ, RZ, R31, P0 ;  /* 0x000000ffff037224 */ /* 0x000fe200000e061f */
[----:B------:R-:W-:Y:S01]  /*8230*/  F2FP.F16.F32.PACK_AB R5, R15, R14 ;  /* 0x0000000e0f05723e */ /* 0x000fe200000000ff */
[----:B------:R2:W-:Y:S01]  /*8240*/  ST.E.128 desc[UR42][R30.64], R8 ;  /* 0x000000081e007985 */ /* 0x0005e2000c101d2a */
[----:B------:R-:W-:Y:S01]  /*8250*/  F2FP.F16.F32.PACK_AB R6, R17, R16 ;  /* 0x000000101106723e */ /* 0x000fe200000000ff */
[----:B-1----:R-:W-:Y:S01]  /*8260*/  UISETP.NE.U32.AND UP0, UPT, UR4, URZ, UPT ;  /* 0x000000ff0400728c */ /* 0x002fe2000bf05070 */
[----:B------:R-:W-:-:S03]  /*8270*/  SHF.R.U64 R7, R0, 0x3, R3 ;  /* 0x0000000300077819 */ /* 0x000fc60000001203 */
[----:B------:R-:W-:Y:S01]  /*8280*/  UISETP.NE.AND.EX UP0, UPT, UR5, URZ, UPT, UP0 ;  /* 0x000000ff0500728c */ /* 0x000fe2000bf05300 */
[----:B------:R-:W-:Y:S02]  /*8290*/  LOP3.LUT R2, R0, 0x10, R7, 0x78, !PT ;  /* 0x0000001000027812 */ /* 0x000fe400078e7807 */
[----:B------:R-:W-:-:S05]  /*82a0*/  F2FP.F16.F32.PACK_AB R7, R19, R18 ;  /* 0x000000121307723e */ /* 0x000fca00000000ff */
[----:B------:R2:W-:Y:S01]  /*82b0*/  ST.E.128 desc[UR42][R2.64], R4 ;  /* 0x0000000402007985 */ /* 0x0005e2000c101d2a */
[----:B------:R-:W-:Y:S01]  /*82c0*/  @!PT LDS RZ, [RZ] ;  /* 0x00000000fffff984 */ /* 0x000fe20000000800 */
[----:B------:R-:W-:Y:S01]  /*82d0*/  @!PT LDS RZ, [RZ] ;  /* 0x00000000fffff984 */ /* 0x000fe20000000800 */
[----:B------:R-:W-:Y:S01]  /*82e0*/  @!PT LDS RZ, [RZ] ;  /* 0x00000000fffff984 */ /* 0x000fe20000000800 */
[----:B------:R-:W-:Y:S01]  /*82f0*/  @!PT LDS RZ, [RZ] ;  /* 0x00000000fffff984 */ /* 0x000fe20000000800 */
[----:B------:R1:W-:Y:S06]  /*8300*/  MEMBAR.ALL.CTA ;  /* 0x0000000000007992 */ /* 0x0003ec0000008000 */
[----:B-1----:R-:W1:Y:S01]  /*8310*/  FENCE.VIEW.ASYNC.S ;  /* 0x00000000000073c6 */ /* 0x002e620000000000 */
[----:B------:R-:W-:Y:S05]  /*8320*/  BRA.U !UP0, `(.L_x_196) ;  /* 0x0000000108fc7547 */ /* 0x000fea000b800000 */
[C---:B------:R-:W-:Y:S01]  /*8330*/  FSETP.GEU.AND P0, PT, R22.reuse, 1.175494350822287508e-38, PT ;  /* 0x008000001600780b */ /* 0x040fe20003f0e000 */
[----:B------:R-:W-:Y:S01]  /*8340*/  HFMA2 R0, -RZ, RZ, 1.5048828125, 33.21875 ;  /* 0x3e055027ff007431 */ /* 0x000fe200000001ff */
[----:B------:R-:W3:Y:S01]  /*8350*/  LDCU UR4, c[0x0][0x380] ;  /* 0x00007000ff0477ac */ /* 0x000ee20008000800 */
[----:B------:R-:W-:Y:S01]  /*8360*/  BSSY.RECONVERGENT B0, `(.L_x_196) ;  /* 0x000003b000007945 */ /* 0x000fe20003800200 */
[----:B--2---:R-:W-:Y:S01]  /*8370*/  FSEL R5, RZ, -23, P0 ;  /* 0xc1b80000ff057808 */ /* 0x004fe20000000000 */
[----:B------:R-:W2:Y:S08]  /*8380*/  LDCU UR5, c[0x0][0x700] ;  /* 0x0000e000ff0577ac */ /* 0x000eb00008000800 */
[----:B------:R-:W-:-:S05]  /*8390*/  @!P0 FMUL R22, R22, 8388608 ;  /* 0x4b00000016168820 */ /* 0x000fca0000400000 */
[C---:B------:R-:W-:Y:S02]  /*83a0*/  IADD3 R7, PT, PT, R22.reuse, -0x3f2aaaab, RZ ;  /* 0xc0d5555516077810 */ /* 0x040fe40007ffe0ff */
[C---:B------:R-:W-:Y:S02]  /*83b0*/  ISETP.GT.U32.AND P0, PT, R22.reuse, 0x7f7fffff, PT ;  /* 0x7f7fffff1600780c */ /* 0x040fe40003f04070 */
[----:B------:R-:W-:Y:S02]  /*83c0*/  LOP3.LUT R7, R7, 0xff800000, RZ, 0xc0, !PT ;  /* 0xff80000007077812 */ /* 0x000fe400078ec0ff */
[C---:B------:R-:W-:Y:S02]  /*83d0*/  FSETP.NEU.AND P1, PT, R22.reuse, RZ, PT ;  /* 0x000000ff1600720b */ /* 0x040fe40003f2d000 */
[-C--:B------:R-:W-:Y:S02]  /*83e0*/  IADD3 R3, PT, PT, R22, -R7.reuse, RZ ;  /* 0x8000000716037210 */ /* 0x080fe40007ffe0ff */
[----:B------:R-:W-:-:S03]  /*83f0*/  I2FP.F32.S32 R2, R7 ;  /* 0x0000000700027245 */ /* 0x000fc60000201400 */
[----:B------:R-:W-:Y:S02]  /*8400*/  FADD R3, R3, -1 ;  /* 0xbf80000003037421 */ /* 0x000fe40000000000 */
[----:B------:R-:W-:Y:S02]  /*8410*/  FFMA R2, R2, 1.1920928955078125e-07, R5 ;  /* 0x3400000002027823 */ /* 0x000fe40000000005 */
[----:B------:R-:W-:-:S04]  /*8420*/  FFMA R0, R3, -R0, 0.14084610342979431152 ;  /* 0x3e1039f603007423 */ /* 0x000fc80000000800 */
[----:B------:R-:W-:-:S04]  /*8430*/  FFMA R0, R3, R0, -0.12148627638816833496 ;  /* 0xbdf8cdcc03007423 */ /* 0x000fc80000000000 */
[----:B------:R-:W-:-:S04]  /*8440*/  FFMA R0, R3, R0, 0.13980610668659210205 ;  /* 0x3e0f295503007423 */ /* 0x000fc80000000000 */
[----:B------:R-:W-:-:S04]  /*8450*/  FFMA R0, R3, R0, -0.16684235632419586182 ;  /* 0xbe2ad8b903007423 */ /* 0x000fc80000000000 */
[----:B------:R-:W-:-:S04]  /*8460*/  FFMA R0, R3, R0, 0.20012299716472625732 ;  /* 0x3e4ced0b03007423 */ /* 0x000fc80000000000 */
[----:B------:R-:W-:-:S04]  /*8470*/  FFMA R0, R3, R0, -0.24999669194221496582 ;  /* 0xbe7fff2203007423 */ /* 0x000fc80000000000 */
[----:B------:R-:W-:-:S04]  /*8480*/  FFMA R0, R3, R0, 0.33333182334899902344 ;  /* 0x3eaaaa7803007423 */ /* 0x000fc80000000000 */
[----:B------:R-:W-:-:S04]  /*8490*/  FFMA R0, R3, R0, -0.5 ;  /* 0xbf00000003007423 */ /* 0x000fc80000000000 */
[----:B------:R-:W-:-:S04]  /*84a0*/  FMUL R0, R3, R0 ;  /* 0x0000000003007220 */ /* 0x000fc80000400000 */
[----:B------:R-:W-:Y:S01]  /*84b0*/  FFMA R5, R3, R0, R3 ;  /* 0x0000000003057223 */ /* 0x000fe20000000003 */
[----:B------:R-:W-:-:S03]  /*84c0*/  MOV R3, 0x7f800000 ;  /* 0x7f80000000037802 */ /* 0x000fc60000000f00 */
[----:B------:R-:W-:Y:S02]  /*84d0*/  FFMA R2, R2, 0.69314718246459960938, R5 ;  /* 0x3f31721802027823 */ /* 0x000fe40000000005 */
[----:B------:R-:W-:Y:S01]  /*84e0*/  @P0 FFMA R2, R22, R3, +INF ;  /* 0x7f80000016020423 */ /* 0x000fe20000000003 */
[----:B------:R-:W-:-:S04]  /*84f0*/  LEA R3, R27, R40, 0x8 ;  /* 0x000000281b037211 */ /* 0x000fc800078e40ff */
[----:B---3--:R-:W-:Y:S02]  /*8500*/  ISETP.GE.AND P0, PT, R3, UR4, PT ;  /* 0x0000000403007c0c */ /* 0x008fe4000bf06270 */
[----:B------:R-:W-:-:S05]  /*8510*/  FSEL R2, R2, -INF , P1 ;  /* 0xff80000002027808 */ /* 0x000fca0000800000 */
[----:B--2---:R-:W-:-:S06]  /*8520*/  FFMA R23, R23, UR5, R2 ;  /* 0x0000000517177c23 */ /* 0x004fcc0008000002 */
[----:B------:R-:W-:Y:S05]  /*8530*/  @P0 BRA `(.L_x_197) ;  /* 0x0000000000740947 */ /* 0x000fea0003800000 */
[----:B------:R-:W2:Y:S01]  /*8540*/  LDCU UR7, c[0x0][0x38c] ;  /* 0x00007180ff0777ac */ /* 0x000ea20008000800 */
[----:B------:R-:W3:Y:S01]  /*8550*/  LDCU UR6, c[0x0][0x890] ;  /* 0x00011200ff0677ac */ /* 0x000ee20008000800 */
[----:B------:R-:W4:Y:S01]  /*8560*/  LDCU.64 UR4, c[0x0][0x888] ;  /* 0x00011100ff0477ac */ /* 0x000f220008000a00 */
[----:B--2---:R-:W2:Y:S01]  /*8570*/  I2F.U32.RP R6, UR7 ;  /* 0x0000000700067d06 */ /* 0x004ea20008209000 */
[----:B------:R-:W-:Y:S01]  /*8580*/  ISETP.NE.U32.AND P0, PT, RZ, UR7, PT ;  /* 0x00000007ff007c0c */ /* 0x000fe2000bf05070 */
[----:B---3--:R-:W-:-:S06]  /*8590*/  IMAD R3, R24, UR6, R3 ;  /* 0x0000000618037c24 */ /* 0x008fcc000f8e0203 */
[----:B--2---:R-:W2:Y:S02]  /*85a0*/  MUFU.RCP R4, R6 ;  /* 0x0000000600047308 */ /* 0x004ea40000001000 */
[----:B--2---:R-:W-:-:S06]  /*85b0*/  IADD3 R4, PT, PT, R4, 0xffffffe, RZ ;  /* 0x0ffffffe04047810 */ /* 0x004fcc0007ffe0ff */
[----:B------:R-:W2:Y:S02]  /*85c0*/  F2I.FTZ.U32.TRUNC.NTZ R5, R4 ;  /* 0x0000000400057305 */ /* 0x000ea4000021f000 */
[----:B--2---:R-:W-:Y:S02]  /*85d0*/  IADD3 R0, PT, PT, RZ, -R5, RZ ;  /* 0x80000005ff007210 */ /* 0x004fe40007ffe0ff */
[----:B------:R-:W-:-:S03]  /*85e0*/  MOV R4, RZ ;  /* 0x000000ff00047202 */ /* 0x000fc60000000f00 */
[----:B------:R-:W-:-:S04]  /*85f0*/  IMAD R7, R0, UR7, RZ ;  /* 0x0000000700077c24 */ /* 0x000fc8000f8e02ff */
[----:B------:R-:W-:Y:S02]  /*8600*/  IMAD.HI.U32 R0, R5, R7, R4 ;  /* 0x0000000705007227 */ /* 0x000fe400078e0004 */
[----:B------:R-:W2:Y:S04]  /*8610*/  LDC.64 R4, c[0x0][0x880] ;  /* 0x00022000ff047b82 */ /* 0x000ea80000000a00 */
[----:B------:R-:W-:-:S05]  /*8620*/  IMAD.HI.U32 R0, R0, R25, RZ ;  /* 0x0000001900007227 */ /* 0x000fca00078e00ff */
[----:B------:R-:W-:-:S05]  /*8630*/  IADD3 R2, PT, PT, -R0, RZ, RZ ;  /* 0x000000ff00027210 */ /* 0x000fca0007ffe1ff */
[----:B------:R-:W-:-:S05]  /*8640*/  IMAD R2, R2, UR7, R25 ;  /* 0x0000000702027c24 */ /* 0x000fca000f8e0219 */
[----:B------:R-:W-:-:S13]  /*8650*/  ISETP.GE.U32.AND P2, PT, R2, UR7, PT ;  /* 0x0000000702007c0c */ /* 0x000fda000bf46070 */
[----:B------:R-:W-:Y:S02]  /*8660*/  @P2 IADD3 R2, PT, PT, R2, -UR7, RZ ;  /* 0x8000000702022c10 */ /* 0x000fe4000fffe0ff */
[----:B------:R-:W-:Y:S02]  /*8670*/  @P2 IADD3 R0, PT, PT, R0, 0x1, RZ ;  /* 0x0000000100002810 */ /* 0x000fe40007ffe0ff */
[----:B------:R-:W-:-:S13]  /*8680*/  ISETP.GE.U32.AND P1, PT, R2, UR7, PT ;  /* 0x0000000702007c0c */ /* 0x000fda000bf26070 */
[----:B------:R-:W-:Y:S02]  /*8690*/  @P1 IADD3 R0, PT, PT, R0, 0x1, RZ ;  /* 0x0000000100001810 */ /* 0x000fe40007ffe0ff */
[----:B------:R-:W-:-:S04]  /*86a0*/  @!P0 LOP3.LUT R0, RZ, UR7, RZ, 0x33, !PT ;  /* 0x00000007ff008c12 */ /* 0x000fc8000f8e33ff */
[C---:B------:R-:W-:Y:S01]  /*86b0*/  IADD3 R2, PT, PT, -R0.reuse, RZ, RZ ;  /* 0x000000ff00027210 */ /* 0x040fe20007ffe1ff */
[----:B----4-:R-:W-:-:S04]  /*86c0*/  IMAD R3, R0, UR5, R3 ;  /* 0x0000000500037c24 */ /* 0x010fc8000f8e0203 */
[----:B------:R-:W-:-:S04]  /*86d0*/  IMAD R2, R2, UR7, R25 ;  /* 0x0000000702027c24 */ /* 0x000fc8000f8e0219 */
[----:B------:R-:W-:-:S04]  /*86e0*/  IMAD R3, R2, UR4, R3 ;  /* 0x0000000402037c24 */ /* 0x000fc8000f8e0203 */
[----:B--2---:R-:W-:-:S05]  /*86f0*/  IMAD.WIDE.U32 R4, R3, 0x4, R4 ;  /* 0x0000000403047825 */ /* 0x004fca00078e0004 */
[----:B------:R2:W-:Y:S02]  /*8700*/  STG.E desc[UR42][R4.64], R23 ;  /* 0x0000001704007986 */ /* 0x0005e4000c10192a */
.L_x_197:
[----:B------:R-:W-:Y:S05]  /*8710*/  BSYNC.RECONVERGENT B0 ;  /* 0x0000000000007941 */ /* 0x000fea0003800200 */
.L_x_196:
[----:B------:R-:W-:Y:S01]  /*8720*/  UISETP.NE.AND UP0, UPT, UR38, URZ, UPT ;  /* 0x000000ff2600728c */ /* 0x000fe2000bf05270 */
[----:B------:R-:W-:-:S08]  /*8730*/  NOP ;  /* 0x0000000000007918 */ /* 0x000fd00000000000 */
[----:B------:R-:W-:Y:S05]  /*8740*/  BRA.U UP0, `(.L_x_198) ;  /* 0x0000000100087547 */ /* 0x000fea000b800000 */
[----:B------:R-:W-:Y:S05]  /*8750*/  BPT.TRAP 0x1 ;  /* 0x000000040000795c */ /* 0x000fea0000300000 */
[----:B------:R-:W-:Y:S05]  /*8760*/  BPT.TRAP 0x1 ;  /* 0x000000040000795c */ /* 0x000fea0000300000 */
.L_x_198:
[----:B--2---:R-:W-:Y:S01]  /*8770*/  IADD3 R3, PT, PT, R26, 0x50a0, RZ ;  /* 0x000050a01a037810 */ /* 0x004fe20007ffe0ff */
[----:B------:R-:W-:-:S03]  /*8780*/  UISETP.NE.AND UP0, UPT, UR38, URZ, UPT ;  /* 0x000000ff2600728c */ /* 0x000fc6000bf05270 */
[----:B------:R-:W-:-:S04]  /*8790*/  PRMT R0, R28, 0x654, R3 ;  /* 0x000006541c007816 */ /* 0x000fc80000000003 */
[----:B-1----:R1:W-:Y:S02]  /*87a0*/  SYNCS.ARRIVE.TRANS64.RED.A1T0 RZ, [R0+URZ], RZ ;  /* 0x000000ff00ff79a7 */ /* 0x0023e400081004ff */
[----:B------:R-:W-:Y:S05]  /*87b0*/  BRA.U UP0, `(.L_x_199) ;  /* 0x0000000100047547 */ /* 0x000fea000b800000 */
[----:B------:R-:W-:Y:S05]  /*87c0*/  BPT.TRAP 0x1 ;  /* 0x000000040000795c */ /* 0x000fea0000300000 */
.L_x_199:
[----:B------:R2:W-:Y:S01]  /*87d0*/  SYNCS.ARRIVE.TRANS64.A1T0 RZ, [R26+URZ+0x50b0], RZ ;  /* 0x0050b0ff1aff79a7 */ /* 0x0005e200081000ff */
[----:B------:R-:W-:-:S09]  /*87e0*/  UISETP.NE.AND UP0, UPT, UR36, URZ, UPT ;  /* 0x000000ff2400728c */ /* 0x000fd2000bf05270 */
[----:B------:R-:W-:Y:S05]  /*87f0*/  BRA.U !UP0, `(.L_x_200) ;  /* 0x0000000108047547 */ /* 0x000fea000b800000 */
[----:B------:R-:W-:Y:S05]  /*8800*/  BPT.TRAP 0x1 ;  /* 0x000000040000795c */ /* 0x000fea0000300000 */
.L_x_200:
[----:B------:R-:W-:Y:S02]  /*8810*/  SHF.L.U32 R43, R43, 0x1f, RZ ;  /* 0x0000001f2b2b7819 */ /* 0x000fe400000006ff */
[----:B-1----:R-:W-:Y:S02]  /*8820*/  SHF.R.U32.HI R0, RZ, 0x15, R44 ;  /* 0x00000015ff007819 */ /* 0x002fe4000001162c */
[----:B------:R-:W1:Y:S02]  /*8830*/  SYNCS.PHASECHK.TRANS64.TRYWAIT P1, [R26+URZ+0x5080], R43 ;  /* 0x0050802b1a0075a7 */ /* 0x000e6400080211ff */
[----:B------:R-:W-:Y:S01]  /*8840*/  ISETP.NE.AND P0, PT, R33, R0, PT ;  /* 0x000000002100720c */ /* 0x000fe20003f05270 */
[----:B-1----:R-:W-:-:S12]  /*8850*/  @!P1 BRA `(.L_x_201) ;  /* 0x000000e400389947 */ /* 0x002fd80003800000 */
.L_x_392:
        /* <DEDUP_REMOVED lines=17> */
.L_x_202:
[----:B------:R-:W-:Y:S05]  /*8970*/  WARPSYNC.ALL ;  /* 0x0000000000007948 */ /* 0x000fea0003800000 */
[----:B------:R-:W-:Y:S01]  /*8980*/  R2UR UR4, R44 ;  /* 0x000000002c0472ca */ /* 0x000fe200000e0000 */
[----:B------:R-:W-:-:S12]  /*8990*/  UISETP.NE.AND UP0, UPT, UR36, URZ, UPT ;  /* 0x000000ff2400728c */ /* 0x000fd8000bf05270 */
[----:B------:R-:W3:Y:S02]  /*89a0*/  LDTM.x2 R22, tmem[UR4] ;  /* 0x00000004001679ee */ /* 0x000ee400080c0000 */
[----:B---3--:R-:W-:Y:S05]  /*89b0*/  BRA.U !UP0, `(.L_x_203) ;  /* 0x0000000108047547 */ /* 0x008fea000b800000 */
[----:B------:R-:W-:Y:S05]  /*89c0*/  BPT.TRAP 0x1 ;  /* 0x000000040000795c */ /* 0x000fea0000300000 */
.L_x_203:
[----:B------:R-:W-:Y:S01]  /*89d0*/  PRMT R35, R28, 0x654, R35 ;  /* 0x000006541c237816 */ /* 0x000fe20000000023 */
[----:B------:R-:W-:-:S03]  /*89e0*/  UISETP.NE.AND UP0, UPT, UR38, URZ, UPT ;  /* 0x000000ff2600728c */ /* 0x000fc6000bf05270 */
[----:B------:R3:W-:Y:S06]  /*89f0*/  SYNCS.ARRIVE.TRANS64.RED.A1T0 RZ, [R35+URZ], RZ ;  /* 0x000000ff23ff79a7 */ /* 0x0007ec00081004ff */
[----:B------:R-:W-:Y:S05]  /*8a00*/  BRA.U UP0, `(.L_x_204) ;  /* 0x0000000100047547 */ /* 0x000fea000b800000 */
[----:B------:R-:W-:Y:S05]  /*8a10*/  BPT.TRAP 0x1 ;  /* 0x000000040000795c */ /* 0x000fea0000300000 */
.L_x_204:
[----:B------:R-:W-:-:S04]  /*8a20*/  SHF.L.U32 R41, R41, 0x1f, RZ ;  /* 0x0000001f29297819 */ /* 0x000fc800000006ff */
[----:B------:R-:W4:Y:S02]  /*8a30*/  SYNCS.PHASECHK.TRANS64.TRYWAIT P0, [R26+URZ+0x5098], R41 ;  /* 0x005098291a0075a7 */ /* 0x000f2400080011ff */
[----:B----4-:R-:W-:Y:S05]  /*8a40*/  @!P0 BRA `(.L_x_205) ;  /* 0x000000e000d08947 */ /* 0x010fea0003800000 */
.L_x_393:
[----:B------:R-:W-:-:S09]  /*8a50*/  UISETP.NE.AND UP0, UPT, UR38, URZ, UPT ;  /* 0x000000ff2600728c */ /* 0x000fd2000bf05270 */
[----:B------:R-:W-:Y:S05]  /*8a60*/  BRA.U UP0, `(.L_x_206) ;  /* 0x0000000100047547 */ /* 0x000fea000b800000 */
[----:B------:R-:W-:Y:S05]  /*8a70*/  BPT.TRAP 0x1 ;  /* 0x000000040000795c */ /* 0x000fea0000300000 */
.L_x_206:
[----:B------:R-:W-:Y:S02]  /*8a80*/  IMAD.MOV.U32 R3, RZ, RZ, 0x1 ;  /* 0x00000001ff037424 */ /* 0x000fe400078e00ff */
[----:B------:R-:W-:-:S03]  /*8a90*/  VIADD R0, R42, 0x180 ;  /* 0x000001802a007836 */ /* 0x000fc60000000000 */
[----:B------:R-:W-:Y:S02]  /*8aa0*/  SHF.L.U32 R3, R3, 0x1f, RZ ;  /* 0x0000001f03037819 */ /* 0x000fe400000006ff */
[----:B------:R-:W-:Y:S02]  /*8ab0*/  SHF.R.U32.HI R0, RZ, 0x15, R0 ;  /* 0x00000015ff007819 */ /* 0x000fe40000011600 */
[----:B------:R-:W5:Y:S02]  /*8ac0*/  SYNCS.PHASECHK.TRANS64.TRYWAIT P1, [R26+URZ+0x50c8], R3 ;  /* 0x0050c8031a0075a7 */ /* 0x000f6400080211ff */
[----:B------:R-:W-:Y:S01]  /*8ad0*/  ISETP.NE.AND P0, PT, R33, R0, PT ;  /* 0x000000002100720c */ /* 0x000fe20003f05270 */
[----:B-----5:R-:W-:-:S12]  /*8ae0*/  @!P1 BRA `(.L_x_207) ;  /* 0x000000e000bc9947 */ /* 0x020fd80003800000 */
.L_x_394:
[----:B------:R-:W-:Y:S05]  /*8af0*/  @!P0 BRA `(.L_x_208) ;  /* 0x0000000000408947 */ /* 0x000fea0003800000 */
[----:B------:R-:W-:Y:S01]  /*8b00*/  MOV R2, 0x8 ;  /* 0x0000000800027802 */ /* 0x000fe20000000f00 */
[----:B------:R-:W5:Y:S01]  /*8b10*/  LDCU.64 UR8, c[0x4][0xb0] ;  /* 0x01001600ff0877ac */ /* 0x000f620008000a00 */
[----:B------:R-:W-:Y:S02]  /*8b20*/  HFMA2 R12, -RZ, RZ, 0, 5.9604644775390625e-08 ;  /* 0x00000001ff0c7431 */ /* 0x000fe400000001ff */
[----:B------:R-:W-:Y:S01]  /*8b30*/  IMAD.MOV.U32 R8, RZ, RZ, 0x192 ;  /* 0x00000192ff087424 */ /* 0x000fe200078e00ff */
[----:B------:R-:W1:Y:S01]  /*8b40*/  LDCU.64 UR6, c[0x4][0xb8] ;  /* 0x01001700ff0677ac */ /* 0x000e620008000a00 */
[----:B------:R-:W2:Y:S01]  /*8b50*/  LDC.64 R2, c[0x4][R2] ;  /* 0x0100000002027b82 */ /* 0x000ea20000000a00 */
[----:B------:R-:W-:Y:S01]  /*8b60*/  IMAD.MOV.U32 R13, RZ, RZ, RZ ;  /* 0x000000ffff0d7224 */ /* 0x000fe200078e00ff */
[----:B------:R-:W3:Y:S01]  /*8b70*/  LDCU.64 UR4, c[0x4][0x40] ;  /* 0x01000800ff0477ac */ /* 0x000ee20008000a00 */
[----:B-----5:R-:W-:Y:S01]  /*8b80*/  IMAD.U32 R4, RZ, RZ, UR8 ;  /* 0x00000008ff047e24 */ /* 0x020fe2000f8e00ff */
[----:B------:R-:W-:Y:S01]  /*8b90*/  MOV R5, UR9 ;  /* 0x0000000900057c02 */ /* 0x000fe20008000f00 */
[----:B-1----:R-:W-:Y:S01]  /*8ba0*/  IMAD.U32 R6, RZ, RZ, UR6 ;  /* 0x00000006ff067e24 */ /* 0x002fe2000f8e00ff */
[----:B------:R-:W-:Y:S01]  /*8bb0*/  MOV R7, UR7 ;  /* 0x0000000700077c02 */ /* 0x000fe20008000f00 */
[----:B---3--:R-:W-:Y:S01]  /*8bc0*/  IMAD.U32 R10, RZ, RZ, UR4 ;  /* 0x00000004ff0a7e24 */ /* 0x008fe2000f8e00ff */
[----:B------:R-:W-:-:S02]  /*8bd0*/  MOV R11, UR5 ;  /* 0x00000005000b7c02 */ /* 0x000fc40008000f00 */
[----:B------:R-:W-:-:S07]  /*8be0*/  LEPC R20, `(.L_x_208) ;  /* 0x000000001014794e */ /* 0x000fce0000000000 */
[----:B--2-4-:R-:W-:Y:S05]  /*8bf0*/  CALL.ABS.NOINC R2 ;  /* 0x0000000002007343 */ /* 0x014fea0003c00000 */
.L_x_208:
[----:B------:R-:W5:Y:S01]  /*8c00*/  LDCU.64 UR4, c[0x0][0x880] ;  /* 0x00011000ff0477ac */ /* 0x000f620008000a00 */
[----:B------:R-:W1:Y:S01]  /*8c10*/  MUFU.RCP R3, R22 ;  /* 0x0000001600037308 */ /* 0x000e620000001000 */
[----:B-----5:R-:W-:Y:S01]  /*8c20*/  ISETP.NE.U32.AND P1, PT, RZ, UR4, PT ;  /* 0x00000004ff007c0c */ /* 0x020fe2000bf25070 */
[----:B-1----:R-:W-:-:S03]  /*8c30*/  FFMA R0, -R22, R3, 1 ;  /* 0x3f80000016007423 */ /* 0x002fc60000000103 */
[----:B------:R-:W-:Y:S01]  /*8c40*/  ISETP.NE.AND.EX P1, PT, RZ, UR5, PT, P1 ;  /* 0x00000005ff007c0c */ /* 0x000fe2000bf25310 */
[----:B------:R-:W-:Y:S05]  /*8c50*/  WARPSYNC.ALL ;  /* 0x0000000000007948 */ /* 0x000fea0003800000 */
[----:B------:R-:W1:Y:S01]  /*8c60*/  LDCU UR5, c[0x0][0x708] ;  /* 0x0000e100ff0577ac */ /* 0x000e620008000800 */
[----:B------:R-:W-:Y:S01]  /*8c70*/  FFMA R0, R3, R0, R3 ;  /* 0x0000000003007223 */ /* 0x000fe20000000003 */
[----:B------:R-:W-:Y:S01]  /*8c80*/  R2UR UR4, R42 ;  /* 0x000000002a0472ca */ /* 0x000fe200000e0000 */
[----:B------:R-:W-:-:S12]  /*8c90*/  BSSY.RECONVERGENT B2, `(.L_x_209) ;  /* 0x000000a000027945 */ /* 0x000fd80003800200 */
[----:B------:R-:W2:Y:S01]  /*8ca0*/  LDTM.x16 R4, tmem[UR4+0x180] ;  /* 0x00018004000479ee */ /* 0x000ea20008240000 */
[----:B-1----:R-:W-:Y:S01]  /*8cb0*/  MOV R3, UR5 ;  /* 0x0000000500037c02 */ /* 0x002fe20008000f00 */
[----:B------:R-:W-:-:S03]  /*8cc0*/  FFMA R21, R0, UR5, RZ ;  /* 0x0000000500157c23 */ /* 0x000fc600080000ff */
[----:B------:R-:W1:Y:S01]  /*8cd0*/  FCHK P0, R3, R22 ;  /* 0x0000001603007302 */ /* 0x000e620000000000 */
[----:B------:R-:W-:-:S04]  /*8ce0*/  FFMA R2, -R22, R21, UR5 ;  /* 0x0000000516027e23 */ /* 0x000fc80008000115 */
[----:B------:R-:W-:Y:S01]  /*8cf0*/  FFMA R0, R0, R2, R21 ;  /* 0x0000000200007223 */ /* 0x000fe20000000015 */
[----:B-12---:R-:W-:Y:S05]  /*8d00*/  @!P0 BRA `(.L_x_210) ;  /* 0x0000000000088947 */ /* 0x006fea0003800000 */
[----:B------:R-:W-:Y:S02]  /*8d10*/  MOV R20, 0x8d30 ;  /* 0x00008d3000147802 */ /* 0x000fe40000000f00 */
[----:B---34-:R-:W-:Y:S05]  /*8d20*/  CALL.REL.NOINC `($__internal_3_$__cuda_sm3x_div_rn_noftz_f32_slowpath) ;  /* 0x000000e800d47944 */ /* 0x018fea0003c00000 */
.L_x_210:
[----:B------:R-:W-:Y:S05]  /*8d30*/  BSYNC.RECONVERGENT B2 ;  /* 0x0000000000027941 */ /* 0x000fea0003800200 */
.L_x_209:
[C---:B------:R-:W-:Y:S02]  /*8d40*/  FMUL2 R4, R0.reuse.F32, R4.F32x2.HI_LO ;  /* 0x000000040004724a */ /* 0x040fe40000040000 */
        /* <DEDUP_REMOVED lines=11> */
[----:B------:R-:W-:Y:S01]  /*8e00*/  FMUL2 R18, R0.F32, R18.F32x2.HI_LO ;  /* 0x000000120012724a */ /* 0x000fe20000040000 */
[----:B------:R-:W-:-:S02]  /*8e10*/  IADD3 R0, P2, PT, R29, 0x1000, RZ ;  /* 0x000010001d007810 */ /* 0x000fc40007f5e0ff */
[----:B------:R-:W-:Y:S02]  /*8e20*/  IADD3 R29, P0, PT, R29, 0x1010, RZ ;  /* 0x000010101d1d7810 */ /* 0x000fe40007f1e0ff */
[----:B------:R-:W-:Y:S01]  /*8e30*/  F2FP.F16.F32.PACK_AB R5, R15, R14 ;  /* 0x0000000e0f05723e */ /* 0x000fe200000000ff */
[--C-:B------:R-:W-:Y:S01]  /*8e40*/  IMAD.X R33, RZ, RZ, R31.reuse, P2 ;  /* 0x000000ffff217224 */ /* 0x100fe200010e061f */
[----:B------:R-:W-:Y:S01]  /*8e50*/  F2FP.F16.F32.PACK_AB R6, R17, R16 ;  /* 0x000000101106723e */ /* 0x000fe200000000ff */
[----:B------:R-:W-:Y:S01]  /*8e60*/  IMAD.X R31, RZ, RZ, R31, P0 ;  /* 0x000000ffff1f7224 */ /* 0x000fe200000e061f */
[----:B------:R-:W-:Y:S02]  /*8e70*/  F2FP.F16.F32.PACK_AB R7, R19, R18 ;  /* 0x000000121307723e */ /* 0x000fe400000000ff */
[----:B------:R-:W-:Y:S02]  /*8e80*/  SHF.R.U64 R3, R0, 0x3, R33 ;  /* 0x0000000300037819 */ /* 0x000fe40000001221 */
[----:B------:R-:W-:-:S02]  /*8e90*/  SHF.R.U64 R2, R29, 0x3, R31 ;  /* 0x000000031d027819 */ /* 0x000fc4000000121f */
[----:B------:R-:W-:Y:S02]  /*8ea0*/  LOP3.LUT R32, R0, 0x10, R3, 0x78, !PT ;  /* 0x0000001000207812 */ /* 0x000fe400078e7803 */
[----:B------:R-:W-:-:S03]  /*8eb0*/  LOP3.LUT R30, R29, 0x10, R2, 0x78, !PT ;  /* 0x000000101d1e7812 */ /* 0x000fc600078e7802 */
[----:B------:R1:W-:Y:S04]  /*8ec0*/  ST.E.128 desc[UR42][R32.64], R8 ;  /* 0x0000000820007985 */ /* 0x0003e8000c101d2a */
[----:B------:R1:W-:Y:S01]  /*8ed0*/  ST.E.128 desc[UR42][R30.64], R4 ;  /* 0x000000041e007985 */ /* 0x0003e2000c101d2a */
[----:B------:R-:W-:Y:S01]  /*8ee0*/  @!PT LDS RZ, [RZ] ;  /* 0x00000000fffff984 */ /* 0x000fe20000000800 */
[----:B------:R-:W-:Y:S01]  /*8ef0*/  @!PT LDS RZ, [RZ] ;  /* 0x00000000fffff984 */ /* 0x000fe20000000800 */
[----:B------:R-:W-:Y:S01]  /*8f00*/  @!PT LDS RZ, [RZ] ;  /* 0x00000000fffff984 */ /* 0x000fe20000000800 */
[----:B------:R-:W-:Y:S01]  /*8f10*/  @!PT LDS RZ, [RZ] ;  /* 0x00000000fffff984 */ /* 0x000fe20000000800 */
[----:B------:R2:W-:Y:S06]  /*8f20*/  MEMBAR.ALL.CTA ;  /* 0x0000000000007992 */ /* 0x0005ec0000008000 */
[----:B--2---:R-:W2:Y:S01]  /*8f30*/  FENCE.VIEW.ASYNC.S ;  /* 0x00000000000073c6 */ /* 0x004ea20000000000 */
[----:B------:R-:W-:Y:S05]  /*8f40*/  @!P1 BRA `(.L_x_211) ;  /* 0x0000000400009947 */ /* 0x000fea0003800000 */
[----:B------:R-:W-:Y:S01]  /*8f50*/  FSETP.GEU.AND P0, PT, R22, 1.175494350822287508e-38, PT ;  /* 0x008000001600780b */ /* 0x000fe20003f0e000 */
[----:B------:R-:W5:Y:S01]  /*8f60*/  LDCU UR4, c[0x0][0x380] ;  /* 0x00007000ff0477ac */ /* 0x000f620008000800 */
[----:B------:R-:W-:Y:S01]  /*8f70*/  MOV R0, 0x3e055027 ;  /* 0x3e05502700007802 */ /* 0x000fe20000000f00 */
[----:B------:R-:W-:Y:S01]  /*8f80*/  BSSY.RECONVERGENT B0, `(.L_x_211) ;  /* 0x000003c000007945 */ /* 0x000fe20003800200 */
[----:B-1----:R-:W-:Y:S01]  /*8f90*/  FSEL R5, RZ, -23, P0 ;  /* 0xc1b80000ff057808 */ /* 0x002fe20000000000 */
[----:B------:R-:W1:Y:S01]  /*8fa0*/  LDCU UR5, c[0x0][0x700] ;  /* 0x0000e000ff0577ac */ /* 0x000e620008000800 */
[----:B------:R-:W-:-:S07]  /*8fb0*/  LEA R27, R27, R40, 0x8 ;  /* 0x000000281b1b7211 */ /* 0x000fce00078e40ff */
        /* <DEDUP_REMOVED lines=22> */
[----:B------:R-:W-:-:S04]  /*9120*/  IADD3 R3, PT, PT, R27, 0x80, RZ ;  /* 0x000000801b037810 */ /* 0x000fc80007ffe0ff */
[----:B-----5:R-:W-:Y:S02]  /*9130*/  ISETP.GE.AND P0, PT, R3, UR4, PT ;  /* 0x0000000403007c0c */ /* 0x020fe4000bf06270 */
[----:B------:R-:W-:-:S05]  /*9140*/  FSEL R2, R2, -INF , P1 ;  /* 0xff80000002027808 */ /* 0x000fca0000800000 */
[----:B-1----:R-:W-:-:S06]  /*9150*/  FFMA R23, R23, UR5, R2 ;  /* 0x0000000517177c23 */ /* 0x002fcc0008000002 */
[----:B------:R-:W-:Y:S05]  /*9160*/  @P0 BRA `(.L_x_212) ;  /* 0x0000000000740947 */ /* 0x000fea0003800000 */
[----:B------:R-:W1:Y:S01]  /*9170*/  LDCU UR7, c[0x0][0x38c] ;  /* 0x00007180ff0777ac */ /* 0x000e620008000800 */
[----:B------:R-:W5:Y:S01]  /*9180*/  LDCU UR6, c[0x0][0x890] ;  /* 0x00011200ff0677ac */ /* 0x000f620008000800 */
[----:B------:R-:W2:Y:S01]  /*9190*/  LDCU.64 UR4, c[0x0][0x888] ;  /* 0x00011100ff0477ac */ /* 0x000ea20008000a00 */
[----:B-1----:R-:W1:Y:S01]  /*91a0*/  I2F.U32.RP R6, UR7 ;  /* 0x0000000700067d06 */ /* 0x002e620008209000 */
[----:B------:R-:W-:Y:S01]  /*91b0*/  ISETP.NE.U32.AND P0, PT, RZ, UR7, PT ;  /* 0x00000007ff007c0c */ /* 0x000fe2000bf05070 */
[----:B-----5:R-:W-:-:S06]  /*91c0*/  IMAD R3, R24, UR6, R3 ;  /* 0x0000000618037c24 */ /* 0x020fcc000f8e0203 */
[----:B-1----:R-:W1:Y:S02]  /*91d0*/  MUFU.RCP R4, R6 ;  /* 0x0000000600047308 */ /* 0x002e640000001000 */
[----:B-1----:R-:W-:-:S06]  /*91e0*/  IADD3 R4, PT, PT, R4, 0xffffffe, RZ ;  /* 0x0ffffffe04047810 */ /* 0x002fcc0007ffe0ff */
[----:B------:R1:W5:Y:S02]  /*91f0*/  F2I.FTZ.U32.TRUNC.NTZ R5, R4 ;  /* 0x0000000400057305 */ /* 0x000364000021f000 */
[----:B-1----:R-:W-:Y:S01]  /*9200*/  HFMA2 R4, -RZ, RZ, 0, 0 ;  /* 0x00000000ff047431 */ /* 0x002fe200000001ff */
[----:B-----5:R-:W-:-:S05]  /*9210*/  IADD3 R0, PT, PT, RZ, -R5, RZ ;  /* 0x80000005ff007210 */ /* 0x020fca0007ffe0ff */
[----:B------:R-:W-:-:S04]  /*9220*/  IMAD R7, R0, UR7, RZ ;  /* 0x0000000700077c24 */ /* 0x000fc8000f8e02ff */
[----:B------:R-:W-:Y:S02]  /*9230*/  IMAD.HI.U32 R0, R5, R7, R4 ;  /* 0x0000000705007227 */ /* 0x000fe400078e0004 */
[----:B------:R-:W1:Y:S04]  /*9240*/  LDC.64 R4, c[0x0][0x880] ;  /* 0x00022000ff047b82 */ /* 0x000e680000000a00 */
        /* <DEDUP_REMOVED lines=10> */
[----:B--2---:R-:W-:-:S04]  /*92f0*/  IMAD R3, R0, UR5, R3 ;  /* 0x0000000500037c24 */ /* 0x004fc8000f8e0203 */
[----:B------:R-:W-:-:S04]  /*9300*/  IMAD R2, R2, UR7, R25 ;  /* 0x0000000702027c24 */ /* 0x000fc8000f8e0219 */
[----:B------:R-:W-:-:S04]  /*9310*/  IMAD R3, R2, UR4, R3 ;  /* 0x0000000402037c24 */ /* 0x000fc8000f8e0203 */
[----:B-1----:R-:W-:-:S05]  /*9320*/  IMAD.WIDE.U32 R4, R3, 0x4, R4 ;  /* 0x0000000403047825 */ /* 0x002fca00078e0004 */
[----:B------:R1:W-:Y:S02]  /*9330*/  STG.E desc[UR42][R4.64], R23 ;  /* 0x0000001704007986 */ /* 0x0003e4000c10192a */
.L_x_212:
[----:B------:R-:W-:Y:S05]  /*9340*/  BSYNC.RECONVERGENT B0 ;  /* 0x0000000000007941 */ /* 0x000fea0003800200 */
.L_x_211:
[----:B------:R-:W-:Y:S01]  /*9350*/  UISETP.NE.AND UP0, UPT, UR38, URZ, UPT ;  /* 0x000000ff2600728c */ /* 0x000fe2000bf05270 */
[----:B------:R-:W-:-:S08]  /*9360*/  NOP ;  /* 0x0000000000007918 */ /* 0x000fd00000000000 */
[----:B------:R-:W-:Y:S05]  /*9370*/  BRA.U UP0, `(.L_x_213) ;  /* 0x0000000100087547 */ /* 0x000fea000b800000 */
[----:B------:R-:W-:Y:S05]  /*9380*/  BPT.TRAP 0x1 ;  /* 0x000000040000795c */ /* 0x000fea0000300000 */
[----:B------:R-:W-:Y:S05]  /*9390*/  BPT.TRAP 0x1 ;  /* 0x000000040000795c */ /* 0x000fea0000300000 */
.L_x_213:
[----:B------:R-:W-:Y:S01]  /*93a0*/  IADD3 R3, PT, PT, R26, 0x50a8, RZ ;  /* 0x000050a81a037810 */ /* 0x000fe20007ffe0ff */
[----:B------:R-:W-:-:S03]  /*93b0*/  UISETP.NE.AND UP0, UPT, UR38, URZ, UPT ;  /* 0x000000ff2600728c */ /* 0x000fc6000bf05270 */
[----:B------:R-:W-:-:S04]  /*93c0*/  PRMT R3, R28, 0x654, R3 ;  /* 0x000006541c037816 */ /* 0x000fc80000000003 */
[----:B--2---:R2:W-:Y:S02]  /*93d0*/  SYNCS.ARRIVE.TRANS64.RED.A1T0 RZ, [R3+URZ], RZ ;  /* 0x000000ff03ff79a7 */ /* 0x0045e400081004ff */
[----:B------:R-:W-:Y:S05]  /*93e0*/  BRA.U UP0, `(.L_x_214) ;  /* 0x0000000100047547 */ /* 0x000fea000b800000 */
[----:B------:R-:W-:Y:S05]  /*93f0*/  BPT.TRAP 0x1 ;  /* 0x000000040000795c */ /* 0x000fea0000300000 */
.L_x_214:
[----:B------:R-:W-:Y:S01]  /*9400*/  SYNCS.ARRIVE.TRANS64.A1T0 RZ, [R26+URZ+0x50b8], RZ ;  /* 0x0050b8ff1aff79a7 */ /* 0x000fe200081000ff */
[----:B------:R-:W-:Y:S05]  /*9410*/  EXIT ;  /* 0x000000000000794d */ /* 0x000fea0003800000 */
.L_x_27:
[----:B------:R-:W-:-:S08]  /*9420*/  NOP ;  /* 0x0000000000007918 */ /* 0x000fd00000000000 */
[----:B------:R-:W1:Y:S02]  /*9430*/  USETMAXREG.TRY_ALLOC.CTAPOOL UP0, 0xc0 ;  /* 0x000000c0000079c8 */ /* 0x000e640008000600 */
[----:B-1----:R-:W-:Y:S05]  /*9440*/  BRA.U !UP0, `(.L_x_27) ;  /* 0xfffffffd08f47547 */ /* 0x002fea000b83ffff */
[----:B------:R-:W1:Y:S01]  /*9450*/  S2UR UR8, SR_CTAID.X ;  /* 0x00000000000879c3 */ /* 0x000e620000002500 */
[----:B------:R-:W2:Y:S02]  /*9460*/  LDCU.64 UR4, c[0x0][0x380] ;  /* 0x00007000ff0477ac */ /* 0x000ea40008000a00 */
[----:B--2---:R-:W-:Y:S02]  /*9470*/  UISETP.NE.AND UP0, UPT, UR5, URZ, UPT ;  /* 0x000000ff0500728c */ /* 0x004fe4000bf05270 */
[----:B-1----:R-:W-:-:S04]  /*9480*/  USHF.L.U32 UR8, UR8, 0x8, URZ ;  /* 0x0000000808087899 */ /* 0x002fc800080006ff */
[----:B------:R-:W-:-:S06]  /*9490*/  UISETP.GE.U32.OR UP0, UPT, UR8, UR4, !UP0 ;  /* 0x000000040800728c */ /* 0x000fcc000c706470 */
[----:B------:R-:W-:-:S13]  /*94a0*/  PLOP3.LUT P0, PT, PT, PT, UP0, 0x80, 0x8 ;  /* 0x000000000008781c */ /* 0x000fda0003f0f008 */
[----:B------:R-:W-:Y:S05]  /*94b0*/  @P0 EXIT ;  /* 0x000000000000094d */ /* 0x000fea0003800000 */
[----:B------:R-:W-:Y:S02]  /*94c0*/  UIADD3 UR8, UPT, UPT, UR5, 0x7f, URZ ;  /* 0x0000007f05087890 */ /* 0x000fe4000fffe0ff */
[----:B------:R-:W-:Y:S02]  /*94d0*/  ULOP3.LUT UP0, URZ, UR5, 0x7f, URZ, 0xc0, !UPT ;  /* 0x0000007f05ff7892 */ /* 0x000fe4000f80c0ff */
[----:B------:R-:W-:Y:S02]  /*94e0*/  UISETP.NE.AND UP1, UPT, UR51, URZ, UPT ;  /* 0x000000ff3300728c */ /* 0x000fe4000bf25270 */
[----:B------:R-:W-:Y:S02]  /*94f0*/  USHF.R.S32.HI UR4, URZ, 0x1f, UR8 ;  /* 0x0000001fff047899 */ /* 0x000fe40008011408 */
[----:B------:R-:W-:Y:S02]  /*9500*/  USEL UR41, UR7, UR6, UP1 ;  /* 0x0000000607297287 */ /* 0x000fe40008800000 */
[----:B------:R-:W-:-:S02]  /*9510*/  ULEA.HI UR4, UR4, UR8, URZ, 0x7 ;  /* 0x0000000804047291 */ /* 0x000fc4000f8f38ff */
[----:B------:R-:W-:Y:S02]  /*9520*/  ULOP3.LUT UR41, UR41, 0x1, URZ, 0xc0, !UPT ;  /* 0x0000000129297892 */ /* 0x000fe4000f8ec0ff */
[----:B------:R-:W-:Y:S02]  /*9530*/  @UP0 ULEA.HI.SX32 UR45, UR4, 0xffffffff, 0x19 ;  /* 0xffffffff042d0891 */ /* 0x000fe4000f8fcaff */
[----:B------:R-:W-:Y:S02]  /*9540*/  @!UP0 USHF.R.S32.HI UR45, URZ, 0x7, UR4 ;  /* 0x00000007ff2d8899 */ /* 0x000fe40008011404 */
[----:B------:R-:W-:-:S09]  /*9550*/  UISETP.NE.U32.AND UP0, UPT, UR41, 0x1, UPT ;  /* 0x000000012900788c */ /* 0x000fd2000bf05070 */
[----:B------:R-:W-:Y:S05]  /*9560*/  BRA.U !UP0, `(.L_x_215) ;  /* 0x0000000108047547 */ /* 0x000fea000b800000 */
[----:B------:R-:W-:Y:S05]  /*9570*/  BPT.TRAP 0x1 ;  /* 0x000000040000795c */ /* 0x000fea0000300000 */
.L_x_215:
[----:B------:R-:W1:Y:S01]  /*9580*/  S2UR UR5, SR_CgaCtaId ;  /* 0x00000000000579c3 */ /* 0x000e620000008800 */
[----:B------:R-:W-:Y:S01]  /*9590*/  UISETP.NE.AND UP0, UPT, UR51, URZ, UPT ;  /* 0x000000ff3300728c */ /* 0x000fe2000bf05270 */
[----:B------:R-:W-:Y:S01]  /*95a0*/  MOV R3, 0x1 ;  /* 0x0000000100037802 */ /* 0x000fe20000000f00 */
[----:B------:R-:W-:Y:S01]  /*95b0*/  UMOV UR4, 0x400 ;  /* 0x0000040000047882 */ /* 0x000fe20000000000 */
[----:B------:R-:W-:Y:S02]  /*95c0*/  UMOV UR49, 0x1 ;  /* 0x0000000100317882 */ /* 0x000fe40000000000 */
[----:B------:R-:W-:Y:S01]  /*95d0*/  SHF.L.U32 R3, R3, 0x1f, RZ ;  /* 0x0000001f03037819 */ /* 0x000fe200000006ff */
[----:B-1----:R-:W-:-:S04]  /*95e0*/  ULEA UR5, UR5, UR4, 0x18 ;  /* 0x0000000405057291 */ /* 0x002fc8000f8ec0ff */
[----:B------:R-:W-:Y:S02]  /*95f0*/  UIADD3 UR4, UPT, UPT, UR5, 0x5078, URZ ;  /* 0x0000507805047890 */ /* 0x000fe4000fffe0ff */
[----:B------:R-:W-:-:S09]  /*9600*/  @!UP0 UIADD3 UR4, UPT, UPT, UR5, 0x5088, URZ ;  /* 0x0000508805048890 */ /* 0x000fd2000fffe0ff */
[----:B------:R-:W1:Y:S02]  /*9610*/  SYNCS.PHASECHK.TRANS64.TRYWAIT P0, [UR4], R3 ;  /* 0x00000003ff0075a7 */ /* 0x000e640008001104 */
[----:B-1----:R-:W-:Y:S05]  /*9620*/  @!P0 BRA `(.L_x_216) ;  /* 0x000000d800008947 */ /* 0x002fea0003800000 */
.L_x_396:
[----:B------:R-:W-:Y:S01]  /*9630*/  UISETP.GE.AND UP0, UPT, UR45, 0x1, UPT ;  /* 0x000000012d00788c */ /* 0x000fe2000bf06270 */
[----:B------:R-:W-:Y:S01]  /*9640*/  HFMA2 R2, -RZ, RZ, 0, 0 ;  /* 0x00000000ff027431 */ /* 0x000fe200000001ff */
[----:B------:R-:W-:Y:S01]  /*9650*/  MOV R17, 0xff800000 ;  /* 0xff80000000117802 */ /* 0x000fe20000000f00 */
[----:B------:R-:W-:Y:S01]  /*9660*/  HFMA2 R16, -RZ, RZ, 0, 0 ;  /* 0x00000000ff107431 */ /* 0x000fe200000001ff */
[----:B------:R-:W-:Y:S01]  /*9670*/  UMOV UR46, 0x1 ;  /* 0x00000001002e7882 */ /* 0x000fe20000000000 */
[----:B------:R-:W-:Y:S01]  /*9680*/  UMOV UR48, URZ ;  /* 0x000000ff00307c82 */ /* 0x000fe20008000000 */
[----:B------:R-:W-:-:S03]  /*9690*/  UMOV UR47, URZ ;  /* 0x000000ff002f7c82 */ /* 0x000fc60008000000 */
[----:B------:R-:W-:Y:S05]  /*96a0*/  BRA.U !UP0, `(.L_x_217) ;  /* 0x0000004508987547 */ /* 0x000fea000b800000 */
[----:B------:R-:W-:Y:S01]  /*96b0*/  USHF.L.U32 UR4, UR45, 0x7, URZ ;  /* 0x000000072d047899 */ /* 0x000fe200080006ff */
[----:B------:R-:W-:Y:S01]  /*96c0*/  MOV R16, RZ ;  /* 0x000000ff00107202 */ /* 0x000fe20000000f00 */
[----:B------:R-:W2:Y:S01]  /*96d0*/  LDCU UR37, c[0x0][0x704] ;  /* 0x0000e080ff2577ac */ /* 0x000ea20008000800 */
[----:B------:R-:W-:-:S03]  /*96e0*/  MOV R156, 0xff800000 ;  /* 0xff800000009c7802 */ /* 0x000fc60000000f00 */
[----:B------:R-:W-:Y:S01]  /*96f0*/  MOV R2, UR4 ;  /* 0x0000000400027c02 */ /* 0x000fe20008000f00 */
[----:B------:R-:W3:Y:S01]  /*9700*/  LDCU UR36, c[0x0][0x384] ;  /* 0x00007080ff2477ac */ /* 0x000ee20008000800 */
[----:B------:R-:W-:Y:S01]  /*9710*/  UIADD3 UR45, UPT, UPT, UR45, -0x1, URZ ;  /* 0xffffffff2d2d7890 */ /* 0x000fe2000fffe0ff */
[----:B------:R-:W-:Y:S01]  /*9720*/  UMOV UR47, URZ ;  /* 0x000000ff002f7c82 */ /* 0x000fe20008000000 */
[----:B------:R-:W-:Y:S01]  /*9730*/  UMOV UR46, 0x1 ;  /* 0x00000001002e7882 */ /* 0x000fe20000000000 */
[----:B------:R-:W-:Y:S01]  /*9740*/  UMOV UR49, 0x1 ;  /* 0x0000000100317882 */ /* 0x000fe20000000000 */
[----:B------:R-:W-:-:S08]  /*9750*/  UMOV UR48, URZ ;  /* 0x000000ff00307c82 */ /* 0x000fd00008000000 */
.L_x_238:
[----:B------:R-:W4:Y:S01]  /*9760*/  S2R R56, SR_TID.X ;  /* 0x0000000000387919 */ /* 0x000f220000002100 */
[----:B------:R-:W-:Y:S01]  /*9770*/  UISETP.NE.AND UP0, UPT, UR51, URZ, UPT ;  /* 0x000000ff3300728c */ /* 0x000fe2000bf05270 */
[----:B------:R-:W-:-:S03]  /*9780*/  UMOV UR4, 0x20 ;  /* 0x0000002000047882 */ /* 0x000fc60000000000 */
[----:B------:R-:W-:Y:S02]  /*9790*/  USEL UR4, UR4, 0xa0, UP0 ;  /* 0x000000a004047887 */ /* 0x000fe40008000000 */
[----:B------:R-:W-:Y:S01]  /*97a0*/  USEL UR5, UR44, UR43, UP0 ;  /* 0x0000002b2c057287 */ /* 0x000fe20008000000 */
[----:B----4-:R-:W-:-:S05]  /*97b0*/  IMAD.U32 R18, R56, 0x10000, RZ ;  /* 0x0001000038127824 */ /* 0x010fca00078e00ff */
[----:B------:R-:W-:-:S05]  /*97c0*/  LOP3.LUT R18, R18, 0x600000, RZ, 0xc0, !PT ;  /* 0x0060000012127812 */ /* 0x000fca00078ec0ff */
[----:B-1----:R-:W-:Y:S01]  /*97d0*/  VIADD R0, R18, UR4 ;  /* 0x0000000412007c36 */ /* 0x002fe20008000000 */
[----:B------:R-:W-:Y:S02]  /*97e0*/  USEL UR4, UR48, UR47, UP0 ;  /* 0x0000002f30047287 */ /* 0x000fe40008000000 */
[----:B------:R-:W-:-:S03]  /*97f0*/  UISETP.GT.U32.AND UP0, UPT, UR5, 0x1, UPT ;  /* 0x000000010500788c */ /* 0x000fc6000bf04070 */
[----:B------:R-:W1:Y:S02]  /*9800*/  SHFL.IDX PT, R0, R0, RZ, 0x1f ;  /* 0x00001fff00007589 */ /* 0x000e6400000e0000 */
[----:B-1----:R-:W-:-:S04]  /*9810*/  R2UR UR40, R0 ;  /* 0x00000000002872ca */ /* 0x002fc800000e0000 */
[----:B--2---:R-:W-:Y:S11]  /*9820*/  BRA.U UP0, `(.L_x_218) ;  /* 0x0000000100047547 */ /* 0x004ff6000b800000 */
[----:B--23--:R-:W-:Y:S05]  /*9830*/  BPT.TRAP 0x1 ;  /* 0x000000040000795c */ /* 0x00cfea0000300000 */
.L_x_218:
[----:B------:R-:W1:Y:S01]  /*9840*/  S2UR UR38, SR_CgaCtaId ;  /* 0x00000000002679c3 */ /* 0x000e620000008800 */
[----:B------:R-:W-:Y:S01]  /*9850*/  UISETP.NE.AND UP0, UPT, UR51, URZ, UPT ;  /* 0x000000ff3300728c */ /* 0x000fe2000bf05270 */
[----:B------:R-:W-:Y:S01]  /*9860*/  IMAD.U32 R3, RZ, RZ, UR4 ;  /* 0x00000004ff037e24 */ /* 0x000fe2000f8e00ff */
[----:B------:R-:W-:Y:S01]  /*9870*/  UMOV UR5, 0x400 ;  /* 0x0000040000057882 */ /* 0x000fe20000000000 */
[----:B------:R-:W-:Y:S01]  /*9880*/  SHF.R.U32.HI R56, RZ, 0x5, R56 ;  /* 0x00000005ff387819 */ /* 0x000fe20000011638 */
[----:B------:R-:W-:Y:S01]  /*9890*/  USEL UR4, URZ, 0x80, UP0 ;  /* 0x00000080ff047887 */ /* 0x000fe20008000000 */
[----:B------:R-:W-:Y:S02]  /*98a0*/  SHF.R.U32.HI R22, RZ, 0x15, R18 ;  /* 0x00000015ff167819 */ /* 0x000fe40000011612 */
[----:B------:R-:W-:Y:S02]  /*98b0*/  SHF.L.U32 R3, R3, 0x1f, RZ ;  /* 0x0000001f03037819 */ /* 0x000fe400000006ff */
[----:B------:R-:W-:-:S02]  /*98c0*/  LOP3.LUT R19, R56, 0x3, RZ, 0xc0, !PT ;  /* 0x0000000338137812 */ /* 0x000fc400078ec0ff */
[----:B------:R-:W-:Y:S02]  /*98d0*/  LOP3.LUT R18, R18, UR4, RZ, 0xfc, !PT ;  /* 0x0000000412127c12 */ /* 0x000fe4000f8efcff */
[----:B------:R-:W-:Y:S01]  /*98e0*/  ISETP.NE.AND P0, PT, R19, R22, PT ;  /* 0x000000161300720c */ /* 0x000fe20003f05270 */
[----:B-1----:R-:W-:-:S04]  /*98f0*/  ULEA UR38, UR38, UR5, 0x18 ;  /* 0x0000000526267291 */ /* 0x002fc8000f8ec0ff */
[----:B------:R-:W-:Y:S02]  /*9900*/  UIADD3 UR5, UPT, UPT, UR38, 0x5060, URZ ;  /* 0x0000506026057890 */ /* 0x000fe4000fffe0ff */
[----:B------:R-:W-:-:S09]  /*9910*/  @UP0 UIADD3 UR5, UPT, UPT, UR38, 0x5050, URZ ;  /* 0x0000505026050890 */ /* 0x000fd2000fffe0ff */
[----:B------:R-:W1:Y:S02]  /*9920*/  SYNCS.PHASECHK.TRANS64.TRYWAIT P1, [UR5], R3 ;  /* 0x00000003ff0075a7 */ /* 0x000e640008021105 */
[----:B-1----:R-:W-:Y:S05]  /*9930*/  @!P1 BRA `(.L_x_219) ;  /* 0x000000d400549947 */ /* 0x002fea0003800000 */
.L_x_398:
[----:B------:R-:W-:Y:S05]  /*9940*/  @!P0 BRA `(.L_x_220) ;  /* 0x0000000000408947 */ /* 0x000fea0003800000 */
[----:B------:R-:W-:Y:S01]  /*9950*/  MOV R14, 0x8 ;  /* 0x00000008000e7802 */ /* 0x000fe20000000f00 */
[----:B------:R-:W4:Y:S01]  /*9960*/  LDCU.64 UR6, c[0x4][0xb0] ;  /* 0x01001600ff0677ac */ /* 0x000f220008000a00 */
[----:B------:R-:W-:Y:S02]  /*9970*/  HFMA2 R12, -RZ, RZ, 0, 5.9604644775390625e-08 ;  /* 0x00000001ff0c7431 */ /* 0x000fe400000001ff */
[----:B------:R-:W-:Y:S01]  /*9980*/  IMAD.MOV.U32 R8, RZ, RZ, 0x192 ;  /* 0x00000192ff087424 */ /* 0x000fe200078e00ff */
[----:B------:R-:W5:Y:S01]  /*9990*/  LDCU.64 UR4, c[0x4][0xb8] ;  /* 0x01001700ff0477ac */ /* 0x000f620008000a00 */
[----:B------:R-:W1:Y:S01]  /*99a0*/  LDC.64 R14, c[0x4][R14] ;  /* 0x010000000e0e7b82 */ /* 0x000e620000000a00 */
[----:B------:R-:W-:Y:S01]  /*99b0*/  IMAD.MOV.U32 R13, RZ, RZ, RZ ;  /* 0x000000ffff0d7224 */ /* 0x000fe200078e00ff */
[----:B------:R-:W2:Y:S01]  /*99c0*/  LDCU.64 UR8, c[0x4][0x10] ;  /* 0x01000200ff0877ac */ /* 0x000ea20008000a00 */
[----:B----4-:R-:W-:Y:S01]  /*99d0*/  IMAD.U32 R4, RZ, RZ, UR6 ;  /* 0x00000006ff047e24 */ /* 0x010fe2000f8e00ff */
[----:B------:R-:W-:Y:S01]  /*99e0*/  MOV R5, UR7 ;  /* 0x0000000700057c02 */ /* 0x000fe20008000f00 */
[----:B-----5:R-:W-:Y:S01]  /*99f0*/  IMAD.U32 R6, RZ, RZ, UR4 ;  /* 0x00000004ff067e24 */ /* 0x020fe2000f8e00ff */
[----:B------:R-:W-:Y:S01]  /*9a00*/  MOV R7, UR5 ;  /* 0x0000000500077c02 */ /* 0x000fe20008000f00 */
[----:B--2---:R-:W-:Y:S01]  /*9a10*/  IMAD.U32 R10, RZ, RZ, UR8 ;  /* 0x00000008ff0a7e24 */ /* 0x004fe2000f8e00ff */
[----:B------:R-:W-:-:S02]  /*9a20*/  MOV R11, UR9 ;  /* 0x00000009000b7c02 */ /* 0x000fc40008000f00 */
[----:B------:R-:W-:-:S07]  /*9a30*/  LEPC R20, `(.L_x_220) ;  /* 0x000000001014794e */ /* 0x000fce0000000000 */
[----:B-1-3--:R-:W-:Y:S05]  /*9a40*/  CALL.ABS.NOINC R14 ;  /* 0x000000000e007343 */ /* 0x00afea0003c00000 */
.L_x_220:
[C---:B-1----:R-:W-:Y:S01]  /*9a50*/  VIADD R0, R18.reuse, 0x20 ;  /* 0x0000002012007836 */ /* 0x042fe20000000000 */
[----:B------:R-:W-:Y:S05]  /*9a60*/  WARPSYNC.ALL ;  /* 0x0000000000007948 */ /* 0x000fea0003800000 */
[----:B------:R-:W-:Y:S02]  /*9a70*/  SHF.R.U32.HI R0, RZ, 0x15, R0 ;  /* 0x00000015ff007819 */ /* 0x000fe40000011600 */
[----:B------:R-:W-:Y:S02]  /*9a80*/  R2UR UR4, R18 ;  /* 0x00000000120472ca */ /* 0x000fe400000e0000 */
[----:B------:R-:W-:-:S11]  /*9a90*/  ISETP.NE.AND P0, PT, R19, R0, PT ;  /* 0x000000001300720c */ /* 0x000fd60003f05270 */
[----:B------:R-:W1:Y:S02]  /*9aa0*/  LDTM.x32 R124, tmem[UR4] ;  /* 0x00000004007c79ee */ /* 0x000e6400082c0000 */
[----:B-1----:R-:W-:Y:S05]  /*9ab0*/  @!P0 BRA `(.L_x_221) ;  /* 0x0000000000408947 */ /* 0x002fea0003800000 */
[----:B------:R-:W-:Y:S01]  /*9ac0*/  MOV R14, 0x8 ;  /* 0x00000008000e7802 */ /* 0x000fe20000000f00 */
[----:B------:R-:W1:Y:S01]  /*9ad0*/  LDCU.64 UR8, c[0x4][0xb0] ;  /* 0x01001600ff0877ac */ /* 0x000e620008000a00 */
[----:B------:R-:W-:Y:S02]  /*9ae0*/  HFMA2 R12, -RZ, RZ, 0, 5.9604644775390625e-08 ;  /* 0x00000001ff0c7431 */ /* 0x000fe400000001ff */
[----:B------:R-:W-:Y:S01]  /*9af0*/  IMAD.MOV.U32 R8, RZ, RZ, 0x192 ;  /* 0x00000192ff087424 */ /* 0x000fe200078e00ff */
[----:B------:R-:W4:Y:S01]  /*9b00*/  LDCU.64 UR6, c[0x4][0xb8] ;  /* 0x01001700ff0677ac */ /* 0x000f220008000a00 */
[----:B------:R-:W2:Y:S01]  /*9b10*/  LDC.64 R14, c[0x4][R14] ;  /* 0x010000000e0e7b82 */ /* 0x000ea20000000a00 */
[----:B------:R-:W-:Y:S01]  /*9b20*/  IMAD.MOV.U32 R13, RZ, RZ, RZ ;  /* 0x000000ffff0d7224 */ /* 0x000fe200078e00ff */
[----:B------:R-:W5:Y:S01]  /*9b30*/  LDCU.64 UR4, c[0x4][0x10] ;  /* 0x01000200ff0477ac */ /* 0x000f620008000a00 */
[----:B-1----:R-:W-:Y:S01]  /*9b40*/  IMAD.U32 R4, RZ, RZ, UR8 ;  /* 0x00000008ff047e24 */ /* 0x002fe2000f8e00ff */
[----:B------:R-:W-:Y:S01]  /*9b50*/  MOV R5, UR9 ;  /* 0x0000000900057c02 */ /* 0x000fe20008000f00 */
[----:B----4-:R-:W-:Y:S01]  /*9b60*/  IMAD.U32 R6, RZ, RZ, UR6 ;  /* 0x00000006ff067e24 */ /* 0x010fe2000f8e00ff */
[----:B------:R-:W-:Y:S01]  /*9b70*/  MOV R7, UR7 ;  /* 0x0000000700077c02 */ /* 0x000fe20008000f00 */
[----:B-----5:R-:W-:Y:S01]  /*9b80*/  IMAD.U32 R10, RZ, RZ, UR4 ;  /* 0x00000004ff0a7e24 */ /* 0x020fe2000f8e00ff */
[----:B------:R-:W-:-:S02]  /*9b90*/  MOV R11, UR5 ;  /* 0x00000005000b7c02 */ /* 0x000fc40008000f00 */
[----:B------:R-:W-:-:S07]  /*9ba0*/  LEPC R20, `(.L_x_221) ;  /* 0x000000001014794e */ /* 0x000fce0000000000 */
[----:B--23--:R-:W-:Y:S05]  /*9bb0*/  CALL.ABS.NOINC R14 ;  /* 0x000000000e007343 */ /* 0x00cfea0003c00000 */
.L_x_221:
[C---:B------:R-:W-:Y:S01]  /*9bc0*/  VIADD R0, R18.reuse, 0x40 ;  /* 0x0000004012007836 */ /* 0x040fe20000000000 */
[----:B------:R-:W-:Y:S05]  /*9bd0*/  WARPSYNC.ALL ;  /* 0x0000000000007948 */ /* 0x000fea0003800000 */
[----:B------:R-:W-:Y:S02]  /*9be0*/  SHF.R.U32.HI R0, RZ, 0x15, R0 ;  /* 0x00000015ff007819 */ /* 0x000fe40000011600 */
[----:B------:R-:W-:Y:S02]  /*9bf0*/  R2UR UR4, R18 ;  /* 0x00000000120472ca */ /* 0x000fe400000e0000 */
[----:B------:R-:W-:-:S11]  /*9c00*/  ISETP.NE.AND P0, PT, R19, R0, PT ;  /* 0x000000001300720c */ /* 0x000fd60003f05270 */
[----:B------:R-:W1:Y:S02]  /*9c10*/  LDTM.x32 R92, tmem[UR4+0x20] ;  /* 0x00002004005c79ee */ /* 0x000e6400082c0000 */
        /* <DEDUP_REMOVED lines=17> */
.L_x_222:
        /* <DEDUP_REMOVED lines=23> */
.L_x_223:
[C---:B------:R-:W-:Y:S01]  /*9ea0*/  FMNMX3 R3, R156.reuse, R124, R128, !PT ;  /* 0x0000007c9c037276 */ /* 0x040fe20007800080 */
[----:B------:R-:W-:Y:S05]  /*9eb0*/  WARPSYNC.ALL ;  /* 0x0000000000007948 */ /* 0x000fea0003800000 */
[C---:B------:R-:W-:Y:S02]  /*9ec0*/  FMNMX3 R0, R156.reuse, R125, R129, !PT ;  /* 0x0000007d9c007276 */ /* 0x040fe40007800081 */
[----:B------:R-:W-:Y:S02]  /*9ed0*/  FMNMX3 R5, R156, R126, R130, !PT ;  /* 0x0000007e9c057276 */ /* 0x000fe40007800082 */
[----:B------:R-:W-:-:S02]  /*9ee0*/  FMNMX3 R3, R3, R132, R136, !PT ;  /* 0x0000008403037276 */ /* 0x000fc40007800088 */
[----:B------:R-:W-:Y:S02]  /*9ef0*/  FMNMX3 R0, R0, R133, R137, !PT ;  /* 0x0000008500007276 */ /* 0x000fe40007800089 */
[----:B------:R-:W-:Y:S02]  /*9f00*/  FMNMX3 R6, R156, R127, R131, !PT ;  /* 0x0000007f9c067276 */ /* 0x000fe40007800083 */
[----:B------:R-:W-:Y:S02]  /*9f10*/  FMNMX3 R5, R5, R134, R138, !PT ;  /* 0x0000008605057276 */ /* 0x000fe4000780008a */
[----:B------:R-:W-:Y:S02]  /*9f20*/  FMNMX3 R3, R3, R140, R144, !PT ;  /* 0x0000008c03037276 */ /* 0x000fe40007800090 */
[----:B------:R-:W-:Y:S02]  /*9f30*/  FMNMX3 R0, R0, R141, R145, !PT ;  /* 0x0000008d00007276 */ /* 0x000fe40007800091 */
[----:B------:R-:W-:-:S02]  /*9f40*/  FMNMX3 R6, R6, R135, R139, !PT ;  /* 0x0000008706067276 */ /* 0x000fc4000780008b */
[----:B------:R-:W-:Y:S02]  /*9f50*/  FMNMX3 R5, R5, R142, R146, !PT ;  /* 0x0000008e05057276 */ /* 0x000fe40007800092 */
[----:B------:R-:W-:Y:S02]  /*9f60*/  R2UR UR4, R18 ;  /* 0x00000000120472ca */ /* 0x000fe400000e0000 */
[----:B------:R-:W-:Y:S02]  /*9f70*/  FMNMX3 R3, R3, R148, R152, !PT ;  /* 0x0000009403037276 */ /* 0x000fe40007800098 */
[----:B------:R-:W-:Y:S02]  /*9f80*/  FMNMX3 R0, R0, R149, R153, !PT ;  /* 0x0000009500007276 */ /* 0x000fe40007800099 */
[----:B------:R-:W-:Y:S02]  /*9f90*/  FMNMX3 R6, R6, R143, R147, !PT ;  /* 0x0000008f06067276 */ /* 0x000fe40007800093 */
[----:B------:R-:W-:-:S02]  /*9fa0*/  FMNMX3 R5, R5, R150, R154, !PT ;  /* 0x0000009605057276 */ /* 0x000fc4000780009a */
[----:B------:R-:W-:Y:S02]  /*9fb0*/  FMNMX3 R3, R3, R92, R96, !PT ;  /* 0x0000005c03037276 */ /* 0x000fe40007800060 */
[----:B------:R-:W-:Y:S01]  /*9fc0*/  FMNMX3 R0, R0, R93, R97, !PT ;  /* 0x0000005d00007276 */ /* 0x000fe20007800061 */
[----:B------:R-:W1:Y:S01]  /*9fd0*/  LDTM.x32 R60, tmem[UR4+0x60] ;  /* 0x00006004003c79ee */ /* 0x000e6200082c0000 */
[----:B------:R-:W-:Y:S02]  /*9fe0*/  FMNMX3 R6, R6, R151, R155, !PT ;  /* 0x0000009706067276 */ /* 0x000fe4000780009b */
[----:B------:R-:W-:Y:S02]  /*9ff0*/  FMNMX3 R5, R5, R94, R98, !PT ;  /* 0x0000005e05057276 */ /* 0x000fe40007800062 */
        /* <DEDUP_REMOVED lines=28> */
[----:B-1----:R-:W-:Y:S02]  /*a1c0*/  FMNMX3 R3, R3, R60, R64, !PT ;  /* 0x0000003c03037276 */ /* 0x002fe40007800040 */
        /* <DEDUP_REMOVED lines=15> */
[----:B------:R-:W-:Y:S02]  /*a2c0*/  ISETP.NE.AND P0, PT, R19, R22, PT ;  /* 0x000000161300720c */ /* 0x000fe40003f05270 */
[----:B------:R-:W-:Y:S02]  /*a2d0*/  FMNMX3 R17, R6, R87, R91, !PT ;  /* 0x0000005706117276 */ /* 0x000fe4000780005b */
[----:B------:R-:W-:-:S04]  /*a2e0*/  FMNMX3 R0, R4, R3, R0, !PT ;  /* 0x0000000304007276 */ /* 0x000fc80007800000 */
[----:B------:R-:W-:-:S04]  /*a2f0*/  FMNMX R17, R17, R0, !PT ;  /* 0x0000000011117209 */ /* 0x000fc80007800000 */
[----:B------:R-:W-:-:S04]  /*a300*/  FSETP.NEU.AND P1, PT, R17, -INF , PT ;  /* 0xff8000001100780b */ /* 0x000fc80003f2d000 */
[----:B------:R-:W-:Y:S01]  /*a310*/  FSEL R157, R17, RZ, P1 ;  /* 0x000000ff119d7208 */ /* 0x000fe20000800000 */
[----:B------:R-:W-:Y:S08]  /*a320*/  @!P0 BRA `(.L_x_224) ;  /* 0x0000000000408947 */ /* 0x000ff00003800000 */
        /* <DEDUP_REMOVED lines=16> */
.L_x_224:
[----:B------:R-:W-:Y:S05]  /*a430*/  WARPSYNC.ALL ;  /* 0x0000000000007948 */ /* 0x000fea0003800000 */
[----:B------:R-:W-:Y:S02]  /*a440*/  R2UR UR4, R18 ;  /* 0x00000000120472ca */ /* 0x000fe400000e0000 */
[----:B------:R-:W-:-:S11]  /*a450*/  ISETP.NE.AND P0, PT, RZ, UR41, PT ;  /* 0x00000029ff007c0c */ /* 0x000fd6000bf05270 */
[----:B------:R1:W-:Y:S02]  /*a460*/  STTM.x2 tmem[UR4], R156 ;  /* 0x0000009c000079ed */ /* 0x0003e400080c0004 */
[----:B------:R-:W-:Y:S05]  /*a470*/  @P0 BRA `(.L_x_225) ;  /* 0x0000000000040947 */ /* 0x000fea0003800000 */
[----:B--23--:R-:W-:Y:S05]  /*a480*/  BPT.TRAP 0x1 ;  /* 0x000000040000795c */ /* 0x00cfea0000300000 */
.L_x_225:
[----:B------:R-:W-:Y:S01]  /*a490*/  UISETP.NE.AND UP0, UPT, UR51, URZ, UPT ;  /* 0x000000ff3300728c */ /* 0x000fe2000bf05270 */
[----:B------:R-:W-:Y:S01]  /*a4a0*/  MOV R3, UR50 ;  /* 0x0000003200037c02 */ /* 0x000fe20008000f00 */
[----:B------:R-:W-:Y:S01]  /*a4b0*/  USHF.L.U32 UR5, UR42, 0x3, URZ ;  /* 0x000000032a057899 */ /* 0x000fe200080006ff */
[----:B------:R-:W-:Y:S01]  /*a4c0*/  FSETP.NEU.AND P0, PT, R17, -INF , PT ;  /* 0xff8000001100780b */ /* 0x000fe20003f0d000 */
[----:B------:R-:W-:Y:S01]  /*a4d0*/  UIADD3 UR6, UPT, UPT, UR38, 0x5080, URZ ;  /* 0x0000508026067890 */ /* 0x000fe2000fffe0ff */
[----:B------:R-:W-:Y:S01]  /*a4e0*/  SHF.L.U32 R3, R3, 0x1f, RZ ;  /* 0x0000001f03037819 */ /* 0x000fe200000006ff */
[----:B------:R-:W-:Y:S01]  /*a4f0*/  UIADD3 UR4, UPT, UPT, UR5, 0x50d0, UR38 ;  /* 0x000050d005047890 */ /* 0x000fe2000fffe026 */
[----:B------:R-:W-:Y:S01]  /*a500*/  FSEL R0, R17, RZ, P0 ;  /* 0x000000ff11007208 */ /* 0x000fe20000000000 */
[----:B------:R-:W-:Y:S02]  /*a510*/  USEL UR39, UR49, UR46, UP0 ;  /* 0x0000002e31277287 */ /* 0x000fe40008000000 */
[----:B------:R-:W-:-:S02]  /*a520*/  ULOP3.LUT UR5, UR5, 0x8, URZ, 0x3c, !UPT ;  /* 0x0000000805057892 */ /* 0x000fc4000f8e3cff */
[----:B------:R-:W-:Y:S01]  /*a530*/  @UP0 UIADD3 UR6, UPT, UPT, UR38, 0x5070, URZ ;  /* 0x0000507026060890 */ /* 0x000fe2000fffe0ff */
[----:B--2---:R-:W-:Y:S01]  /*a540*/  FMUL R0, R0, -UR37 ;  /* 0x8000002500007c20 */ /* 0x004fe20008400000 */
[----:B------:R-:W-:Y:S02]  /*a550*/  ULOP3.LUT UR39, UR39, 0x1, URZ, 0x3c, !UPT ;  /* 0x0000000127277892 */ /* 0x000fe4000f8e3cff */
[----:B------:R-:W-:Y:S01]  /*a560*/  UIADD3 UR5, UPT, UPT, UR5, 0x50d0, UR38 ;  /* 0x000050d005057890 */ /* 0x000fe2000fffe026 */
[--C-:B------:R-:W-:Y:S02]  /*a570*/  FFMA2 R18, R124.F32x2.HI_LO, UR37.F32, R0.reuse.F32 ;  /* 0x000000257c127c49 */ /* 0x100fe40009200000 */
[--C-:B------:R-:W-:Y:S02]  /*a580*/  FFMA2 R22, R126.F32x2.HI_LO, UR37.F32, R0.reuse.F32 ;  /* 0x000000257e167c49 */ /* 0x100fe40009200000 */
[----:B------:R-:W-:Y:S01]  /*a590*/  SYNCS.ARRIVE.TRANS64.A1T0 RZ, [UR6], RZ ;  /* 0x000000ffffff79a7 */ /* 0x000fe20008100006 */
[----:B------:R-:W-:Y:S01]  /*a5a0*/  FSETP.GEU.AND P4, PT, R18, -126, PT ;  /* 0xc2fc00001200780b */ /* 0x000fe20003f8e000 */
[--C-:B------:R-:W-:Y:S01]  /*a5b0*/  FFMA2 R124, R128.F32x2.HI_LO, UR37.F32, R0.reuse.F32 ;  /* 0x00000025807c7c49 */ /* 0x100fe20009200000 */
[----:B------:R-:W-:Y:S01]  /*a5c0*/  FSETP.GEU.AND P3, PT, R19, -126, PT ;  /* 0xc2fc00001300780b */ /* 0x000fe20003f6e000 */
[----:B------:R-:W-:Y:S01]  /*a5d0*/  FFMA2 R126, R130.F32x2.HI_LO, UR37.F32, R0.F32 ;  /* 0x00000025827e7c49 */ /* 0x000fe20009200000 */
[----:B------:R-:W-:-:S02]  /*a5e0*/  FSETP.GEU.AND P2, PT, R22, -126, PT ;  /* 0xc2fc00001600780b */ /* 0x000fc40003f4e000 */
[----:B------:R-:W-:Y:S01]  /*a5f0*/  FSETP.GEU.AND P1, PT, R23, -126, PT ;  /* 0xc2fc00001700780b */ /* 0x000fe20003f2e000 */
[----:B------:R-:W2:Y:S01]  /*a600*/  SYNCS.PHASECHK.TRANS64.TRYWAIT P5, [UR4], R3 ;  /* 0x00000003ff0075a7 */ /* 0x000ea200080a1104 */
[----:B------:R-:W-:Y:S02]  /*a610*/  FSETP.GEU.AND P0, PT, R124, -126, PT ;  /* 0xc2fc00007c00780b */ /* 0x000fe40003f0e000 */
[----:B------:R-:W-:-:S03]  /*a620*/  FSETP.GEU.AND P6, PT, R125, -126, PT ;  /* 0xc2fc00007d00780b */ /* 0x000fc60003fce000 */
[----:B------:R-:W-:Y:S02]  /*a630*/  @!P4 FMUL R18, R18, 0.5 ;  /* 0x3f0000001212c820 */ /* 0x000fe40000400000 */
[----:B------:R-:W-:Y:S02]  /*a640*/  @!P3 FMUL R19, R19, 0.5 ;  /* 0x3f0000001313b820 */ /* 0x000fe40000400000 */
[----:B------:R-:W-:Y:S02]  /*a650*/  @!P2 FMUL R22, R22, 0.5 ;  /* 0x3f0000001616a820 */ /* 0x000fe40000400000 */
[----:B------:R-:W-:Y:S01]  /*a660*/  @!P1 FMUL R23, R23, 0.5 ;  /* 0x3f00000017179820 */ /* 0x000fe20000400000 */
[----:B------:R-:W4:Y:S08]  /*a670*/  MUFU.EX2 R18, R18 ;  /* 0x0000001200127308 */ /* 0x000f300000000800 */
[----:B------:R-:W1:Y:S08]  /*a680*/  MUFU.EX2 R19, R19 ;  /* 0x0000001300137308 */ /* 0x000e700000000800 */
[----:B------:R-:W1:Y:S08]  /*a690*/  MUFU.EX2 R22, R22 ;  /* 0x0000001600167308 */ /* 0x000e700000000800 */
[----:B------:R-:W1:Y:S02]  /*a6a0*/  MUFU.EX2 R23, R23 ;  /* 0x0000001700177308 */ /* 0x000e640000000800 */
[----:B-12-4-:R-:W-:Y:S05]  /*a6b0*/  @!P5 BRA `(.L_x_226) ;  /* 0x000000c8000cd947 */ /* 0x016fea0003800000 */
.L_x_400:
[----:B------:R-:W-:Y:S01]  /*a6c0*/  @!P0 FMUL R124, R124, 0.5 ;  /* 0x3f0000007c7c8820 */ /* 0x000fe20000400000 */
[--C-:B------:R-:W-:Y:S01]  /*a6d0*/  FFMA2 R128, R132.F32x2.HI_LO, UR37.F32, R0.reuse.F32 ;  /* 0x0000002584807c49 */ /* 0x100fe20009200000 */
[----:B------:R-:W-:Y:S01]  /*a6e0*/  FSETP.GEU.AND P5, PT, R126, -126, PT ;  /* 0xc2fc00007e00780b */ /* 0x000fe20003fae000 */
[----:B------:R-:W-:Y:S01]  /*a6f0*/  @!P4 FMUL R18, R18, R18 ;  /* 0x000000121212c220 */ /* 0x000fe20000400000 */
[--C-:B------:R-:W-:Y:S01]  /*a700*/  FFMA2 R130, R134.F32x2.HI_LO, UR37.F32, R0.reuse.F32 ;  /* 0x0000002586827c49 */ /* 0x100fe20009200000 */
[----:B------:R-:W-:Y:S01]  /*a710*/  FSETP.GEU.AND P4, PT, R127, -126, PT ;  /* 0xc2fc00007f00780b */ /* 0x000fe20003f8e000 */
[----:B------:R-:W2:Y:S01]  /*a720*/  MUFU.EX2 R124, R124 ;  /* 0x0000007c007c7308 */ /* 0x000ea20000000800 */
[----:B------:R-:W-:Y:S01]  /*a730*/  @!P3 FMUL R19, R19, R19 ;  /* 0x000000131313b220 */ /* 0x000fe20000400000 */
[----:B------:R-:W-:Y:S01]  /*a740*/  FSETP.GEU.AND P3, PT, R128, -126, PT ;  /* 0xc2fc00008000780b */ /* 0x000fe20003f6e000 */
[----:B------:R-:W-:Y:S01]  /*a750*/  @!P2 FMUL R22, R22, R22 ;  /* 0x000000161616a220 */ /* 0x000fe20000400000 */
[----:B------:R-:W-:Y:S01]  /*a760*/  @!P1 FMUL R23, R23, R23 ;  /* 0x0000001717179220 */ /* 0x000fe20000400000 */
[----:B------:R-:W-:Y:S01]  /*a770*/  FSETP.GEU.AND P2, PT, R129, -126, PT ;  /* 0xc2fc00008100780b */ /* 0x000fe20003f4e000 */
[----:B------:R-:W-:Y:S01]  /*a780*/  @!P6 FMUL R125, R125, 0.5 ;  /* 0x3f0000007d7de820 */ /* 0x000fe20000400000 */
[----:B------:R-:W-:Y:S01]  /*a790*/  FSETP.GEU.AND P1, PT, R130, -126, PT ;  /* 0xc2fc00008200780b */ /* 0x000fe20003f2e000 */
[--C-:B------:R-:W-:Y:S01]  /*a7a0*/  FFMA2 R132, R136.F32x2.HI_LO, UR37.F32, R0.reuse.F32 ;  /* 0x0000002588847c49 */ /* 0x100fe20009200000 */
[----:B------:R-:W-:Y:S01]  /*a7b0*/  USHF.R.U32.HI UR4, URZ, 0x15, UR40 ;  /* 0x00000015ff047899 */ /* 0x000fe20008011628 */
[----:B------:R-:W-:Y:S01]  /*a7c0*/  @!P5 FMUL R126, R126, 0.5 ;  /* 0x3f0000007e7ed820 */ /* 0x000fe20000400000 */
[--C-:B------:R-:W-:Y:S01]  /*a7d0*/  FFMA2 R134, R138.F32x2.HI_LO, UR37.F32, R0.reuse.F32 ;  /* 0x000000258a867c49 */ /* 0x100fe20009200000 */
[----:B------:R-:W4:Y:S01]  /*a7e0*/  MUFU.EX2 R125, R125 ;  /* 0x0000007d007d7308 */ /* 0x000f220000000800 */
[----:B------:R-:W-:Y:S01]  /*a7f0*/  @!P4 FMUL R127, R127, 0.5 ;  /* 0x3f0000007f7fc820 */ /* 0x000fe20000400000 */
[--C-:B------:R-:W-:Y:S01]  /*a800*/  FFMA2 R136, R140.F32x2.HI_LO, UR37.F32, R0.reuse.F32 ;  /* 0x000000258c887c49 */ /* 0x100fe20009200000 */
[----:B-1----:R-:W-:Y:S01]  /*a810*/  MOV R3, UR4 ;  /* 0x0000000400037c02 */ /* 0x002fe20008000f00 */
[----:B------:R-:W-:Y:S01]  /*a820*/  @!P3 FMUL R128, R128, 0.5 ;  /* 0x3f0000008080b820 */ /* 0x000fe20000400000 */
[----:B--2---:R-:W-:Y:S01]  /*a830*/  @!P0 FMUL R124, R124, R124 ;  /* 0x0000007c7c7c8220 */ /* 0x004fe20000400000 */
[----:B------:R-:W-:Y:S01]  /*a840*/  FSETP.GEU.AND P0, PT, R131, -126, PT ;  /* 0xc2fc00008300780b */ /* 0x000fe20003f0e000 */
[----:B------:R-:W-:Y:S01]  /*a850*/  @!P2 FMUL R129, R129, 0.5 ;  /* 0x3f0000008181a820 */ /* 0x000fe20000400000 */
[----:B------:R-:W-:Y:S01]  /*a860*/  @!P1 FMUL R130, R130, 0.5 ;  /* 0x3f00000082829820 */ /* 0x000fe20000400000 */
[----:B------:R-:W1:Y:S01]  /*a870*/  MUFU.EX2 R126, R126 ;  /* 0x0000007e007e7308 */ /* 0x000e620000000800 */
[--C-:B------:R-:W-:Y:S01]  /*a880*/  FFMA2 R138, R142.F32x2.HI_LO, UR37.F32, R0.reuse.F32 ;  /* 0x000000258e8a7c49 */ /* 0x100fe20009200000 */
[----:B------:R-:W-:Y:S01]  /*a890*/  UISETP.NE.AND UP0, UPT, UR51, URZ, UPT ;  /* 0x000000ff3300728c */ /* 0x000fe2000bf05270 */
[--C-:B------:R-:W-:Y:S01]  /*a8a0*/  FFMA2 R140, R144.F32x2.HI_LO, UR37.F32, R0.reuse.F32 ;  /* 0x00000025908c7c49 */ /* 0x100fe20009200000 */
[----:B------:R-:W-:Y:S01]  /*a8b0*/  ULOP3.LUT UR50, UR50, 0x1, URZ, 0x3c, !UPT ;  /* 0x0000000132327892 */ /* 0x000fe2000f8e3cff */
[--C-:B------:R-:W-:Y:S01]  /*a8c0*/  FFMA2 R142, R146.F32x2.HI_LO, UR37.F32, R0.reuse.F32 ;  /* 0x00000025928e7c49 */ /* 0x100fe20009200000 */
[----:B------:R-:W-:Y:S01]  /*a8d0*/  USEL UR49, UR39, UR49, UP0 ;  /* 0x0000003127317287 */ /* 0x000fe20008000000 */
[--C-:B------:R-:W-:Y:S01]  /*a8e0*/  FFMA2 R144, R148.F32x2.HI_LO, UR37.F32, R0.reuse.F32 ;  /* 0x0000002594907c49 */ /* 0x100fe20009200000 */
[----:B------:R-:W2:Y:S01]  /*a8f0*/  MUFU.EX2 R127, R127 ;  /* 0x0000007f007f7308 */ /* 0x000ea20000000800 */
[----:B----4-:R-:W-:Y:S01]  /*a900*/  @!P6 FMUL R125, R125, R125 ;  /* 0x0000007d7d7de220 */ /* 0x010fe20000400000 */
[----:B------:R-:W-:Y:S01]  /*a910*/  @!P0 FMUL R131, R131, 0.5 ;  /* 0x3f00000083838820 */ /* 0x000fe20000400000 */
[----:B------:R-:W-:Y:S01]  /*a920*/  FSETP.GEU.AND P6, PT, R132, -126, PT ;  /* 0xc2fc00008400780b */ /* 0x000fe20003fce000 */
[--C-:B------:R-:W-:Y:S01]  /*a930*/  FFMA2 R146, R150.F32x2.HI_LO, UR37.F32, R0.reuse.F32 ;  /* 0x0000002596927c49 */ /* 0x100fe20009200000 */
[----:B------:R-:W-:Y:S01]  /*a940*/  USEL UR46, UR46, UR39, UP0 ;  /* 0x000000272e2e7287 */ /* 0x000fe20008000000 */
[--C-:B------:R-:W-:Y:S01]  /*a950*/  FFMA2 R148, R152.F32x2.HI_LO, UR37.F32, R0.reuse.F32 ;  /* 0x0000002598947c49 */ /* 0x100fe20009200000 */
[----:B------:R-:W-:Y:S01]  /*a960*/  SYNCS.ARRIVE.TRANS64.A1T0 RZ, [UR5], RZ ;  /* 0x000000ffffff79a7 */ /* 0x000fe20008100005 */
[----:B------:R-:W4:Y:S01]  /*a970*/  MUFU.EX2 R128, R128 ;  /* 0x0000008000807308 */ /* 0x000f220000000800 */
[----:B-1----:R-:W-:Y:S01]  /*a980*/  @!P5 FMUL R126, R126, R126 ;  /* 0x0000007e7e7ed220 */ /* 0x002fe20000400000 */
[----:B------:R-:W-:Y:S01]  /*a990*/  FSETP.GEU.AND P5, PT, R133, -126, PT ;  /* 0xc2fc00008500780b */ /* 0x000fe20003fae000 */
[--C-:B------:R-:W-:Y:S01]  /*a9a0*/  FFMA2 R154, R154.F32x2.HI_LO, UR37.F32, R0.reuse.F32 ;  /* 0x000000259a9a7c49 */ /* 0x100fe20009200000 */
[----:B------:R-:W-:Y:S01]  /*a9b0*/  F2FP.F16.F32.PACK_AB R57, R23, R22 ;  /* 0x000000161739723e */ /* 0x000fe200000000ff */
[--C-:B------:R-:W-:Y:S01]  /*a9c0*/  FFMA2 R8, R92.F32x2.HI_LO, UR37.F32, R0.reuse.F32 ;  /* 0x000000255c087c49 */ /* 0x100fe20009200000 */
[----:B------:R-:W-:Y:S01]  /*a9d0*/  F2FP.F16.F32.PACK_AB R58, R125, R124 ;  /* 0x0000007c7d3a723e */ /* 0x000fe200000000ff */
[--C-:B------:R-:W-:Y:S01]  /*a9e0*/  FFMA2 R6, R94.F32x2.HI_LO, UR37.F32, R0.reuse.F32 ;  /* 0x000000255e067c49 */ /* 0x100fe20009200000 */
[----:B------:R-:W1:Y:S01]  /*a9f0*/  MUFU.EX2 R129, R129 ;  /* 0x0000008100817308 */ /* 0x000e620000000800 */
[----:B--2---:R-:W-:Y:S01]  /*aa00*/  @!P4 FMUL R127, R127, R127 ;  /* 0x0000007f7f7fc220 */ /* 0x004fe20000400000 */
[----:B------:R-:W-:Y:S01]  /*aa10*/  FSETP.GEU.AND P4, PT, R134, -126, PT ;  /* 0xc2fc00008600780b */ /* 0x000fe20003f8e000 */
[----:B------:R-:W-:Y:S01]  /*aa20*/  @!P6 FMUL R132, R132, 0.5 ;  /* 0x3f0000008484e820 */ /* 0x000fe20000400000 */
[----:B------:R-:W-:-:S02]  /*aa30*/  FFMA2 R4, R96.F32x2.HI_LO, UR37.F32, R0.F32 ;  /* 0x0000002560047c49 */ /* 0x000fc40009200000 */
[--C-:B------:R-:W-:Y:S01]  /*aa40*/  FFMA2 R10, R98.F32x2.HI_LO, UR37.F32, R0.reuse.F32 ;  /* 0x00000025620a7c49 */ /* 0x100fe20009200000 */
[----:B------:R-:W-:Y:S01]  /*aa50*/  F2FP.F16.F32.PACK_AB R59, R127, R126 ;  /* 0x0000007e7f3b723e */ /* 0x000fe200000000ff */
[----:B------:R-:W2:Y:S01]  /*aa60*/  MUFU.EX2 R130, R130 ;  /* 0x0000008200827308 */ /* 0x000ea20000000800 */
[----:B----4-:R-:W-:Y:S01]  /*aa70*/  @!P3 FMUL R128, R128, R128 ;  /* 0x000000808080b220 */ /* 0x010fe20000400000 */
[----:B------:R-:W-:Y:S01]  /*aa80*/  FSETP.GEU.AND P3, PT, R135, -126, PT ;  /* 0xc2fc00008700780b */ /* 0x000fe20003f6e000 */
[----:B------:R-:W-:Y:S01]  /*aa90*/  @!P5 FMUL R133, R133, 0.5 ;  /* 0x3f0000008585d820 */ /* 0x000fe20000400000 */
[--C-:B------:R-:W-:Y:S02]  /*aaa0*/  FFMA2 R150, R122.F32x2.HI_LO, UR37.F32, R0.reuse.F32 ;  /* 0x000000257a967c49 */ /* 0x100fe40009200000 */
[--C-:B------:R-:W-:Y:S02]  /*aab0*/  FFMA2 R24, R24.F32x2.HI_LO, UR37.F32, R0.reuse.F32 ;  /* 0x0000002518187c49 */ /* 0x100fe40009200000 */
[----:B------:R-:W4:Y:S01]  /*aac0*/  MUFU.EX2 R131, R131 ;  /* 0x0000008300837308 */ /* 0x000f220000000800 */
[----:B-1----:R-:W-:Y:S01]  /*aad0*/  @!P2 FMUL R129, R129, R129 ;  /* 0x000000818181a220 */ /* 0x002fe20000400000 */
[----:B------:R-:W-:Y:S01]  /*aae0*/  FSETP.GEU.AND P2, PT, R136, -126, PT ;  /* 0xc2fc00008800780b */ /* 0x000fe20003f4e000 */
[----:B------:R-:W-:Y:S01]  /*aaf0*/  @!P4 FMUL R134, R134, 0.5 ;  /* 0x3f0000008686c820 */ /* 0x000fe20000400000 */
[----:B------:R-:W-:-:S02]  /*ab00*/  FFMA2 R26, R26.F32x2.HI_LO, UR37.F32, R0.F32 ;  /* 0x000000251a1a7c49 */ /* 0x000fc40009200000 */
[--C-:B------:R-:W-:Y:S02]  /*ab10*/  FFMA2 R28, R28.F32x2.HI_LO, UR37.F32, R0.reuse.F32 ;  /* 0x000000251c1c7c49 */ /* 0x100fe40009200000 */
[----:B------:R-:W-:Y:S01]  /*ab20*/  @!P3 FMUL R135, R135, 0.5 ;  /* 0x3f0000008787b820 */ /* 0x000fe20000400000 */
[----:B--2---:R-:W-:Y:S01]  /*ab30*/  @!P1 FMUL R130, R130, R130 ;  /* 0x0000008282829220 */ /* 0x004fe20000400000 */
[----:B------:R-:W-:Y:S01]  /*ab40*/  FSETP.GEU.AND P1, PT, R137, -126, PT ;  /* 0xc2fc00008900780b */ /* 0x000fe20003f2e000 */
[----:B------:R-:W1:Y:S01]  /*ab50*/  MUFU.EX2 R132, R132 ;  /* 0x0000008400847308 */ /* 0x000e620000000800 */
[--C-:B------:R-:W-:Y:S02]  /*ab60*/  FFMA2 R30, R30.F32x2.HI_LO, UR37.F32, R0.reuse.F32 ;  /* 0x000000251e1e7c49 */ /* 0x100fe40009200000 */
[--C-:B------:R-:W-:Y:S02]  /*ab70*/  FFMA2 R32, R32.F32x2.HI_LO, UR37.F32, R0.reuse.F32 ;  /* 0x0000002520207c49 */ /* 0x100fe40009200000 */
[----:B------:R-:W-:Y:S01]  /*ab80*/  @!P2 FMUL R136, R136, 0.5 ;  /* 0x3f0000008888a820 */ /* 0x000fe20000400000 */
[----:B----4-:R-:W-:Y:S01]  /*ab90*/  @!P0 FMUL R131, R131, R131 ;  /* 0x0000008383838220 */ /* 0x010fe20000400000 */
[----:B------:R-:W-:Y:S01]  /*aba0*/  FSETP.GEU.AND P0, PT, R138, -126, PT ;  /* 0xc2fc00008a00780b */ /* 0x000fe20003f0e000 */
[----:B------:R-:W2:Y:S01]  /*abb0*/  MUFU.EX2 R133, R133 ;  /* 0x0000008500857308 */ /* 0x000ea20000000800 */
[----:B------:R-:W-:-:S02]  /*abc0*/  FFMA2 R34, R34.F32x2.HI_LO, UR37.F32, R0.F32 ;  /* 0x0000002522227c49 */ /* 0x000fc40009200000 */
[--C-:B------:R-:W-:Y:S02]  /*abd0*/  FFMA2 R36, R36.F32x2.HI_LO, UR37.F32, R0.reuse.F32 ;  /* 0x0000002524247c49 */ /* 0x100fe40009200000 */
[----:B------:R-:W-:Y:S01]  /*abe0*/  @!P1 FMUL R137, R137, 0.5 ;  /* 0x3f00000089899820 */ /* 0x000fe20000400000 */
[--C-:B------:R-:W-:Y:S02]  /*abf0*/  FFMA2 R38, R38.F32x2.HI_LO, UR37.F32, R0.reuse.F32 ;  /* 0x0000002526267c49 */ /* 0x100fe40009200000 */
[----:B------:R-:W4:Y:S01]  /*ac00*/  MUFU.EX2 R134, R134 ;  /* 0x0000008600867308 */ /* 0x000f220000000800 */
[----:B-1----:R-:W-:Y:S01]  /*ac10*/  @!P6 FMUL R132, R132, R132 ;  /* 0x000000848484e220 */ /* 0x002fe20000400000 */
[----:B------:R-:W-:Y:S01]  /*ac20*/  FSETP.GEU.AND P6, PT, R139, -126, PT ;  /* 0xc2fc00008b00780b */ /* 0x000fe20003fce000 */
[--C-:B------:R-:W-:Y:S02]  /*ac30*/  FFMA2 R40, R40.F32x2.HI_LO, UR37.F32, R0.reuse.F32 ;  /* 0x0000002528287c49 */ /* 0x100fe40009200000 */
[----:B------:R-:W-:Y:S01]  /*ac40*/  @!P0 FMUL R138, R138, 0.5 ;  /* 0x3f0000008a8a8820 */ /* 0x000fe20000400000 */
[----:B------:R-:W-:-:S02]  /*ac50*/  FFMA2 R42, R42.F32x2.HI_LO, UR37.F32, R0.F32 ;  /* 0x000000252a2a7c49 */ /* 0x000fc40009200000 */
[----:B------:R-:W1:Y:S01]  /*ac60*/  MUFU.EX2 R135, R135 ;  /* 0x0000008700877308 */ /* 0x000e620000000800 */
[----:B--2---:R-:W-:Y:S01]  /*ac70*/  @!P5 FMUL R133, R133, R133 ;  /* 0x000000858585d220 */ /* 0x004fe20000400000 */
[----:B------:R-:W-:Y:S01]  /*ac80*/  FSETP.GEU.AND P5, PT, R140, -126, PT ;  /* 0xc2fc00008c00780b */ /* 0x000fe20003fae000 */
[--C-:B------:R-:W-:Y:S02]  /*ac90*/  FFMA2 R44, R44.F32x2.HI_LO, UR37.F32, R0.reuse.F32 ;  /* 0x000000252c2c7c49 */ /* 0x100fe40009200000 */
[--C-:B------:R-:W-:Y:S02]  /*aca0*/  FFMA2 R46, R46.F32x2.HI_LO, UR37.F32, R0.reuse.F32 ;  /* 0x000000252e2e7c49 */ /* 0x100fe40009200000 */
[----:B------:R-:W-:Y:S01]  /*acb0*/  @!P6 FMUL R139, R139, 0.5 ;  /* 0x3f0000008b8be820 */ /* 0x000fe20000400000 */
[----:B------:R-:W2:Y:S01]  /*acc0*/  MUFU.EX2 R136, R136 ;  /* 0x0000008800887308 */ /* 0x000ea20000000800 */
[----:B----4-:R-:W-:Y:S01]  /*acd0*/  @!P4 FMUL R134, R134, R134 ;  /* 0x000000868686c220 */ /* 0x010fe20000400000 */
[----:B------:R-:W-:Y:S01]  /*ace0*/  FSETP.GEU.AND P4, PT, R141, -126, PT ;  /* 0xc2fc00008d00780b */ /* 0x000fe20003f8e000 */
[----:B------:R-:W-:-:S02]  /*acf0*/  FFMA2 R48, R48.F32x2.HI_LO, UR37.F32, R0.F32 ;  /* 0x0000002530307c49 */ /* 0x000fc40009200000 */
[--C-:B------:R-:W-:Y:S02]  /*ad00*/  FFMA2 R50, R50.F32x2.HI_LO, UR37.F32, R0.reuse.F32 ;  /* 0x0000002532327c49 */ /* 0x100fe40009200000 */
[----:B------:R-:W-:Y:S01]  /*ad10*/  @!P5 FMUL R140, R140, 0.5 ;  /* 0x3f0000008c8cd820 */ /* 0x000fe20000400000 */
[----:B------:R-:W4:Y:S01]  /*ad20*/  MUFU.EX2 R137, R137 ;  /* 0x0000008900897308 */ /* 0x000f220000000800 */
[----:B-1----:R-:W-:Y:S01]  /*ad30*/  @!P3 FMUL R135, R135, R135 ;  /* 0x000000878787b220 */ /* 0x002fe20000400000 */
[----:B------:R-:W-:Y:S01]  /*ad40*/  FSETP.GEU.AND P3, PT, R142, -126, PT ;  /* 0xc2fc00008e00780b */ /* 0x000fe20003f6e000 */
[--C-:B------:R-:W-:Y:S02]  /*ad50*/  FFMA2 R52, R52.F32x2.HI_LO, UR37.F32, R0.reuse.F32 ;  /* 0x0000002534347c49 */ /* 0x100fe40009200000 */
[--C-:B------:R-:W-:Y:S02]  /*ad60*/  FFMA2 R54, R54.F32x2.HI_LO, UR37.F32, R0.reuse.F32 ;  /* 0x0000002536367c49 */ /* 0x100fe40009200000 */
[----:B------:R-:W-:Y:S01]  /*ad70*/  @!P4 FMUL R141, R141, 0.5 ;  /* 0x3f0000008d8dc820 */ /* 0x000fe20000400000 */
[----:B------:R-:W1:Y:S01]  /*ad80*/  MUFU.EX2 R138, R138 ;  /* 0x0000008a008a7308 */ /* 0x000e620000000800 */
[----:B--2---:R-:W-:Y:S01]  /*ad90*/  @!P2 FMUL R136, R136, R136 ;  /* 0x000000888888a220 */ /* 0x004fe20000400000 */
[----:B------:R-:W-:Y:S01]  /*ada0*/  FSETP.GEU.AND P2, PT, R143, -126, PT ;  /* 0xc2fc00008f00780b */ /* 0x000fe20003f4e000 */
[----:B------:R-:W-:-:S02]  /*adb0*/  FFMA2 R60, R60.F32x2.HI_LO, UR37.F32, R0.F32 ;  /* 0x000000253c3c7c49 */ /* 0x000fc40009200000 */
[--C-:B------:R-:W-:Y:S02]  /*adc0*/  FFMA2 R62, R62.F32x2.HI_LO, UR37.F32, R0.reuse.F32 ;  /* 0x000000253e3e7c49 */ /* 0x100fe40009200000 */
[----:B------:R-:W-:Y:S01]  /*add0*/  @!P3 FMUL R142, R142, 0.5 ;  /* 0x3f0000008e8eb820 */ /* 0x000fe20000400000 */
[----:B------:R-:W2:Y:S01]  /*ade0*/  MUFU.EX2 R139, R139 ;  /* 0x0000008b008b7308 */ /* 0x000ea20000000800 */
[----:B----4-:R-:W-:Y:S01]  /*adf0*/  @!P1 FMUL R137, R137, R137 ;  /* 0x0000008989899220 */ /* 0x010fe20000400000 */
[----:B------:R-:W-:Y:S01]  /*ae00*/  FSETP.GEU.AND P1, PT, R144, -126, PT ;  /* 0xc2fc00009000780b */ /* 0x000fe20003f2e000 */
[--C-:B------:R-:W-:Y:S02]  /*ae10*/  FFMA2 R64, R64.F32x2.HI_LO, UR37.F32, R0.reuse.F32 ;  /* 0x0000002540407c49 */ /* 0x100fe40009200000 */
[--C-:B------:R-:W-:Y:S02]  /*ae20*/  FFMA2 R66, R66.F32x2.HI_LO, UR37.F32, R0.reuse.F32 ;  /* 0x0000002542427c49 */ /* 0x100fe40009200000 */
[----:B------:R-:W-:Y:S01]  /*ae30*/  @!P2 FMUL R143, R143, 0.5 ;  /* 0x3f0000008f8fa820 */ /* 0x000fe20000400000 */
[----:B------:R-:W4:Y:S01]  /*ae40*/  MUFU.EX2 R140, R140 ;  /* 0x0000008c008c7308 */ /* 0x000f220000000800 */
[----:B-1----:R-:W-:Y:S01]  /*ae50*/  @!P0 FMUL R138, R138, R138 ;  /* 0x0000008a8a8a8220 */ /* 0x002fe20000400000 */
[----:B------:R-:W-:Y:S01]  /*ae60*/  FSETP.GEU.AND P0, PT, R145, -126, PT ;  /* 0xc2fc00009100780b */ /* 0x000fe20003f0e000 */
[----:B------:R-:W-:-:S02]  /*ae70*/  FFMA2 R68, R68.F32x2.HI_LO, UR37.F32, R0.F32 ;  /* 0x0000002544447c49 */ /* 0x000fc40009200000 */
[--C-:B------:R-:W-:Y:S02]  /*ae80*/  FFMA2 R70, R70.F32x2.HI_LO, UR37.F32, R0.reuse.F32 ;  /* 0x0000002546467c49 */ /* 0x100fe40009200000 */
[----:B------:R-:W-:Y:S01]  /*ae90*/  @!P1 FMUL R144, R144, 0.5 ;  /* 0x3f00000090909820 */ /* 0x000fe20000400000 */
        /* <DEDUP_REMOVED lines=22> */
[----:B------:R-:W-:Y:S02]  /*b000*/  FFMA2 R86, R86.F32x2.HI_LO, UR37.F32, R0.F32 ;  /* 0x0000002556567c49 */ /* 0x000fe40009200000 */
[----:B------:R-:W-:Y:S01]  /*b010*/  @!P4 FMUL R148, R148, 0.5 ;  /* 0x3f0000009494c820 */ /* 0x000fe20000400000 */
[----:B------:R-:W2:Y:S01]  /*b020*/  MUFU.EX2 R145, R145 ;  /* 0x0000009100917308 */ /* 0x000ea20000000800 */
[----:B----4-:R-:W-:Y:S01]  /*b030*/  @!P2 FMUL R143, R143, R143 ;  /* 0x0000008f8f8fa220 */ /* 0x010fe20000400000 */
[----:B------:R-:W-:-:S05]  /*b040*/  FSETP.GEU.AND P2, PT, R154, -126, PT ;  /* 0xc2fc00009a00780b */ /* 0x000fca0003f4e000 */
[----:B------:R-:W-:Y:S01]  /*b050*/  @!P3 FMUL R149, R149, 0.5 ;  /* 0x3f0000009595b820 */ /* 0x000fe20000400000 */
[----:B------:R-:W4:Y:S01]  /*b060*/  MUFU.EX2 R146, R146 ;  /* 0x0000009200927308 */ /* 0x000f220000000800 */
[----:B-1----:R-:W-:Y:S01]  /*b070*/  @!P1 FMUL R144, R144, R144 ;  /* 0x0000009090909220 */ /* 0x002fe20000400000 */
[----:B------:R-:W-:-:S05]  /*b080*/  FSETP.GEU.AND P1, PT, R155, -126, PT ;  /* 0xc2fc00009b00780b */ /* 0x000fca0003f2e000 */
[----:B------:R-:W-:Y:S01]  /*b090*/  @!P2 FMUL R154, R154, 0.5 ;  /* 0x3f0000009a9aa820 */ /* 0x000fe20000400000 */
[----:B------:R-:W1:Y:S01]  /*b0a0*/  MUFU.EX2 R147, R147 ;  /* 0x0000009300937308 */ /* 0x000e620000000800 */
[----:B--2---:R-:W-:Y:S01]  /*b0b0*/  @!P0 FMUL R145, R145, R145 ;  /* 0x0000009191918220 */ /* 0x004fe20000400000 */
[----:B------:R-:W-:-:S05]  /*b0c0*/  FSETP.GEU.AND P0, PT, R8, -126, PT ;  /* 0xc2fc00000800780b */ /* 0x000fca0003f0e000 */
        /* <DEDUP_REMOVED lines=21> */
[----:B------:R1:W5:Y:S01]  /*b220*/  MUFU.EX2 R95, R9 ;  /* 0x00000009005f7308 */ /* 0x0003620000000800 */
[----:B--2---:R-:W-:Y:S01]  /*b230*/  @!P1 FMUL R93, R93, R93 ;  /* 0x0000005d5d5d9220 */ /* 0x004fe20000400000 */
[----:B------:R-:W-:-:S05]  /*b240*/  FSETP.GEU.AND P1, PT, R10, -126, PT ;  /* 0xc2fc00000a00780b */ /* 0x000fca0003f2e000 */
[----:B------:R-:W-:Y:S01]  /*b250*/  @!P2 FMUL R5, R5, 0.5 ;  /* 0x3f0000000505a820 */ /* 0x000fe20000400000 */
[----:B------:R-:W2:Y:S01]  /*b260*/  MUFU.EX2 R96, R6 ;  /* 0x0000000600607308 */ /* 0x000ea20000000800 */
[----:B----4-:R-:W-:Y:S01]  /*b270*/  @!P0 FMUL R94, R94, R94 ;  /* 0x0000005e5e5e8220 */ /* 0x010fe20000400000 */
[----:B------:R-:W-:-:S05]  /*b280*/  FSETP.GEU.AND P0, PT, R11, -126, PT ;  /* 0xc2fc00000b00780b */ /* 0x000fca0003f0e000 */
[----:B------:R-:W-:Y:S01]  /*b290*/  @!P1 FMUL R10, R10, 0.5 ;  /* 0x3f0000000a0a9820 */ /* 0x000fe20000400000 */
[----:B------:R4:W3:Y:S01]  /*b2a0*/  MUFU.EX2 R97, R7 ;  /* 0x0000000700617308 */ /* 0x0008e20000000800 */
[----:B-1----:R-:W-:Y:S02]  /*b2b0*/  FFMA2 R8, R100.F32x2.HI_LO, UR37.F32, R0.F32 ;  /* 0x0000002564087c49 */ /* 0x002fe40009200000 */
[----:B-----5:R-:W-:-:S03]  /*b2c0*/  @!P6 FMUL R95, R95, R95 ;  /* 0x0000005f5f5fe220 */ /* 0x020fc60000400000 */
[----:B------:R-:W-:Y:S01]  /*b2d0*/  FSETP.GEU.AND P6, PT, R8, -126, PT ;  /* 0xc2fc00000800780b */ /* 0x000fe20003fce000 */
[----:B------:R-:W-:Y:S01]  /*b2e0*/  @!P0 FMUL R11, R11, 0.5 ;  /* 0x3f0000000b0b8820 */ /* 0x000fe20000400000 */
[----:B------:R-:W1:Y:S01]  /*b2f0*/  MUFU.EX2 R98, R4 ;  /* 0x0000000400627308 */ /* 0x000e620000000800 */
[----:B--2---:R-:W-:Y:S01]  /*b300*/  @!P5 FMUL R96, R96, R96 ;  /* 0x000000606060d220 */ /* 0x004fe20000400000 */
[----:B------:R-:W-:-:S06]  /*b310*/  FSETP.GEU.AND P5, PT, R9, -126, PT ;  /* 0xc2fc00000900780b */ /* 0x000fcc0003fae000 */
[----:B------:R2:W5:Y:S01]  /*b320*/  MUFU.EX2 R99, R5 ;  /* 0x0000000500637308 */ /* 0x0005620000000800 */
[----:B----4-:R-:W-:Y:S02]  /*b330*/  FFMA2 R6, R102.F32x2.HI_LO, UR37.F32, R0.F32 ;  /* 0x0000002566067c49 */ /* 0x010fe40009200000 */
[----:B---3--:R-:W-:Y:S01]  /*b340*/  @!P4 FMUL R97, R97, R97 ;  /* 0x000000616161c220 */ /* 0x008fe20000400000 */
[----:B------:R-:W-:Y:S02]  /*b350*/  @!P6 FMUL R8, R8, 0.5 ;  /* 0x3f0000000808e820 */ /* 0x000fe40000400000 */
[----:B------:R-:W-:Y:S01]  /*b360*/  FSETP.GEU.AND P4, PT, R6, -126, PT ;  /* 0xc2fc00000600780b */ /* 0x000fe20003f8e000 */
[----:B------:R-:W-:Y:S01]  /*b370*/  @!P5 FMUL R9, R9, 0.5 ;  /* 0x3f0000000909d820 */ /* 0x000fe20000400000 */
[----:B------:R-:W3:Y:S01]  /*b380*/  MUFU.EX2 R100, R10 ;  /* 0x0000000a00647308 */ /* 0x000ee20000000800 */
[----:B-1----:R-:W-:Y:S01]  /*b390*/  @!P3 FMUL R98, R98, R98 ;  /* 0x000000626262b220 */ /* 0x002fe20000400000 */
[----:B------:R-:W-:-:S06]  /*b3a0*/  FSETP.GEU.AND P3, PT, R7, -126, PT ;  /* 0xc2fc00000700780b */ /* 0x000fcc0003f6e000 */
[----:B------:R1:W4:Y:S01]  /*b3b0*/  MUFU.EX2 R101, R11 ;  /* 0x0000000b00657308 */ /* 0x0003220000000800 */
[----:B--2---:R-:W-:Y:S02]  /*b3c0*/  FFMA2 R4, R104.F32x2.HI_LO, UR37.F32, R0.F32 ;  /* 0x0000002568047c49 */ /* 0x004fe40009200000 */
[----:B-----5:R-:W-:Y:S01]  /*b3d0*/  @!P2 FMUL R99, R99, R99 ;  /* 0x000000636363a220 */ /* 0x020fe20000400000 */
[----:B------:R-:W-:Y:S02]  /*b3e0*/  @!P4 FMUL R6, R6, 0.5 ;  /* 0x3f0000000606c820 */ /* 0x000fe40000400000 */
[----:B------:R-:W-:Y:S01]  /*b3f0*/  FSETP.GEU.AND P2, PT, R4, -126, PT ;  /* 0xc2fc00000400780b */ /* 0x000fe20003f4e000 */
[----:B------:R-:W-:Y:S01]  /*b400*/  @!P3 FMUL R7, R7, 0.5 ;  /* 0x3f0000000707b820 */ /* 0x000fe20000400000 */
[----:B------:R-:W2:Y:S01]  /*b410*/  MUFU.EX2 R102, R8 ;  /* 0x0000000800667308 */ /* 0x000ea20000000800 */
[----:B---3--:R-:W-:Y:S01]  /*b420*/  @!P1 FMUL R100, R100, R100 ;  /* 0x0000006464649220 */ /* 0x008fe20000400000 */
[----:B------:R-:W-:-:S06]  /*b430*/  FSETP.GEU.AND P1, PT, R5, -126, PT ;  /* 0xc2fc00000500780b */ /* 0x000fcc0003f2e000 */
[----:B------:R3:W5:Y:S01]  /*b440*/  MUFU.EX2 R103, R9 ;  /* 0x0000000900677308 */ /* 0x0007620000000800 */
[----:B-1----:R-:W-:Y:S02]  /*b450*/  FFMA2 R10, R106.F32x2.HI_LO, UR37.F32, R0.F32 ;  /* 0x000000256a0a7c49 */ /* 0x002fe40009200000 */
[----:B----4-:R-:W-:Y:S01]  /*b460*/  @!P0 FMUL R101, R101, R101 ;  /* 0x0000006565658220 */ /* 0x010fe20000400000 */
[----:B------:R-:W-:Y:S02]  /*b470*/  @!P2 FMUL R4, R4, 0.5 ;  /* 0x3f0000000404a820 */ /* 0x000fe40000400000 */
[----:B------:R-:W-:Y:S01]  /*b480*/  FSETP.GEU.AND P0, PT, R10, -126, PT ;  /* 0xc2fc00000a00780b */ /* 0x000fe20003f0e000 */
[----:B------:R-:W-:Y:S01]  /*b490*/  @!P1 FMUL R5, R5, 0.5 ;  /* 0x3f00000005059820 */ /* 0x000fe20000400000 */
[----:B------:R-:W1:Y:S01]  /*b4a0*/  MUFU.EX2 R104, R6 ;  /* 0x0000000600687308 */ /* 0x000e620000000800 */
[----:B--2---:R-:W-:Y:S01]  /*b4b0*/  @!P6 FMUL R102, R102, R102 ;  /* 0x000000666666e220 */ /* 0x004fe20000400000 */
[----:B------:R-:W-:-:S06]  /*b4c0*/  FSETP.GEU.AND P6, PT, R11, -126, PT ;  /* 0xc2fc00000b00780b */ /* 0x000fcc0003fce000 */
[----:B------:R2:W4:Y:S01]  /*b4d0*/  MUFU.EX2 R105, R7 ;  /* 0x0000000700697308 */ /* 0x0005220000000800 */
[----:B---3--:R-:W-:Y:S02]  /*b4e0*/  FFMA2 R8, R108.F32x2.HI_LO, UR37.F32, R0.F32 ;  /* 0x000000256c087c49 */ /* 0x008fe40009200000 */
[----:B------:R-:W-:Y:S01]  /*b4f0*/  @!P0 FMUL R10, R10, 0.5 ;  /* 0x3f0000000a0a8820 */ /* 0x000fe20000400000 */
[----:B-----5:R-:W-:Y:S02]  /*b500*/  @!P5 FMUL R103, R103, R103 ;  /* 0x000000676767d220 */ /* 0x020fe40000400000 */
[----:B------:R-:W-:Y:S01]  /*b510*/  FSETP.GEU.AND P5, PT, R8, -126, PT ;  /* 0xc2fc00000800780b */ /* 0x000fe20003fae000 */
[----:B------:R-:W-:Y:S01]  /*b520*/  @!P6 FMUL R11, R11, 0.5 ;  /* 0x3f0000000b0be820 */ /* 0x000fe20000400000 */
[----:B------:R-:W3:Y:S01]  /*b530*/  MUFU.EX2 R106, R4 ;  /* 0x00000004006a7308 */ /* 0x000ee20000000800 */
[----:B-1----:R-:W-:Y:S01]  /*b540*/  @!P4 FMUL R104, R104, R104 ;  /* 0x000000686868c220 */ /* 0x002fe20000400000 */
[----:B------:R-:W-:-:S06]  /*b550*/  FSETP.GEU.AND P4, PT, R9, -126, PT ;  /* 0xc2fc00000900780b */ /* 0x000fcc0003f8e000 */
[----:B------:R1:W5:Y:S01]  /*b560*/  MUFU.EX2 R107, R5 ;  /* 0x00000005006b7308 */ /* 0x0003620000000800 */
[----:B--2---:R-:W-:Y:S02]  /*b570*/  FFMA2 R6, R110.F32x2.HI_LO, UR37.F32, R0.F32 ;  /* 0x000000256e067c49 */ /* 0x004fe40009200000 */
[----:B----4-:R-:W-:Y:S01]  /*b580*/  @!P3 FMUL R105, R105, R105 ;  /* 0x000000696969b220 */ /* 0x010fe20000400000 */
[----:B------:R-:W-:Y:S02]  /*b590*/  @!P5 FMUL R8, R8, 0.5 ;  /* 0x3f0000000808d820 */ /* 0x000fe40000400000 */
[----:B------:R-:W-:Y:S01]  /*b5a0*/  FSETP.GEU.AND P3, PT, R6, -126, PT ;  /* 0xc2fc00000600780b */ /* 0x000fe20003f6e000 */
[----:B------:R-:W-:Y:S01]  /*b5b0*/  @!P4 FMUL R9, R9, 0.5 ;  /* 0x3f0000000909c820 */ /* 0x000fe20000400000 */
[----:B------:R-:W2:Y:S01]  /*b5c0*/  MUFU.EX2 R108, R10 ;  /* 0x0000000a006c7308 */ /* 0x000ea20000000800 */
[----:B---3--:R-:W-:Y:S01]  /*b5d0*/  @!P2 FMUL R106, R106, R106 ;  /* 0x0000006a6a6aa220 */ /* 0x008fe20000400000 */
[----:B------:R-:W-:-:S06]  /*b5e0*/  FSETP.GEU.AND P2, PT, R7, -126, PT ;  /* 0xc2fc00000700780b */ /* 0x000fcc0003f4e000 */
[----:B------:R3:W4:Y:S01]  /*b5f0*/  MUFU.EX2 R109, R11 ;  /* 0x0000000b006d7308 */ /* 0x0007220000000800 */
[----:B-1----:R-:W-:Y:S02]  /*b600*/  FFMA2 R4, R112.F32x2.HI_LO, UR37.F32, R0.F32 ;  /* 0x0000002570047c49 */ /* 0x002fe40009200000 */
[----:B-----5:R-:W-:Y:S01]  /*b610*/  @!P1 FMUL R107, R107, R107 ;  /* 0x0000006b6b6b9220 */ /* 0x020fe20000400000 */
[----:B------:R-:W-:Y:S02]  /*b620*/  @!P3 FMUL R6, R6, 0.5 ;  /* 0x3f0000000606b820 */ /* 0x000fe40000400000 */
[----:B------:R-:W-:Y:S01]  /*b630*/  FSETP.GEU.AND P1, PT, R4, -126, PT ;  /* 0xc2fc00000400780b */ /* 0x000fe20003f2e000 */
[----:B------:R-:W-:Y:S01]  /*b640*/  @!P2 FMUL R7, R7, 0.5 ;  /* 0x3f0000000707a820 */ /* 0x000fe20000400000 */
[----:B------:R-:W1:Y:S01]  /*b650*/  MUFU.EX2 R110, R8 ;  /* 0x00000008006e7308 */ /* 0x000e620000000800 */
[----:B--2---:R-:W-:Y:S01]  /*b660*/  @!P0 FMUL R108, R108, R108 ;  /* 0x0000006c6c6c8220 */ /* 0x004fe20000400000 */
[----:B------:R-:W-:-:S06]  /*b670*/  FSETP.GEU.AND P0, PT, R5, -126, PT ;  /* 0xc2fc00000500780b */ /* 0x000fcc0003f0e000 */
[----:B------:R2:W5:Y:S01]  /*b680*/  MUFU.EX2 R111, R9 ;  /* 0x00000009006f7308 */ /* 0x0005620000000800 */
[----:B---3--:R-:W-:Y:S02]  /*b690*/  FFMA2 R10, R114.F32x2.HI_LO, UR37.F32, R0.F32 ;  /* 0x00000025720a7c49 */ /* 0x008fe40009200000 */
[----:B------:R-:W-:Y:S01]  /*b6a0*/  @!P1 FMUL R4, R4, 0.5 ;  /* 0x3f00000004049820 */ /* 0x000fe20000400000 */
[----:B----4-:R-:W-:Y:S02]  /*b6b0*/  @!P6 FMUL R109, R109, R109 ;  /* 0x0000006d6d6de220 */ /* 0x010fe40000400000 */
        /* <DEDUP_REMOVED lines=23> */
[----:B------:R-:W2:Y:S01]  /*b830*/  MUFU.EX2 R118, R8 ;  /* 0x0000000800767308 */ /* 0x000ea20000000800 */
[----:B---3--:R-:W-:Y:S02]  /*b840*/  FFMA2 R4, R120.F32x2.HI_LO, UR37.F32, R0.F32 ;  /* 0x0000002578047c49 */ /* 0x008fe40009200000 */
[----:B-----5:R-:W-:Y:S01]  /*b850*/  @!P0 FMUL R115, R115, R115 ;  /* 0x0000007373738220 */ /* 0x020fe20000400000 */
[----:B------:R-:W-:Y:S02]  /*b860*/  @!P2 FMUL R6, R6, 0.5 ;  /* 0x3f0000000606a820 */ /* 0x000fe40000400000 */
[----:B------:R-:W-:Y:S01]  /*b870*/  FSETP.GEU.AND P0, PT, R4, -126, PT ;  /* 0xc2fc00000400780b */ /* 0x000fe20003f0e000 */
[----:B------:R-:W-:Y:S01]  /*b880*/  @!P1 FMUL R7, R7, 0.5 ;  /* 0x3f00000007079820 */ /* 0x000fe20000400000 */
[----:B------:R-:W3:Y:S01]  /*b890*/  MUFU.EX2 R116, R10 ;  /* 0x0000000a00747308 */ /* 0x000ee20000000800 */
[----:B-1----:R-:W-:Y:S01]  /*b8a0*/  @!P5 FMUL R117, R117, R117 ;  /* 0x000000757575d220 */ /* 0x002fe20000400000 */
[----:B------:R-:W-:-:S06]  /*b8b0*/  FSETP.GEU.AND P5, PT, R150, -126, PT ;  /* 0xc2fc00009600780b */ /* 0x000fcc0003fae000 */
[----:B------:R-:W1:Y:S01]  /*b8c0*/  MUFU.EX2 R119, R9 ;  /* 0x0000000900777308 */ /* 0x000e620000000800 */
[----:B--2---:R-:W-:Y:S01]  /*b8d0*/  @!P4 FMUL R118, R118, R118 ;  /* 0x000000767676c220 */ /* 0x004fe20000400000 */
[----:B------:R-:W-:Y:S01]  /*b8e0*/  FSETP.GEU.AND P4, PT, R151, -126, PT ;  /* 0xc2fc00009700780b */ /* 0x000fe20003f8e000 */
[----:B------:R-:W-:-:S04]  /*b8f0*/  @!P0 FMUL R4, R4, 0.5 ;  /* 0x3f00000004048820 */ /* 0x000fc80000400000 */
[----:B------:R-:W-:Y:S01]  /*b900*/  @!P5 FMUL R150, R150, 0.5 ;  /* 0x3f0000009696d820 */ /* 0x000fe20000400000 */
[----:B------:R-:W2:Y:S01]  /*b910*/  MUFU.EX2 R120, R6 ;  /* 0x0000000600787308 */ /* 0x000ea20000000800 */
[----:B---3--:R-:W-:Y:S01]  /*b920*/  @!P6 FMUL R116, R116, R116 ;  /* 0x000000747474e220 */ /* 0x008fe20000400000 */
[----:B------:R-:W-:-:S05]  /*b930*/  FSETP.GEU.AND P6, PT, R5, -126, PT ;  /* 0xc2fc00000500780b */ /* 0x000fca0003fce000 */
[----:B------:R-:W-:Y:S01]  /*b940*/  @!P4 FMUL R151, R151, 0.5 ;  /* 0x3f0000009797c820 */ /* 0x000fe20000400000 */
[----:B------:R-:W3:Y:S01]  /*b950*/  MUFU.EX2 R121, R7 ;  /* 0x0000000700797308 */ /* 0x000ee20000000800 */
        /* <DEDUP_REMOVED lines=33> */
[----:B------:R-:W-:-:S04]  /*bb70*/  FSETP.GEU.AND P2, PT, R32, -126, PT ;  /* 0xc2fc00002000780b */ /* 0x000fc80003f4e000 */
[----:B------:R-:W-:Y:S01]  /*bb80*/  F2FP.F16.F32.PACK_AB R24, R153, R152 ;  /* 0x000000989918723e */ /* 0x000fe200000000ff */
[----:B------:R-:W-:Y:S01]  /*bb90*/  @!P3 FMUL R31, R31, 0.5 ;  /* 0x3f0000001f1fb820 */ /* 0x000fe20000400000 */
[----:B------:R-:W3:Y:S01]  /*bba0*/  MUFU.EX2 R158, R28 ;  /* 0x0000001c009e7308 */ /* 0x000ee20000000800 */
[----:B-1----:R-:W-:Y:S01]  /*bbb0*/  @!P1 FMUL R154, R154, R154 ;  /* 0x0000009a9a9a9220 */ /* 0x002fe20000400000 */
[----:B------:R-:W-:-:S05]  /*bbc0*/  FSETP.GEU.AND P1, PT, R33, -126, PT ;  /* 0xc2fc00002100780b */ /* 0x000fca0003f2e000 */
[----:B------:R-:W-:Y:S01]  /*bbd0*/  @!P2 FMUL R32, R32, 0.5 ;  /* 0x3f0000002020a820 */ /* 0x000fe20000400000 */
[----:B------:R-:W1:Y:S01]  /*bbe0*/  MUFU.EX2 R159, R29 ;  /* 0x0000001d009f7308 */ /* 0x000e620000000800 */
[----:B--2---:R-:W-:Y:S01]  /*bbf0*/  @!P0 FMUL R155, R155, R155 ;  /* 0x0000009b9b9b8220 */ /* 0x004fe20000400000 */
[----:B------:R-:W-:-:S04]  /*bc00*/  FSETP.GEU.AND P0, PT, R34, -126, PT ;  /* 0xc2fc00002200780b */ /* 0x000fc80003f0e000 */
[----:B------:R-:W-:Y:S01]  /*bc10*/  F2FP.F16.F32.PACK_AB R25, R155, R154 ;  /* 0x0000009a9b19723e */ /* 0x000fe200000000ff */
[----:B------:R-:W-:Y:S01]  /*bc20*/  @!P1 FMUL R33, R33, 0.5 ;  /* 0x3f00000021219820 */ /* 0x000fe20000400000 */
[----:B------:R-:W2:Y:S01]  /*bc30*/  MUFU.EX2 R160, R30 ;  /* 0x0000001e00a07308 */ /* 0x000ea20000000800 */
[----:B---3--:R-:W-:Y:S01]  /*bc40*/  @!P6 FMUL R158, R158, R158 ;  /* 0x0000009e9e9ee220 */ /* 0x008fe20000400000 */
[----:B------:R-:W-:-:S05]  /*bc50*/  FSETP.GEU.AND P6, PT, R35, -126, PT ;  /* 0xc2fc00002300780b */ /* 0x000fca0003fce000 */
[----:B------:R-:W-:Y:S01]  /*bc60*/  @!P0 FMUL R34, R34, 0.5 ;  /* 0x3f00000022228820 */ /* 0x000fe20000400000 */
[----:B------:R-:W3:Y:S01]  /*bc70*/  MUFU.EX2 R161, R31 ;  /* 0x0000001f00a17308 */ /* 0x000ee20000000800 */
[----:B-1----:R-:W-:Y:S01]  /*bc80*/  @!P5 FMUL R159, R159, R159 ;  /* 0x0000009f9f9fd220 */ /* 0x002fe20000400000 */
[----:B------:R-:W-:-:S04]  /*bc90*/  FSETP.GEU.AND P5, PT, R36, -126, PT ;  /* 0xc2fc00002400780b */ /* 0x000fc80003fae000 */
[----:B------:R-:W-:Y:S01]  /*bca0*/  F2FP.F16.F32.PACK_AB R26, R159, R158 ;  /* 0x0000009e9f1a723e */ /* 0x000fe200000000ff */
        /* <DEDUP_REMOVED lines=120> */
[----:B------:R-:W-:Y:S02]  /*c430*/  FSETP.GEU.AND P6, PT, R67, -126, PT ;  /* 0xc2fc00004300780b */ /* 0x000fe40003fce000 */
[----:B------:R-:W-:-:S03]  /*c440*/  F2FP.F16.F32.PACK_AB R60, R129, R128 ;  /* 0x00000080813c723e */ /* 0x000fc600000000ff */
[----:B------:R-:W-:Y:S01]  /*c450*/  @!P0 FMUL R66, R66, 0.5 ;  /* 0x3f00000042428820 */ /* 0x000fe20000400000 */
[----:B------:R-:W1:Y:S01]  /*c460*/  MUFU.EX2 R189, R63 ;  /* 0x0000003f00bd7308 */ /* 0x000e620000000800 */
[----:B--2---:R-:W-:Y:S01]  /*c470*/  @!P5 FMUL R187, R187, R187 ;  /* 0x000000bbbbbbd220 */ /* 0x004fe20000400000 */
[----:B------:R-:W-:Y:S02]  /*c480*/  FSETP.GEU.AND P5, PT, R68, -126, PT ;  /* 0xc2fc00004400780b */ /* 0x000fe40003fae000 */
[----:B------:R-:W-:Y:S02]  /*c490*/  F2FP.F16.F32.PACK_AB R61, R131, R130 ;  /* 0x00000082833d723e */ /* 0x000fe400000000ff */
[----:B------:R-:W-:Y:S01]  /*c4a0*/  F2FP.F16.F32.PACK_AB R40, R187, R186 ;  /* 0x000000babb28723e */ /* 0x000fe200000000ff */
[----:B------:R-:W-:Y:S01]  /*c4b0*/  @!P6 FMUL R67, R67, 0.5 ;  /* 0x3f0000004343e820 */ /* 0x000fe20000400000 */
[----:B------:R-:W2:Y:S01]  /*c4c0*/  MUFU.EX2 R42, R64 ;  /* 0x00000040002a7308 */ /* 0x000ea20000000800 */
[----:B---3--:R-:W-:Y:S01]  /*c4d0*/  @!P4 FMUL R188, R188, R188 ;  /* 0x000000bcbcbcc220 */ /* 0x008fe20000400000 */
[----:B------:R-:W-:-:S02]  /*c4e0*/  FSETP.GEU.AND P4, PT, R69, -126, PT ;  /* 0xc2fc00004500780b */ /* 0x000fc40003f8e000 */
[----:B------:R-:W-:-:S03]  /*c4f0*/  F2FP.F16.F32.PACK_AB R62, R133, R132 ;  /* 0x00000084853e723e */ /* 0x000fc600000000ff */
[----:B------:R-:W-:Y:S01]  /*c500*/  @!P5 FMUL R68, R68, 0.5 ;  /* 0x3f0000004444d820 */ /* 0x000fe20000400000 */
[----:B------:R-:W3:Y:S01]  /*c510*/  MUFU.EX2 R50, R65 ;  /* 0x0000004100327308 */ /* 0x000ee20000000800 */
[----:B-1----:R-:W-:Y:S01]  /*c520*/  @!P3 FMUL R189, R189, R189 ;  /* 0x000000bdbdbdb220 */ /* 0x002fe20000400000 */
[----:B------:R-:W-:Y:S02]  /*c530*/  FSETP.GEU.AND P3, PT, R70, -126, PT ;  /* 0xc2fc00004600780b */ /* 0x000fe40003f6e000 */
[----:B------:R-:W-:Y:S02]  /*c540*/  F2FP.F16.F32.PACK_AB R63, R135, R134 ;  /* 0x00000086873f723e */ /* 0x000fe400000000ff */
[----:B------:R-:W-:Y:S01]  /*c550*/  F2FP.F16.F32.PACK_AB R41, R189, R188 ;  /* 0x000000bcbd29723e */ /* 0x000fe200000000ff */
[----:B------:R-:W-:Y:S01]  /*c560*/  @!P4 FMUL R69, R69, 0.5 ;  /* 0x3f0000004545c820 */ /* 0x000fe20000400000 */
[----:B------:R-:W1:Y:S01]  /*c570*/  MUFU.EX2 R43, R66 ;  /* 0x00000042002b7308 */ /* 0x000e620000000800 */
[----:B--2---:R-:W-:Y:S01]  /*c580*/  @!P2 FMUL R42, R42, R42 ;  /* 0x0000002a2a2aa220 */ /* 0x004fe20000400000 */
[----:B------:R-:W-:-:S02]  /*c590*/  FSETP.GEU.AND P2, PT, R71, -126, PT ;  /* 0xc2fc00004700780b */ /* 0x000fc40003f4e000 */
[----:B------:R-:W-:Y:S02]  /*c5a0*/  F2FP.F16.F32.PACK_AB R64, R137, R136 ;  /* 0x000000888940723e */ /* 0x000fe400000000ff */
[----:B------:R2:W-:Y:S01]  /*c5b0*/  STL [R1+0x18], R42 ;  /* 0x0000182a01007387 */ /* 0x0005e20000100800 */
[----:B------:R-:W-:Y:S01]  /*c5c0*/  @!P3 FMUL R70, R70, 0.5 ;  /* 0x3f0000004646b820 */ /* 0x000fe20000400000 */
[----:B------:R-:W4:Y:S01]  /*c5d0*/  MUFU.EX2 R49, R67 ;  /* 0x0000004300317308 */ /* 0x000f220000000800 */
[----:B---3--:R-:W-:Y:S01]  /*c5e0*/  @!P1 FMUL R50, R50, R50 ;  /* 0x0000003232329220 */ /* 0x008fe20000400000 */
[----:B------:R-:W-:Y:S02]  /*c5f0*/  FSETP.GEU.AND P1, PT, R72, -126, PT ;  /* 0xc2fc00004800780b */ /* 0x000fe40003f2e000 */
[----:B------:R-:W-:Y:S02]  /*c600*/  F2FP.F16.F32.PACK_AB R65, R139, R138 ;  /* 0x0000008a8b41723e */ /* 0x000fe400000000ff */
[----:B------:R-:W-:Y:S01]  /*c610*/  STL [R1+0x1c], R50 ;  /* 0x00001c3201007387 */ /* 0x000fe20000100800 */
[----:B------:R-:W-:Y:S01]  /*c620*/  @!P2 FMUL R71, R71, 0.5 ;  /* 0x3f0000004747a820 */ /* 0x000fe20000400000 */
[----:B------:R-:W3:Y:S01]  /*c630*/  MUFU.EX2 R44, R68 ;  /* 0x00000044002c7308 */ /* 0x000ee20000000800 */
[----:B-1----:R-:W-:Y:S01]  /*c640*/  @!P0 FMUL R43, R43, R43 ;  /* 0x0000002b2b2b8220 */ /* 0x002fe20000400000 */
[----:B------:R-:W-:-:S02]  /*c650*/  FSETP.GEU.AND P0, PT, R73, -126, PT ;  /* 0xc2fc00004900780b */ /* 0x000fc40003f0e000 */
[----:B------:R-:W-:Y:S02]  /*c660*/  F2FP.F16.F32.PACK_AB R66, R141, R140 ;  /* 0x0000008c8d42723e */ /* 0x000fe400000000ff */
[----:B------:R1:W-:Y:S01]  /*c670*/  STL [R1+0x20], R43 ;  /* 0x0000202b01007387 */ /* 0x0003e20000100800 */
[----:B------:R-:W-:Y:S01]  /*c680*/  @!P1 FMUL R72, R72, 0.5 ;  /* 0x3f00000048489820 */ /* 0x000fe20000400000 */
[----:B------:R-:W5:Y:S01]  /*c690*/  MUFU.EX2 R48, R69 ;  /* 0x0000004500307308 */ /* 0x000f620000000800 */
[----:B----4-:R-:W-:Y:S01]  /*c6a0*/  @!P6 FMUL R49, R49, R49 ;  /* 0x000000313131e220 */ /* 0x010fe20000400000 */
[----:B------:R-:W-:Y:S02]  /*c6b0*/  FSETP.GEU.AND P6, PT, R74, -126, PT ;  /* 0xc2fc00004a00780b */ /* 0x000fe40003fce000 */
[----:B------:R-:W-:Y:S02]  /*c6c0*/  F2FP.F16.F32.PACK_AB R67, R143, R142 ;  /* 0x0000008e8f43723e */ /* 0x000fe400000000ff */
[----:B------:R-:W-:Y:S01]  /*c6d0*/  STL [R1+0x24], R49 ;  /* 0x0000243101007387 */ /* 0x000fe20000100800 */
[----:B------:R-:W-:Y:S01]  /*c6e0*/  @!P0 FMUL R73, R73, 0.5 ;  /* 0x3f00000049498820 */ /* 0x000fe20000400000 */
[----:B------:R-:W4:Y:S01]  /*c6f0*/  MUFU.EX2 R45, R70 ;  /* 0x00000046002d7308 */ /* 0x000f220000000800 */
[----:B---3--:R-:W-:Y:S01]  /*c700*/  @!P5 FMUL R44, R44, R44 ;  /* 0x0000002c2c2cd220 */ /* 0x008fe20000400000 */
[----:B------:R-:W-:-:S02]  /*c710*/  FSETP.GEU.AND P5, PT, R75, -126, PT ;  /* 0xc2fc00004b00780b */ /* 0x000fc40003fae000 */
[----:B--2---:R-:W-:Y:S02]  /*c720*/  F2FP.F16.F32.PACK_AB R42, R50, R42 ;  /* 0x0000002a322a723e */ /* 0x004fe400000000ff */
[----:B------:R2:W-:Y:S01]  /*c730*/  STL [R1+0x28], R44 ;  /* 0x0000282c01007387 */ /* 0x0005e20000100800 */
[----:B------:R-:W-:Y:S01]  /*c740*/  @!P6 FMUL R74, R74, 0.5 ;  /* 0x3f0000004a4ae820 */ /* 0x000fe20000400000 */
[----:B------:R-:W3:Y:S01]  /*c750*/  MUFU.EX2 R47, R71 ;  /* 0x00000047002f7308 */ /* 0x000ee20000000800 */
[----:B-----5:R-:W-:Y:S01]  /*c760*/  @!P4 FMUL R48, R48, R48 ;  /* 0x000000303030c220 */ /* 0x020fe20000400000 */
[----:B------:R-:W-:Y:S02]  /*c770*/  FSETP.GEU.AND P4, PT, R76, -126, PT ;  /* 0xc2fc00004c00780b */ /* 0x000fe40003f8e000 */
[----:B------:R-:W-:Y:S02]  /*c780*/  F2FP.F16.F32.PACK_AB R68, R145, R144 ;  /* 0x000000909144723e */ /* 0x000fe400000000ff */
[----:B------:R-:W-:Y:S01]  /*c790*/  STL [R1+0x2c], R48 ;  /* 0x00002c3001007387 */ /* 0x000fe20000100800 */
[----:B------:R-:W-:Y:S01]  /*c7a0*/  @!P5 FMUL R75, R75, 0.5 ;  /* 0x3f0000004b4bd820 */ /* 0x000fe20000400000 */
[----:B------:R-:W5:Y:S01]  /*c7b0*/  MUFU.EX2 R5, R72 ;  /* 0x0000004800057308 */ /* 0x000f620000000800 */
[----:B----4-:R-:W-:Y:S01]  /*c7c0*/  @!P3 FMUL R45, R45, R45 ;  /* 0x0000002d2d2db220 */ /* 0x010fe20000400000 */
[----:B------:R-:W-:-:S02]  /*c7d0*/  FSETP.GEU.AND P3, PT, R77, -126, PT ;  /* 0xc2fc00004d00780b */ /* 0x000fc40003f6e000 */
[----:B-1----:R-:W-:Y:S02]  /*c7e0*/  F2FP.F16.F32.PACK_AB R43, R49, R43 ;  /* 0x0000002b312b723e */ /* 0x002fe400000000ff */
        /* <DEDUP_REMOVED lines=9> */
[----:B-----5:R-:W-:Y:S01]  /*c880*/  @!P1 FMUL R5, R5, R5 ;  /* 0x0000000505059220 */ /* 0x020fe20000400000 */
[----:B------:R-:W-:-:S02]  /*c890*/  FSETP.GEU.AND P1, PT, R79, -126, PT ;  /* 0xc2fc00004f00780b */ /* 0x000fc40003f2e000 */
[----:B--2---:R-:W-:Y:S02]  /*c8a0*/  F2FP.F16.F32.PACK_AB R44, R48, R44 ;  /* 0x0000002c302c723e */ /* 0x004fe400000000ff */
[----:B------:R-:W-:Y:S01]  /*c8b0*/  STL [R1+0x38], R5 ;  /* 0x0000380501007387 */ /* 0x000fe20000100800 */
[----:B------:R-:W-:Y:S01]  /*c8c0*/  @!P2 FMUL R78, R78, 0.5 ;  /* 0x3f0000004e4ea820 */ /* 0x000fe20000400000 */
[----:B------:R-:W2:Y:S01]  /*c8d0*/  MUFU.EX2 R4, R75 ;  /* 0x0000004b00047308 */ /* 0x000ea20000000800 */
[----:B----4-:R-:W-:Y:S01]  /*c8e0*/  @!P0 FMUL R46, R46, R46 ;  /* 0x0000002e2e2e8220 */ /* 0x010fe20000400000 */
[----:B------:R-:W-:Y:S02]  /*c8f0*/  FSETP.GEU.AND P0, PT, R80, -126, PT ;  /* 0xc2fc00005000780b */ /* 0x000fe40003f0e000 */
[----:B------:R-:W-:Y:S02]  /*c900*/  F2FP.F16.F32.PACK_AB R70, R149, R148 ;  /* 0x000000949546723e */ /* 0x000fe400000000ff */
[----:B------:R4:W-:Y:S01]  /*c910*/  STL [R1+0x3c], R46 ;  /* 0x00003c2e01007387 */ /* 0x0009e20000100800 */
[----:B------:R-:W-:Y:S01]  /*c920*/  @!P1 FMUL R79, R79, 0.5 ;  /* 0x3f0000004f4f9820 */ /* 0x000fe20000400000 */
[----:B------:R-:W5:Y:S01]  /*c930*/  MUFU.EX2 R9, R76 ;  /* 0x0000004c00097308 */ /* 0x000f620000000800 */
[----:B---3--:R-:W-:Y:S01]  /*c940*/  @!P6 FMUL R7, R7, R7 ;  /* 0x000000070707e220 */ /* 0x008fe20000400000 */
[----:B------:R-:W-:-:S02]  /*c950*/  FSETP.GEU.AND P6, PT, R81, -126, PT ;  /* 0xc2fc00005100780b */ /* 0x000fc40003fce000 */
[----:B-1----:R-:W-:Y:S02]  /*c960*/  F2FP.F16.F32.PACK_AB R45, R47, R45 ;  /* 0x0000002d2f2d723e */ /* 0x002fe400000000ff */
[----:B------:R1:W-:Y:S01]  /*c970*/  STL [R1+0x40], R7 ;  /* 0x0000400701007387 */ /* 0x0003e20000100800 */
[----:B------:R-:W-:Y:S01]  /*c980*/  @!P0 FMUL R80, R80, 0.5 ;  /* 0x3f00000050508820 */ /* 0x000fe20000400000 */
[----:B------:R-:W3:Y:S01]  /*c990*/  MUFU.EX2 R6, R77 ;  /* 0x0000004d00067308 */ /* 0x000ee20000000800 */
[----:B--2---:R-:W-:Y:S01]  /*c9a0*/  @!P5 FMUL R4, R4, R4 ;  /* 0x000000040404d220 */ /* 0x004fe20000400000 */
[----:B------:R-:W-:Y:S02]  /*c9b0*/  FSETP.GEU.AND P5, PT, R82, -126, PT ;  /* 0xc2fc00005200780b */ /* 0x000fe40003fae000 */
[----:B------:R-:W-:Y:S02]  /*c9c0*/  F2FP.F16.F32.PACK_AB R71, R93, R92 ;  /* 0x0000005c5d47723e */ /* 0x000fe400000000ff */
[----:B------:R1:W-:Y:S01]  /*c9d0*/  STL [R1+0x44], R4 ;  /* 0x0000440401007387 */ /* 0x0003e20000100800 */
[----:B------:R-:W-:Y:S01]  /*c9e0*/  @!P6 FMUL R81, R81, 0.5 ;  /* 0x3f0000005151e820 */ /* 0x000fe20000400000 */
[----:B------:R-:W2:Y:S01]  /*c9f0*/  MUFU.EX2 R11, R78 ;  /* 0x0000004e000b7308 */ /* 0x000ea20000000800 */
[----:B-----5:R-:W-:Y:S01]  /*ca00*/  @!P4 FMUL R9, R9, R9 ;  /* 0x000000090909c220 */ /* 0x020fe20000400000 */
[----:B------:R-:W-:-:S02]  /*ca10*/  FSETP.GEU.AND P4, PT, R83, -126, PT ;  /* 0xc2fc00005300780b */ /* 0x000fc40003f8e000 */
[----:B------:R-:W-:Y:S02]  /*ca20*/  F2FP.F16.F32.PACK_AB R72, R95, R94 ;  /* 0x0000005e5f48723e */ /* 0x000fe400000000ff */
[----:B------:R1:W-:Y:S01]  /*ca30*/  STL [R1+0x48], R9 ;  /* 0x0000480901007387 */ /* 0x0003e20000100800 */
[----:B------:R-:W-:Y:S01]  /*ca40*/  @!P5 FMUL R82, R82, 0.5 ;  /* 0x3f0000005252d820 */ /* 0x000fe20000400000 */
[----:B------:R-:W5:Y:S01]  /*ca50*/  MUFU.EX2 R8, R79 ;  /* 0x0000004f00087308 */ /* 0x000f620000000800 */
[----:B---3--:R-:W-:Y:S01]  /*ca60*/  @!P3 FMUL R6, R6, R6 ;  /* 0x000000060606b220 */ /* 0x008fe20000400000 */
[----:B------:R-:W-:Y:S02]  /*ca70*/  FSETP.GEU.AND P3, PT, R84, -126, PT ;  /* 0xc2fc00005400780b */ /* 0x000fe40003f6e000 */
[----:B------:R-:W-:Y:S02]  /*ca80*/  F2FP.F16.F32.PACK_AB R73, R97, R96 ;  /* 0x000000606149723e */ /* 0x000fe400000000ff */
[----:B------:R1:W-:Y:S01]  /*ca90*/  STL [R1+0x4c], R6 ;  /* 0x00004c0601007387 */ /* 0x0003e20000100800 */
[----:B------:R-:W-:Y:S01]  /*caa0*/  @!P4 FMUL R83, R83, 0.5 ;  /* 0x3f0000005353c820 */ /* 0x000fe20000400000 */
[----:B------:R-:W3:Y:S01]  /*cab0*/  MUFU.EX2 R157, R80 ;  /* 0x00000050009d7308 */ /* 0x000ee20000000800 */
[----:B--2---:R-:W-:Y:S01]  /*cac0*/  @!P2 FMUL R11, R11, R11 ;  /* 0x0000000b0b0ba220 */ /* 0x004fe20000400000 */
[----:B------:R-:W-:-:S02]  /*cad0*/  FSETP.GEU.AND P2, PT, R85, -126, PT ;  /* 0xc2fc00005500780b */ /* 0x000fc40003f4e000 */
[----:B------:R-:W-:Y:S02]  /*cae0*/  F2FP.F16.F32.PACK_AB R74, R99, R98 ;  /* 0x00000062634a723e */ /* 0x000fe400000000ff */
[----:B------:R1:W-:Y:S01]  /*caf0*/  STL [R1+0x50], R11 ;  /* 0x0000500b01007387 */ /* 0x0003e20000100800 */
[----:B------:R-:W-:Y:S01]  /*cb00*/  @!P3 FMUL R84, R84, 0.5 ;  /* 0x3f0000005454b820 */ /* 0x000fe20000400000 */
[----:B------:R-:W2:Y:S01]  /*cb10*/  MUFU.EX2 R10, R81 ;  /* 0x00000051000a7308 */ /* 0x000ea20000000800 */
[----:B-----5:R-:W-:Y:S01]  /*cb20*/  @!P1 FMUL R8, R8, R8 ;  /* 0x0000000808089220 */ /* 0x020fe20000400000 */
[----:B------:R-:W-:Y:S02]  /*cb30*/  FSETP.GEU.AND P1, PT, R86, -126, PT ;  /* 0xc2fc00005600780b */ /* 0x000fe40003f2e000 */
[----:B------:R-:W-:Y:S02]  /*cb40*/  F2FP.F16.F32.PACK_AB R75, R101, R100 ;  /* 0x00000064654b723e */ /* 0x000fe400000000ff */
[----:B------:R1:W-:Y:S01]  /*cb50*/  STL [R1+0x54], R8 ;  /* 0x0000540801007387 */ /* 0x0003e20000100800 */
[----:B------:R-:W-:Y:S01]  /*cb60*/  @!P2 FMUL R85, R85, 0.5 ;  /* 0x3f0000005555a820 */ /* 0x000fe20000400000 */
[----:B------:R-:W5:Y:S01]  /*cb70*/  MUFU.EX2 R20, R82 ;  /* 0x0000005200147308 */ /* 0x000f620000000800 */
[----:B---3--:R-:W-:Y:S01]  /*cb80*/  @!P0 FMUL R157, R157, R157 ;  /* 0x0000009d9d9d8220 */ /* 0x008fe20000400000 */
[----:B------:R-:W-:-:S02]  /*cb90*/  FSETP.GEU.AND P0, PT, R87, -126, PT ;  /* 0xc2fc00005700780b */ /* 0x000fc40003f0e000 */
[----:B------:R-:W-:Y:S02]  /*cba0*/  F2FP.F16.F32.PACK_AB R76, R103, R102 ;  /* 0x00000066674c723e */ /* 0x000fe400000000ff */
[----:B------:R1:W-:Y:S01]  /*cbb0*/  STL [R1+0x58], R157 ;  /* 0x0000589d01007387 */ /* 0x0003e20000100800 */
[----:B------:R-:W-:Y:S01]  /*cbc0*/  @!P1 FMUL R86, R86, 0.5 ;  /* 0x3f00000056569820 */ /* 0x000fe20000400000 */
[----:B------:R-:W3:Y:S01]  /*cbd0*/  MUFU.EX2 R21, R83 ;  /* 0x0000005300157308 */ /* 0x000ee20000000800 */
[----:B--2---:R-:W-:Y:S01]  /*cbe0*/  @!P6 FMUL R10, R10, R10 ;  /* 0x0000000a0a0ae220 */ /* 0x004fe20000400000 */
[----:B------:R-:W-:Y:S02]  /*cbf0*/  LOP3.LUT P6, RZ, R3, 0x3, R56, 0x48, !PT ;  /* 0x0000000303ff7812 */ /* 0x000fe400078c4838 */
[----:B------:R-:W-:Y:S02]  /*cc00*/  F2FP.F16.F32.PACK_AB R56, R19, R18 ;  /* 0x000000121338723e */ /* 0x000fe400000000ff */
[----:B------:R1:W-:Y:S01]  /*cc10*/  STL [R1+0x5c], R10 ;  /* 0x00005c0a01007387 */ /* 0x0003e20000100800 */
[----:B------:R-:W-:Y:S01]  /*cc20*/  @!P0 FMUL R87, R87, 0.5 ;  /* 0x3f00000057578820 */ /* 0x000fe20000400000 */
[----:B------:R-:W2:Y:S01]  /*cc30*/  MUFU.EX2 R14, R84 ;  /* 0x00000054000e7308 */ /* 0x000ea20000000800 */
[----:B-----5:R-:W-:Y:S01]  /*cc40*/  @!P5 FMUL R20, R20, R20 ;  /* 0x000000141414d220 */ /* 0x020fe20000400000 */
[----:B------:R-:W-:-:S02]  /*cc50*/  F2FP.F16.F32.PACK_AB R77, R105, R104 ;  /* 0x00000068694d723e */ /* 0x000fc400000000ff */
[----:B------:R-:W-:Y:S02]  /*cc60*/  F2FP.F16.F32.PACK_AB R78, R107, R106 ;  /* 0x0000006a6b4e723e */ /* 0x000fe400000000ff */
[----:B------:R1:W-:Y:S01]  /*cc70*/  STL [R1+0x60], R20 ;  /* 0x0000601401007387 */ /* 0x0003e20000100800 */
[----:B------:R-:W-:Y:S01]  /*cc80*/  F2FP.F16.F32.PACK_AB R79, R109, R108 ;  /* 0x0000006c6d4f723e */ /* 0x000fe200000000ff */
[----:B------:R-:W5:Y:S01]  /*cc90*/  MUFU.EX2 R15, R85 ;  /* 0x00000055000f7308 */ /* 0x000f620000000800 */
[----:B---3--:R-:W-:Y:S01]  /*cca0*/  @!P4 FMUL R21, R21, R21 ;  /* 0x000000151515c220 */ /* 0x008fe20000400000 */
[----:B------:R-:W-:Y:S02]  /*ccb0*/  F2FP.F16.F32.PACK_AB R80, R111, R110 ;  /* 0x0000006e6f50723e */ /* 0x000fe400000000ff */
[----:B------:R-:W-:Y:S02]  /*ccc0*/  F2FP.F16.F32.PACK_AB R81, R113, R112 ;  /* 0x000000707151723e */ /* 0x000fe400000000ff */
[----:B------:R1:W-:Y:S01]  /*ccd0*/  STL [R1+0x64], R21 ;  /* 0x0000641501007387 */ /* 0x0003e20000100800 */
[----:B------:R-:W-:Y:S01]  /*cce0*/  F2FP.F16.F32.PACK_AB R82, R115, R114 ;  /* 0x000000727352723e */ /* 0x000fe200000000ff */
[----:B------:R-:W3:Y:S01]  /*ccf0*/  MUFU.EX2 R12, R86 ;  /* 0x00000056000c7308 */ /* 0x000ee20000000800 */
[----:B--2---:R-:W-:Y:S01]  /*cd00*/  @!P3 FMUL R14, R14, R14 ;  /* 0x0000000e0e0eb220 */ /* 0x004fe20000400000 */
[----:B------:R-:W-:-:S02]  /*cd10*/  F2FP.F16.F32.PACK_AB R83, R117, R116 ;  /* 0x000000747553723e */ /* 0x000fc400000000ff */
[----:B------:R-:W-:Y:S02]  /*cd20*/  F2FP.F16.F32.PACK_AB R84, R119, R118 ;  /* 0x000000767754723e */ /* 0x000fe400000000ff */
[----:B------:R1:W-:Y:S01]  /*cd30*/  STL [R1+0x70], R14 ;  /* 0x0000700e01007387 */ /* 0x0003e20000100800 */
[----:B----4-:R-:W-:Y:S01]  /*cd40*/  F2FP.F16.F32.PACK_AB R46, R46, R5 ;  /* 0x000000052e2e723e */ /* 0x010fe200000000ff */
[----:B------:R-:W2:Y:S01]  /*cd50*/  MUFU.EX2 R13, R87 ;  /* 0x00000057000d7308 */ /* 0x000ea20000000800 */
[----:B-----5:R-:W-:Y:S01]  /*cd60*/  @!P2 FMUL R15, R15, R15 ;  /* 0x0000000f0f0fa220 */ /* 0x020fe20000400000 */
[----:B------:R-:W-:Y:S02]  /*cd70*/  F2FP.F16.F32.PACK_AB R85, R121, R120 ;  /* 0x000000787955723e */ /* 0x000fe400000000ff */
[----:B------:R-:W-:Y:S02]  /*cd80*/  F2FP.F16.F32.PACK_AB R47, R4, R7 ;  /* 0x00000007042f723e */ /* 0x000fe400000000ff */
[----:B------:R1:W-:Y:S01]  /*cd90*/  STL [R1+0x74], R15 ;  /* 0x0000740f01007387 */ /* 0x0003e20000100800 */
[----:B------:R-:W-:Y:S01]  /*cda0*/  F2FP.F16.F32.PACK_AB R48, R6, R9 ;  /* 0x000000090630723e */ /* 0x000fe200000000ff */
[----:B---3--:R-:W-:Y:S01]  /*cdb0*/  @!P1 FMUL R12, R12, R12 ;  /* 0x0000000c0c0c9220 */ /* 0x008fe20000400000 */
[----:B------:R-:W-:-:S02]  /*cdc0*/  F2FP.F16.F32.PACK_AB R86, R123, R122 ;  /* 0x0000007a7b56723e */ /* 0x000fc400000000ff */
[----:B------:R-:W-:Y:S02]  /*cdd0*/  F2FP.F16.F32.PACK_AB R49, R8, R11 ;  /* 0x0000000b0831723e */ /* 0x000fe400000000ff */
[----:B------:R1:W-:Y:S01]  /*cde0*/  STL [R1+0x68], R12 ;  /* 0x0000680c01007387 */ /* 0x0003e20000100800 */
[----:B------:R-:W-:Y:S01]  /*cdf0*/  F2FP.F16.F32.PACK_AB R50, R10, R157 ;  /* 0x0000009d0a32723e */ /* 0x000fe200000000ff */
[----:B--2---:R-:W-:Y:S01]  /*ce00*/  @!P0 FMUL R13, R13, R13 ;  /* 0x0000000d0d0d8220 */ /* 0x004fe20000400000 */
[----:B------:R-:W-:Y:S02]  /*ce10*/  F2FP.F16.F32.PACK_AB R87, R151, R150 ;  /* 0x000000969757723e */ /* 0x000fe400000000ff */
[----:B------:R-:W-:Y:S02]  /*ce20*/  F2FP.F16.F32.PACK_AB R51, R21, R20 ;  /* 0x000000141533723e */ /* 0x000fe400000000ff */
[----:B------:R1:W-:Y:S01]  /*ce30*/  STL [R1+0x6c], R13 ;  /* 0x00006c0d01007387 */ /* 0x0003e20000100800 */
[----:B------:R-:W-:-:S02]  /*ce40*/  F2FP.F16.F32.PACK_AB R52, R15, R14 ;  /* 0x0000000e0f34723e */ /* 0x000fc400000000ff */
[----:B------:R-:W-:Y:S01]  /*ce50*/  F2FP.F16.F32.PACK_AB R53, R13, R12 ;  /* 0x0000000c0d35723e */ /* 0x000fe200000000ff */
[----:B------:R-:W-:Y:S06]  /*ce60*/  @!P6 BRA `(.L_x_227) ;  /* 0x000000000040e947 */ /* 0x000fec0003800000 */
[----:B-1----:R-:W-:Y:S01]  /*ce70*/  MOV R14, 0x8 ;  /* 0x00000008000e7802 */ /* 0x002fe20000000f00 */
[----:B------:R-:W1:Y:S01]  /*ce80*/  LDCU.64 UR6, c[0x4][0xb0] ;  /* 0x01001600ff0677ac */ /* 0x000e620008000a00 */
[----:B------:R-:W-:Y:S02]  /*ce90*/  HFMA2 R12, -RZ, RZ, 0, 5.9604644775390625e-08 ;  /* 0x00000001ff0c7431 */ /* 0x000fe400000001ff */
[----:B------:R-:W-:Y:S01]  /*cea0*/  IMAD.MOV.U32 R8, RZ, RZ, 0x1be ;  /* 0x000001beff087424 */ /* 0x000fe200078e00ff */
[----:B------:R-:W2:Y:S01]  /*ceb0*/  LDCU.64 UR4, c[0x4][0xb8] ;  /* 0x01001700ff0477ac */ /* 0x000ea20008000a00 */
[----:B------:R-:W3:Y:S01]  /*cec0*/  LDC.64 R14, c[0x4][R14] ;  /* 0x010000000e0e7b82 */ /* 0x000ee20000000a00 */
[----:B------:R-:W-:Y:S01]  /*ced0*/  IMAD.MOV.U32 R13, RZ, RZ, RZ ;  /* 0x000000ffff0d7224 */ /* 0x000fe200078e00ff */
[----:B------:R-:W4:Y:S01]  /*cee0*/  LDCU.64 UR8, c[0x4][0x20] ;  /* 0x01000400ff0877ac */ /* 0x000f220008000a00 */
[----:B-1----:R-:W-:Y:S01]  /*cef0*/  IMAD.U32 R4, RZ, RZ, UR6 ;  /* 0x00000006ff047e24 */ /* 0x002fe2000f8e00ff */
[----:B------:R-:W-:Y:S01]  /*cf00*/  MOV R5, UR7 ;  /* 0x0000000700057c02 */ /* 0x000fe20008000f00 */
[----:B--2---:R-:W-:Y:S01]  /*cf10*/  IMAD.U32 R6, RZ, RZ, UR4 ;  /* 0x00000004ff067e24 */ /* 0x004fe2000f8e00ff */
[----:B------:R-:W-:Y:S01]  /*cf20*/  MOV R7, UR5 ;  /* 0x0000000500077c02 */ /* 0x000fe20008000f00 */
[----:B----4-:R-:W-:Y:S01]  /*cf30*/  IMAD.U32 R10, RZ, RZ, UR8 ;  /* 0x00000008ff0a7e24 */ /* 0x010fe2000f8e00ff */
[----:B------:R-:W-:-:S02]  /*cf40*/  MOV R11, UR9 ;  /* 0x00000009000b7c02 */ /* 0x000fc40008000f00 */
[----:B------:R-:W-:-:S07]  /*cf50*/  LEPC R20, `(.L_x_227) ;  /* 0x000000001014794e */ /* 0x000fce0000000000 */
[----:B---3--:R-:W-:Y:S05]  /*cf60*/  CALL.ABS.NOINC R14 ;  /* 0x000000000e007343 */ /* 0x008fea0003c00000 */
.L_x_227:
[C---:B------:R-:W-:Y:S01]  /*cf70*/  FSETP.NEU.AND P0, PT, R17.reuse, -INF , PT ;  /* 0xff8000001100780b */ /* 0x040fe20003f0d000 */
[----:B-1----:R-:W1:Y:S01]  /*cf80*/  S2R R157, SR_TID.X ;  /* 0x00000000009d7919 */ /* 0x002e620000002100 */
[----:B------:R-:W-:Y:S05]  /*cf90*/  WARPSYNC.ALL ;  /* 0x0000000000007948 */ /* 0x000fea0003800000 */
[----:B------:R-:W-:Y:S01]  /*cfa0*/  FSEL R0, R17, RZ, P0 ;  /* 0x000000ff11007208 */ /* 0x000fe20000000000 */
[----:B------:R-:W-:Y:S01]  /*cfb0*/  UIADD3 UR4, UPT, UPT, UR40, 0x20, URZ ;  /* 0x0000002028047890 */ /* 0x000fe2000fffe0ff */
[----:B------:R2:W-:Y:S03]  /*cfc0*/  STTM.x32 tmem[UR40], R56 ;  /* 0x00000038000079ed */ /* 0x0005e600082c0028 */
[----:B------:R-:W-:Y:S01]  /*cfd0*/  FMUL R0, R0, -UR37 ;  /* 0x8000002500007c20 */ /* 0x000fe20008400000 */
[----:B------:R-:W-:-:S03]  /*cfe0*/  USHF.R.U32.HI UR4, URZ, 0x15, UR4 ;  /* 0x00000015ff047899 */ /* 0x000fc60008011604 */
[--C-:B------:R-:W-:Y:S02]  /*cff0*/  FFMA2 R88, R88.F32x2.HI_LO, UR37.F32, R0.reuse.F32 ;  /* 0x0000002558587c49 */ /* 0x100fe40009200000 */
[----:B------:R-:W-:Y:S01]  /*d000*/  FFMA2 R90, R90.F32x2.HI_LO, UR37.F32, R0.F32 ;  /* 0x000000255a5a7c49 */ /* 0x000fe20009200000 */
[----:B------:R-:W-:Y:S02]  /*d010*/  MOV R3, UR4 ;  /* 0x0000000400037c02 */ /* 0x000fe40008000f00 */
[----:B------:R-:W-:Y:S02]  /*d020*/  FSETP.GEU.AND P4, PT, R88, -126, PT ;  /* 0xc2fc00005800780b */ /* 0x000fe40003f8e000 */
[----:B------:R-:W-:Y:S02]  /*d030*/  FSETP.GEU.AND P3, PT, R89, -126, PT ;  /* 0xc2fc00005900780b */ /* 0x000fe40003f6e000 */
[----:B------:R-:W-:Y:S02]  /*d040*/  FSETP.GEU.AND P2, PT, R90, -126, PT ;  /* 0xc2fc00005a00780b */ /* 0x000fe40003f4e000 */
[----:B------:R-:W-:-:S07]  /*d050*/  FSETP.GEU.AND P1, PT, R91, -126, PT ;  /* 0xc2fc00005b00780b */ /* 0x000fce0003f2e000 */
[----:B------:R-:W-:Y:S02]  /*d060*/  @!P4 FMUL R88, R88, 0.5 ;  /* 0x3f0000005858c820 */ /* 0x000fe40000400000 */
[----:B------:R-:W-:Y:S02]  /*d070*/  @!P3 FMUL R89, R89, 0.5 ;  /* 0x3f0000005959b820 */ /* 0x000fe40000400000 */
[----:B------:R-:W-:Y:S02]  /*d080*/  @!P2 FMUL R90, R90, 0.5 ;  /* 0x3f0000005a5aa820 */ /* 0x000fe40000400000 */
[----:B------:R-:W-:Y:S01]  /*d090*/  @!P1 FMUL R91, R91, 0.5 ;  /* 0x3f0000005b5b9820 */ /* 0x000fe20000400000 */
[----:B--2---:R-:W2:Y:S01]  /*d0a0*/  MUFU.EX2 R58, R88 ;  /* 0x00000058003a7308 */ /* 0x004ea20000000800 */
[----:B-1----:R-:W-:-:S04]  /*d0b0*/  SHF.R.U32.HI R60, RZ, 0x5, R157 ;  /* 0x00000005ff3c7819 */ /* 0x002fc8000001169d */
[----:B------:R-:W-:-:S03]  /*d0c0*/  LOP3.LUT P0, RZ, R3, 0x3, R60, 0x48, !PT ;  /* 0x0000000303ff7812 */ /* 0x000fc6000780483c */
[----:B------:R-:W1:Y:S08]  /*d0d0*/  MUFU.EX2 R59, R89 ;  /* 0x00000059003b7308 */ /* 0x000e700000000800 */
[----:B------:R-:W3:Y:S01]  /*d0e0*/  MUFU.EX2 R56, R90 ;  /* 0x0000005a00387308 */ /* 0x000ee20000000800 */
[----:B--2---:R-:W-:-:S07]  /*d0f0*/  @!P4 FMUL R58, R58, R58 ;  /* 0x0000003a3a3ac220 */ /* 0x004fce0000400000 */
[----:B------:R-:W2:Y:S01]  /*d100*/  MUFU.EX2 R57, R91 ;  /* 0x0000005b00397308 */ /* 0x000ea20000000800 */
[----:B-1----:R-:W-:-:S05]  /*d110*/  @!P3 FMUL R59, R59, R59 ;  /* 0x0000003b3b3bb220 */ /* 0x002fca0000400000 */
[----:B------:R-:W-:Y:S01]  /*d120*/  F2FP.F16.F32.PACK_AB R54, R59, R58 ;  /* 0x0000003a3b36723e */ /* 0x000fe200000000ff */
[----:B---3--:R-:W-:Y:S01]  /*d130*/  @!P2 FMUL R56, R56, R56 ;  /* 0x000000383838a220 */ /* 0x008fe20000400000 */
[----:B--2---:R-:W-:-:S05]  /*d140*/  @!P1 FMUL R57, R57, R57 ;  /* 0x0000003939399220 */ /* 0x004fca0000400000 */
[----:B------:R-:W-:Y:S01]  /*d150*/  F2FP.F16.F32.PACK_AB R55, R57, R56 ;  /* 0x000000383937723e */ /* 0x000fe200000000ff */
[----:B------:R-:W-:Y:S06]  /*d160*/  @!P0 BRA `(.L_x_228) ;  /* 0x0000000000408947 */ /* 0x000fec0003800000 */
[----:B------:R-:W-:Y:S01]  /*d170*/  MOV R14, 0x8 ;  /* 0x00000008000e7802 */ /* 0x000fe20000000f00 */
        /* <DEDUP_REMOVED lines=15> */
.L_x_228:
[----:B------:R-:W-:-:S04]  /*d270*/  UISETP.NE.AND UP0, UPT, UR51, URZ, UPT ;  /* 0x000000ff3300728c */ /* 0x000fc8000bf05270 */
[----:B------:R-:W-:-:S06]  /*d280*/  USEL UR4, UR44, UR43, UP0 ;  /* 0x0000002b2c047287 */ /* 0x000fcc0008000000 */
[----:B------:R-:W-:Y:S01]  /*d290*/  MOV R0, UR4 ;  /* 0x0000000400007c02 */ /* 0x000fe20008000f00 */
[----:B------:R-:W-:Y:S05]  /*d2a0*/  WARPSYNC.ALL ;  /* 0x0000000000007948 */ /* 0x000fea0003800000 */
[----:B------:R-:W-:Y:S01]  /*d2b0*/  ISETP.GT.U32.AND P1, PT, R0, 0x1, PT ;  /* 0x000000010000780c */ /* 0x000fe20003f24070 */
[----:B------:R1:W-:Y:S01]  /*d2c0*/  STTM.x32 tmem[UR40+0x20], R24 ;  /* 0x00002018000079ed */ /* 0x0003e200082c0028 */
[----:B------:R-:W2:Y:S11]  /*d2d0*/  FENCE.VIEW.ASYNC.T ;  /* 0x00000000000073c6 */ /* 0x000eb60000000200 */
[----:B------:R-:W-:Y:S05]  /*d2e0*/  @P1 BRA `(.L_x_229) ;  /* 0x0000000000081947 */ /* 0x000fea0003800000 */
[----:B------:R-:W-:Y:S05]  /*d2f0*/  BPT.TRAP 0x1 ;  /* 0x000000040000795c */ /* 0x000fea0000300000 */
[----:B------:R-:W-:Y:S05]  /*d300*/  BPT.TRAP 0x1 ;  /* 0x000000040000795c */ /* 0x000fea0000300000 */
.L_x_229:
[----:B------:R-:W3:Y:S01]  /*d310*/  S2UR UR5, SR_CgaCtaId ;  /* 0x00000000000579c3 */ /* 0x000ee20000008800 */
[----:B------:R-:W-:Y:S01]  /*d320*/  UISETP.NE.AND UP0, UPT, UR51, URZ, UPT ;  /* 0x000000ff3300728c */ /* 0x000fe2000bf05270 */
[----:B------:R-:W-:Y:S02]  /*d330*/  UMOV UR4, 0x400 ;  /* 0x0000040000047882 */ /* 0x000fe40000000000 */
[----:B---3--:R-:W-:-:S04]  /*d340*/  ULEA UR4, UR5, UR4, 0x18 ;  /* 0x0000000405047291 */ /* 0x008fc8000f8ec0ff */
[----:B------:R-:W-:-:S04]  /*d350*/  UIADD3 UR6, UPT, UPT, UR4, 0x5068, URZ ;  /* 0x0000506804067890 */ /* 0x000fc8000fffe0ff */
[----:B------:R-:W-:-:S04]  /*d360*/  @UP0 UIADD3 UR6, UPT, UPT, UR4, 0x5058, URZ ;  /* 0x0000505804060890 */ /* 0x000fc8000fffe0ff */
[----:B------:R-:W-:Y:S02]  /*d370*/  UPRMT UR6, UR5, 0x654, UR6 ;  /* 0x0000065405067896 */ /* 0x000fe40008000006 */
[----:B------:R-:W-:-:S04]  /*d380*/  USEL UR5, UR48, UR47, UP0 ;  /* 0x0000002f30057287 */ /* 0x000fc80008000000 */
[----:B------:R-:W-:-:S03]  /*d390*/  ULOP3.LUT UR5, UR5, 0x1, URZ, 0x3c, !UPT ;  /* 0x0000000105057892 */ /* 0x000fc6000f8e3cff */
[----:B--2---:R-:W-:Y:S01]  /*d3a0*/  SYNCS.ARRIVE.TRANS64.RED.A1T0 RZ, [UR6], RZ ;  /* 0x000000ffffff79a7 */ /* 0x004fe20008100406 */
[----:B------:R-:W-:Y:S02]  /*d3b0*/  USEL UR48, UR5, UR48, UP0 ;  /* 0x0000003005307287 */ /* 0x000fe40008000000 */
[----:B------:R-:W-:Y:S02]  /*d3c0*/  USEL UR47, UR47, UR5, UP0 ;  /* 0x000000052f2f7287 */ /* 0x000fe40008000000 */
[----:B------:R-:W-:-:S09]  /*d3d0*/  UISETP.NE.AND UP0, UPT, UR41, URZ, UPT ;  /* 0x000000ff2900728c */ /* 0x000fd2000bf05270 */
[----:B------:R-:W-:Y:S05]  /*d3e0*/  BRA.U UP0, `(.L_x_230) ;  /* 0x0000000100047547 */ /* 0x000fea000b800000 */
[----:B------:R-:W-:Y:S05]  /*d3f0*/  BPT.TRAP 0x1 ;  /* 0x000000040000795c */ /* 0x000fea0000300000 */
.L_x_230:
[----:B------:R-:W-:Y:S01]  /*d400*/  UISETP.NE.AND UP0, UPT, UR51, URZ, UPT ;  /* 0x000000ff3300728c */ /* 0x000fe2000bf05270 */
[----:B------:R-:W-:Y:S01]  /*d410*/  MOV R0, UR39 ;  /* 0x0000002700007c02 */ /* 0x000fe20008000f00 */
[----:B------:R-:W-:Y:S01]  /*d420*/  UIADD3 UR6, UPT, UPT, UR4, 0x5078, URZ ;  /* 0x0000507804067890 */ /* 0x000fe2000fffe0ff */
[----:B------:R-:W-:Y:S01]  /*d430*/  FADD2 R22, R22.F32x2.HI_LO, RZ.F32 ;  /* 0x000000ff1616724b */ /* 0x000fe20000200000 */
[----:B------:R-:W-:Y:S01]  /*d440*/  FSETP.NEU.AND P0, PT, R17, -INF , PT ;  /* 0xff8000001100780b */ /* 0x000fe20003f0d000 */
[----:B------:R-:W-:Y:S01]  /*d450*/  FADD2 R124, R124.F32x2.HI_LO, RZ.F32 ;  /* 0x000000ff7c7c724b */ /* 0x000fe20000200000 */
[----:B------:R-:W-:Y:S01]  /*d460*/  SHF.L.U32 R0, R0, 0x1f, RZ ;  /* 0x0000001f00007819 */ /* 0x000fe200000006ff */
[----:B------:R-:W-:Y:S01]  /*d470*/  FADD2 R22, R22.F32x2.HI_LO, R130.F32x2.HI_LO ;  /* 0x000000821616724b */ /* 0x000fe20000000000 */
[----:B------:R-:W-:Y:S01]  /*d480*/  FSEL R3, R17, RZ, P0 ;  /* 0x000000ff11037208 */ /* 0x000fe20000000000 */
[----:B------:R-:W-:Y:S02]  /*d490*/  FADD2 R126, R126.F32x2.HI_LO, RZ.F32 ;  /* 0x000000ff7e7e724b */ /* 0x000fe40000200000 */
[----:B------:R-:W-:Y:S01]  /*d4a0*/  @!UP0 UIADD3 UR6, UPT, UPT, UR4, 0x5088, URZ ;  /* 0x0000508804068890 */ /* 0x000fe2000fffe0ff */
[----:B------:R-:W-:Y:S01]  /*d4b0*/  FADD2 R124, R124.F32x2.HI_LO, R132.F32x2.HI_LO ;  /* 0x000000847c7c724b */ /* 0x000fe20000000000 */
[----:B------:R-:W-:Y:S01]  /*d4c0*/  FSETP.NEU.AND P0, PT, R156, R3, PT ;  /* 0x000000039c00720b */ /* 0x000fe20003f0d000 */
[----:B------:R-:W-:-:S02]  /*d4d0*/  FADD2 R126, R126.F32x2.HI_LO, R134.F32x2.HI_LO ;  /* 0x000000867e7e724b */ /* 0x000fc40000000000 */
[----:B------:R-:W-:Y:S02]  /*d4e0*/  FADD2 R22, R22.F32x2.HI_LO, R138.F32x2.HI_LO ;  /* 0x0000008a1616724b */ /* 0x000fe40000000000 */
[----:B------:R-:W-:Y:S02]  /*d4f0*/  FADD2 R124, R124.F32x2.HI_LO, R140.F32x2.HI_LO ;  /* 0x0000008c7c7c724b */ /* 0x000fe40000000000 */
[----:B------:R-:W2:Y:S01]  /*d500*/  SYNCS.PHASECHK.TRANS64.TRYWAIT P2, [UR6], R0 ;  /* 0x00000000ff0075a7 */ /* 0x000ea20008041106 */
[----:B------:R-:W-:Y:S02]  /*d510*/  FADD2 R126, R126.F32x2.HI_LO, R142.F32x2.HI_LO ;  /* 0x0000008e7e7e724b */ /* 0x000fe40000000000 */
[----:B------:R-:W-:Y:S02]  /*d520*/  FADD2 R22, R22.F32x2.HI_LO, R146.F32x2.HI_LO ;  /* 0x000000921616724b */ /* 0x000fe40000000000 */
[----:B------:R-:W-:Y:S02]  /*d530*/  FADD2 R124, R124.F32x2.HI_LO, R148.F32x2.HI_LO ;  /* 0x000000947c7c724b */ /* 0x000fe40000000000 */
[----:B------:R-:W-:-:S02]  /*d540*/  FADD2 R126, R126.F32x2.HI_LO, R92.F32x2.HI_LO ;  /* 0x0000005c7e7e724b */ /* 0x000fc40000000000 */
[----:B------:R-:W-:Y:S02]  /*d550*/  FADD2 R22, R22.F32x2.HI_LO, R96.F32x2.HI_LO ;  /* 0x000000601616724b */ /* 0x000fe40000000000 */
[----:B------:R-:W-:Y:S02]  /*d560*/  FADD2 R124, R124.F32x2.HI_LO, R98.F32x2.HI_LO ;  /* 0x000000627c7c724b */ /* 0x000fe40000000000 */
[----:B------:R-:W-:Y:S02]  /*d570*/  FADD2 R126, R126.F32x2.HI_LO, R100.F32x2.HI_LO ;  /* 0x000000647e7e724b */ /* 0x000fe40000000000 */
[----:B------:R-:W-:Y:S01]  /*d580*/  FADD2 R22, R22.F32x2.HI_LO, R104.F32x2.HI_LO ;  /* 0x000000681616724b */ /* 0x000fe20000000000 */
[----:B--2---:R-:W-:Y:S06]  /*d590*/  @!P2 BRA `(.L_x_231) ;  /* 0x00000098006ca947 */ /* 0x004fec0003800000 */
.L_x_402:
[----:B------:R-:W-:Y:S01]  /*d5a0*/  BSSY.RECONVERGENT B0, `(.L_x_232) ;  /* 0x000000a000007945 */ /* 0x000fe20003800200 */
[----:B--2---:R-:W-:-:S03]  /*d5b0*/  MOV R5, 0x3f000000 ;  /* 0x3f00000000057802 */ /* 0x004fc60000000f00 */
[----:B------:R-:W-:Y:S05]  /*d5c0*/  @!P0 BRA `(.L_x_233) ;  /* 0x00000000001c8947 */ /* 0x000fea0003800000 */
[----:B------:R-:W-:-:S04]  /*d5d0*/  FADD R0, -R3, R156 ;  /* 0x0000009c03007221 */ /* 0x000fc80000000100 */
[----:B------:R-:W-:-:S05]  /*d5e0*/  FMUL R0, R0, UR37 ;  /* 0x0000002500007c20 */ /* 0x000fca0008400000 */
[----:B------:R-:W-:-:S13]  /*d5f0*/  FSETP.GEU.AND P0, PT, R0, -126, PT ;  /* 0xc2fc00000000780b */ /* 0x000fda0003f0e000 */
[----:B------:R-:W-:-:S04]  /*d600*/  @!P0 FMUL R0, R0, 0.5 ;  /* 0x3f00000000008820 */ /* 0x000fc80000400000 */
[----:B------:R-:W2:Y:S02]  /*d610*/  MUFU.EX2 R5, R0 ;  /* 0x0000000000057308 */ /* 0x000ea40000000800 */
[----:B--2---:R-:W-:-:S04]  /*d620*/  @!P0 FMUL R5, R5, R5 ;  /* 0x0000000505058220 */ /* 0x004fc80000400000 */
[----:B------:R-:W-:Y:S02]  /*d630*/  FMUL R5, R5, 0.5 ;  /* 0x3f00000005057820 */ /* 0x000fe40000400000 */
.L_x_233:
[----:B------:R-:W-:Y:S05]  /*d640*/  BSYNC.RECONVERGENT B0 ;  /* 0x0000000000007941 */ /* 0x000fea0003800200 */
.L_x_232:
[----:B-1----:R-:W2:Y:S04]  /*d650*/  LDL.LU.64 R34, [R1+0x18] ;  /* 0x0000180001227983 */ /* 0x002ea80000300a00 */
[----:B------:R-:W3:Y:S04]  /*d660*/  LDL.LU.64 R32, [R1+0x20] ;  /* 0x0000200001207983 */ /* 0x000ee80000300a00 */
[----:B------:R-:W4:Y:S04]  /*d670*/  LDL.LU.64 R30, [R1+0x30] ;  /* 0x00003000011e7983 */ /* 0x000f280000300a00 */
[----:B------:R-:W5:Y:S04]  /*d680*/  LDL.LU.64 R28, [R1+0x38] ;  /* 0x00003800011c7983 */ /* 0x000f680000300a00 */
[----:B------:R-:W5:Y:S04]  /*d690*/  LDL.LU.64 R26, [R1+0x40] ;  /* 0x00004000011a7983 */ /* 0x000f680000300a00 */
[----:B------:R-:W5:Y:S04]  /*d6a0*/  LDL.LU.64 R14, [R1+0x28] ;  /* 0x00002800010e7983 */ /* 0x000f680000300a00 */
[----:B------:R-:W5:Y:S04]  /*d6b0*/  LDL.LU.64 R24, [R1+0x50] ;  /* 0x0000500001187983 */ /* 0x000f680000300a00 */
[----:B------:R-:W5:Y:S04]  /*d6c0*/  LDL.LU.64 R20, [R1+0x58] ;  /* 0x0000580001147983 */ /* 0x000f680000300a00 */
[----:B------:R-:W5:Y:S04]  /*d6d0*/  LDL.LU.64 R12, [R1+0x60] ;  /* 0x00006000010c7983 */ /* 0x000f680000300a00 */
[----:B------:R-:W5:Y:S04]  /*d6e0*/  LDL.LU.64 R8, [R1+0x48] ;  /* 0x0000480001087983 */ /* 0x000f680000300a00 */
[----:B------:R-:W5:Y:S04]  /*d6f0*/  LDL.LU.64 R10, [R1+0x68] ;  /* 0x00006800010a7983 */ /* 0x000f680000300a00 */
[----:B------:R-:W5:Y:S01]  /*d700*/  LDL.LU.64 R6, [R1+0x70] ;  /* 0x0000700001067983 */ /* 0x000f620000300a00 */
[----:B------:R-:W-:-:S04]  /*d710*/  FMUL R16, R5, R16 ;  /* 0x0000001005107220 */ /* 0x000fc80000400000 */
[----:B------:R-:W-:-:S04]  /*d720*/  FADD2 R18, R16.F32, R18.F32x2.HI_LO ;  /* 0x000000121012724b */ /* 0x000fc80000040000 */
[----:B------:R-:W-:-:S04]  /*d730*/  FADD2 R18, R18.F32x2.HI_LO, R128.F32x2.HI_LO ;  /* 0x000000801212724b */ /* 0x000fc80000000000 */
[----:B------:R-:W-:-:S04]  /*d740*/  FADD2 R18, R18.F32x2.HI_LO, R136.F32x2.HI_LO ;  /* 0x000000881212724b */ /* 0x000fc80000000000 */
[----:B------:R-:W-:-:S04]  /*d750*/  FADD2 R18, R18.F32x2.HI_LO, R144.F32x2.HI_LO ;  /* 0x000000901212724b */ /* 0x000fc80000000000 */
[----:B------:R-:W-:Y:S02]  /*d760*/  FADD2 R18, R18.F32x2.HI_LO, R94.F32x2.HI_LO ;  /* 0x0000005e1212724b */ /* 0x000fe40000000000 */
[----:B------:R-:W-:Y:S02]  /*d770*/  FADD2 R124, R124.F32x2.HI_LO, R106.F32x2.HI_LO ;  /* 0x0000006a7c7c724b */ /* 0x000fe40000000000 */
[----:B------:R-:W-:Y:S02]  /*d780*/  FADD2 R126, R126.F32x2.HI_LO, R108.F32x2.HI_LO ;  /* 0x0000006c7e7e724b */ /* 0x000fe40000000000 */
[----:B------:R-:W-:Y:S02]  /*d790*/  FADD2 R18, R18.F32x2.HI_LO, R102.F32x2.HI_LO ;  /* 0x000000661212724b */ /* 0x000fe40000000000 */
[----:B------:R-:W-:Y:S02]  /*d7a0*/  FADD2 R22, R22.F32x2.HI_LO, R112.F32x2.HI_LO ;  /* 0x000000701616724b */ /* 0x000fe40000000000 */
[----:B------:R-:W-:-:S02]  /*d7b0*/  FADD2 R124, R124.F32x2.HI_LO, R114.F32x2.HI_LO ;  /* 0x000000727c7c724b */ /* 0x000fc40000000000 */
        /* <DEDUP_REMOVED lines=23> */
[----:B------:R-:W-:Y:S01]  /*d930*/  FADD2 R18, R18.F32x2.HI_LO, R186.F32x2.HI_LO ;  /* 0x000000ba1212724b */ /* 0x000fe20000000000 */
[----:B------:R-:W-:Y:S01]  /*d940*/  ULOP3.LUT UP0, URZ, UR45, 0x7f, UR36, 0xf8, !UPT ;  /* 0x0000007f2dff7892 */ /* 0x000fe2000f80f824 */
[----:B--2---:R-:W-:-:S02]  /*d950*/  FADD2 R124, R124.F32x2.HI_LO, R34.F32x2.HI_LO ;  /* 0x000000227c7c724b */ /* 0x004fc40000000000 */
[----:B---3--:R-:W-:Y:S02]  /*d960*/  FADD2 R126, R126.F32x2.HI_LO, R32.F32x2.HI_LO ;  /* 0x000000207e7e724b */ /* 0x008fe40000000000 */
[----:B----4-:R-:W-:Y:S02]  /*d970*/  FADD2 R22, R22.F32x2.HI_LO, R30.F32x2.HI_LO ;  /* 0x0000001e1616724b */ /* 0x010fe40000000000 */
[----:B-----5:R-:W-:Y:S02]  /*d980*/  FADD2 R124, R124.F32x2.HI_LO, R28.F32x2.HI_LO ;  /* 0x0000001c7c7c724b */ /* 0x020fe40000000000 */
        /* <DEDUP_REMOVED lines=11> */
[----:B------:R-:W-:-:S04]  /*da40*/  FADD2 R18, R18.F32x2.HI_LO, R22.F32x2.HI_LO ;  /* 0x000000161212724b */ /* 0x000fc80000000000 */
[----:B------:R-:W-:-:S04]  /*da50*/  FADD2 R18, R18.F32x2.HI_LO, R124.F32x2.HI_LO ;  /* 0x0000007c1212724b */ /* 0x000fc80000000000 */
[----:B------:R-:W-:Y:S01]  /*da60*/  FADD R16, R18, R19 ;  /* 0x0000001312107221 */ /* 0x000fe20000000000 */
[----:B------:R-:W-:Y:S06]  /*da70*/  BRA.U UP0, `(.L_x_234) ;  /* 0x0000000100907547 */ /* 0x000fec000b800000 */
[----:B------:R-:W-:Y:S05]  /*da80*/  @P1 BRA `(.L_x_235) ;  /* 0x0000000000041947 */ /* 0x000fea0003800000 */
[----:B------:R-:W-:Y:S05]  /*da90*/  BPT.TRAP 0x1 ;  /* 0x000000040000795c */ /* 0x000fea0000300000 */
.L_x_235:
[----:B------:R-:W-:Y:S01]  /*daa0*/  UISETP.NE.AND UP0, UPT, UR51, URZ, UPT ;  /* 0x000000ff3300728c */ /* 0x000fe2000bf05270 */
[----:B------:R-:W-:Y:S01]  /*dab0*/  IMAD.U32 R0, RZ, RZ, UR5 ;  /* 0x00000005ff007e24 */ /* 0x000fe2000f8e00ff */
[----:B------:R-:W-:Y:S01]  /*dac0*/  UIADD3 UR6, UPT, UPT, UR4, 0x5060, URZ ;  /* 0x0000506004067890 */ /* 0x000fe2000fffe0ff */
[----:B------:R-:W-:Y:S01]  /*dad0*/  IMAD.U32 R18, R157, 0x10000, RZ ;  /* 0x000100009d127824 */ /* 0x000fe200078e00ff */
[----:B------:R-:W-:Y:S02]  /*dae0*/  LOP3.LUT R60, R60, 0x3, RZ, 0xc0, !PT ;  /* 0x000000033c3c7812 */ /* 0x000fe400078ec0ff */
[----:B------:R-:W-:Y:S02]  /*daf0*/  SHF.L.U32 R0, R0, 0x1f, RZ ;  /* 0x0000001f00007819 */ /* 0x000fe400000006ff */
[----:B------:R-:W-:-:S03]  /*db00*/  LOP3.LUT R18, R18, 0x600000, RZ, 0xc0, !PT ;  /* 0x0060000012127812 */ /* 0x000fc600078ec0ff */
[----:B------:R-:W-:Y:S01]  /*db10*/  @UP0 UIADD3 UR6, UPT, UPT, UR4, 0x5050, URZ ;  /* 0x0000505004060890 */ /* 0x000fe2000fffe0ff */
[----:B------:R-:W-:Y:S01]  /*db20*/  SHF.R.U32.HI R3, RZ, 0x15, R18 ;  /* 0x00000015ff037819 */ /* 0x000fe20000011612 */
[----:B------:R-:W-:-:S03]  /*db30*/  USEL UR4, URZ, 0x80, UP0 ;  /* 0x00000080ff047887 */ /* 0x000fc60008000000 */
[----:B------:R-:W-:-:S03]  /*db40*/  ISETP.NE.AND P0, PT, R60, R3, PT ;  /* 0x000000033c00720c */ /* 0x000fc60003f05270 */
[----:B------:R-:W-:Y:S01]  /*db50*/  LOP3.LUT R18, R18, UR4, RZ, 0xfc, !PT ;  /* 0x0000000412127c12 */ /* 0x000fe2000f8efcff */
[----:B------:R-:W1:Y:S02]  /*db60*/  SYNCS.PHASECHK.TRANS64.TRYWAIT P1, [UR6], R0 ;  /* 0x00000000ff0075a7 */ /* 0x000e640008021106 */
[----:B-1----:R-:W-:Y:S07]  /*db70*/  @!P1 BRA `(.L_x_236) ;  /* 0x00000094000c9947 */ /* 0x002fee0003800000 */
.L_x_404:
        /* <DEDUP_REMOVED lines=17> */
.L_x_237:
[----:B------:R-:W-:Y:S05]  /*dc90*/  WARPSYNC.ALL ;  /* 0x0000000000007948 */ /* 0x000fea0003800000 */
[----:B------:R-:W-:-:S13]  /*dca0*/  R2UR UR4, R18 ;  /* 0x00000000120472ca */ /* 0x000fda00000e0000 */
[----:B------:R2:W-:Y:S02]  /*dcb0*/  STTM.x2 tmem[UR4], R16 ;  /* 0x00000010000079ed */ /* 0x0005e400080c0004 */
.L_x_234:
[----:B------:R-:W-:Y:S01]  /*dcc0*/  UIADD3 UR4, UPT, UPT, UR45, 0x1, URZ ;  /* 0x000000012d047890 */ /* 0x000fe2000fffe0ff */
[----:B------:R-:W-:Y:S01]  /*dcd0*/  MOV R156, R17 ;  /* 0x00000011009c7202 */ /* 0x000fe20000000f00 */
[----:B------:R-:W-:Y:S02]  /*dce0*/  UIADD3 UR45, UPT, UPT, UR45, -0x1, URZ ;  /* 0xffffffff2d2d7890 */ /* 0x000fe4000fffe0ff */
[----:B------:R-:W-:-:S09]  /*dcf0*/  UISETP.GT.U32.AND UP0, UPT, UR4, 0x1, UPT ;  /* 0x000000010400788c */ /* 0x000fd2000bf04070 */
[----:B------:R-:W-:Y:S05]  /*dd00*/  BRA.U UP0, `(.L_x_238) ;  /* 0xffffffb900947547 */ /* 0x000fea000b83ffff */
.L_x_217:
[----:B------:R-:W3:Y:S02]  /*dd10*/  LDCU UR4, c[0x0][0x384] ;  /* 0x00007080ff0477ac */ /* 0x000ee40008000800 */
[----:B---3--:R-:W-:-:S09]  /*dd20*/  ULOP3.LUT UP0, URZ, UR4, 0x7f, URZ, 0xc0, !UPT ;  /* 0x0000007f04ff7892 */ /* 0x008fd2000f80c0ff */
[----:B------:R-:W-:Y:S05]  /*dd30*/  BRA.U !UP0, `(.L_x_239) ;  /* 0x0000005d08787547 */ /* 0x000fea000b800000 */
[----:B-1----:R-:W1:Y:S01]  /*dd40*/  S2R R0, SR_TID.X ;  /* 0x0000000000007919 */ /* 0x002e620000002100 */
[----:B------:R-:W-:Y:S01]  /*dd50*/  UISETP.NE.AND UP0, UPT, UR51, URZ, UPT ;  /* 0x000000ff3300728c */ /* 0x000fe2000bf05270 */
[----:B------:R-:W-:-:S03]  /*dd60*/  UMOV UR4, 0x20 ;  /* 0x0000002000047882 */ /* 0x000fc60000000000 */
[----:B------:R-:W-:Y:S02]  /*dd70*/  USEL UR4, UR4, 0xa0, UP0 ;  /* 0x000000a004047887 */ /* 0x000fe40008000000 */
[----:B------:R-:W-:Y:S02]  /*dd80*/  USEL UR5, URZ, 0x80, UP0 ;  /* 0x00000080ff057887 */ /* 0x000fe40008000000 */
[----:B------:R-:W-:Y:S01]  /*dd90*/  USEL UR47, UR48, UR47, UP0 ;  /* 0x0000002f302f7287 */ /* 0x000fe20008000000 */
[----:B-1----:R-:W-:-:S05]  /*dda0*/  IMAD.U32 R18, R0, 0x10000, RZ ;  /* 0x0001000000127824 */ /* 0x002fca00078e00ff */
[----:B------:R-:W-:-:S05]  /*ddb0*/  LOP3.LUT R18, R18, 0x600000, RZ, 0xc0, !PT ;  /* 0x0060000012127812 */ /* 0x000fca00078ec0ff */
[C---:B------:R-:W-:Y:S01]  /*ddc0*/  VIADD R3, R18.reuse, UR4 ;  /* 0x0000000412037c36 */ /* 0x040fe20008000000 */
[----:B------:R-:W-:Y:S01]  /*ddd0*/  USEL UR4, UR44, UR43, UP0 ;  /* 0x0000002b2c047287 */ /* 0x000fe20008000000 */
[----:B------:R-:W-:-:S03]  /*dde0*/  LOP3.LUT R18, R18, UR5, RZ, 0xfc, !PT ;  /* 0x0000000512127c12 */ /* 0x000fc6000f8efcff */
[----:B------:R-:W-:Y:S01]  /*ddf0*/  UISETP.GT.U32.AND UP0, UPT, UR4, 0x1, UPT ;  /* 0x000000010400788c */ /* 0x000fe2000bf04070 */
[----:B------:R-:W1:Y:S02]  /*de00*/  SHFL.IDX PT, R3, R3, RZ, 0x1f ;  /* 0x00001fff03037589 */ /* 0x000e6400000e0000 */
[----:B-1----:R-:W-:-:S06]  /*de10*/  R2UR UR36, R3 ;  /* 0x00000000032472ca */ /* 0x002fcc00000e0000 */
[----:B------:R-:W-:Y:S09]  /*de20*/  BRA.U UP0, `(.L_x_240) ;  /* 0x0000000100047547 */ /* 0x000ff2000b800000 */
[----:B------:R-:W-:Y:S05]  /*de30*/  BPT.TRAP 0x1 ;  /* 0x000000040000795c */ /* 0x000fea0000300000 */
.L_x_240:
[----:B------:R-:W1:Y:S01]  /*de40*/  S2UR UR38, SR_CgaCtaId ;  /* 0x00000000002679c3 */ /* 0x000e620000008800 */
[----:B------:R-:W-:Y:S01]  /*de50*/  UISETP.NE.AND UP0, UPT, UR51, URZ, UPT ;  /* 0x000000ff3300728c */ /* 0x000fe2000bf05270 */
[----:B------:R-:W-:Y:S01]  /*de60*/  IMAD.U32 R3, RZ, RZ, UR47 ;  /* 0x0000002fff037e24 */ /* 0x000fe2000f8e00ff */
[----:B------:R-:W-:Y:S01]  /*de70*/  UMOV UR37, 0x400 ;  /* 0x0000040000257882 */ /* 0x000fe20000000000 */
[----:B------:R-:W-:Y:S02]  /*de80*/  SHF.R.U32.HI R0, RZ, 0x5, R0 ;  /* 0x00000005ff007819 */ /* 0x000fe40000011600 */
[----:B------:R-:W-:Y:S02]  /*de90*/  SHF.R.U32.HI R22, RZ, 0x15, R18 ;  /* 0x00000015ff167819 */ /* 0x000fe40000011612 */
[----:B------:R-:W-:Y:S02]  /*dea0*/  SHF.L.U32 R3, R3, 0x1f, RZ ;  /* 0x0000001f03037819 */ /* 0x000fe400000006ff */
[----:B------:R-:W-:-:S04]  /*deb0*/  LOP3.LUT R19, R0, 0x3, RZ, 0xc0, !PT ;  /* 0x0000000300137812 */ /* 0x000fc800078ec0ff */
[----:B------:R-:W-:Y:S01]  /*dec0*/  ISETP.NE.AND P0, PT, R19, R22, PT ;  /* 0x000000161300720c */ /* 0x000fe20003f05270 */
[----:B-1----:R-:W-:-:S04]  /*ded0*/  ULEA UR37, UR38, UR37, 0x18 ;  /* 0x0000002526257291 */ /* 0x002fc8000f8ec0ff */
[----:B------:R-:W-:Y:S02]  /*dee0*/  UIADD3 UR4, UPT, UPT, UR37, 0x5050, URZ ;  /* 0x0000505025047890 */ /* 0x000fe4000fffe0ff */
[----:B------:R-:W-:-:S09]  /*def0*/  @!UP0 UIADD3 UR4, UPT, UPT, UR37, 0x5060, URZ ;  /* 0x0000506025048890 */ /* 0x000fd2000fffe0ff */
[----:B------:R-:W1:Y:S02]  /*df00*/  SYNCS.PHASECHK.TRANS64.TRYWAIT P1, [UR4], R3 ;  /* 0x00000003ff0075a7 */ /* 0x000e640008021104 */
[----:B-1----:R-:W-:Y:S05]  /*df10*/  @!P1 BRA `(.L_x_241) ;  /* 0x00000090003c9947 */ /* 0x002fea0003800000 */
.L_x_406:
        /* <DEDUP_REMOVED lines=17> */
.L_x_242:
        /* <DEDUP_REMOVED lines=11> */
[----:B------:R-:W3:Y:S01]  /*e0e0*/  LDCU.64 UR6, c[0x4][0xb8] ;  /* 0x01001700ff0677ac */ /* 0x000ee20008000a00 */
[----:B------:R-:W4:Y:S01]  /*e0f0*/  LDC.64 R14, c[0x4][R14] ;  /* 0x010000000e0e7b82 */ /* 0x000f220000000a00 */
[----:B------:R-:W-:Y:S01]  /*e100*/  IMAD.MOV.U32 R13, RZ, RZ, RZ ;  /* 0x000000ffff0d7224 */ /* 0x000fe200078e00ff */
[----:B------:R-:W5:Y:S01]  /*e110*/  LDCU.64 UR4, c[0x4][0x10] ;  /* 0x01000200ff0477ac */ /* 0x000f620008000a00 */
[----:B-1----:R-:W-:Y:S01]  /*e120*/  IMAD.U32 R4, RZ, RZ, UR8 ;  /* 0x00000008ff047e24 */ /* 0x002fe2000f8e00ff */
[----:B------:R-:W-:Y:S01]  /*e130*/  MOV R5, UR9 ;  /* 0x0000000900057c02 */ /* 0x000fe20008000f00 */
[----:B---3--:R-:W-:Y:S01]  /*e140*/  IMAD.U32 R6, RZ, RZ, UR6 ;  /* 0x00000006ff067e24 */ /* 0x008fe2000f8e00ff */
[----:B------:R-:W-:Y:S01]  /*e150*/  MOV R7, UR7 ;  /* 0x0000000700077c02 */ /* 0x000fe20008000f00 */
[----:B-----5:R-:W-:Y:S01]  /*e160*/  IMAD.U32 R10, RZ, RZ, UR4 ;  /* 0x00000004ff0a7e24 */ /* 0x020fe2000f8e00ff */
[----:B------:R-:W-:-:S02]  /*e170*/  MOV R11, UR5 ;  /* 0x00000005000b7c02 */ /* 0x000fc40008000f00 */
[----:B------:R-:W-:-:S07]  /*e180*/  LEPC R20, `(.L_x_243) ;  /* 0x000000001014794e */ /* 0x000fce0000000000 */
[----:B--2-4-:R-:W-:Y:S05]  /*e190*/  CALL.ABS.NOINC R14 ;  /* 0x000000000e007343 */ /* 0x014fea0003c00000 */
.L_x_243:
        /* <DEDUP_REMOVED lines=23> */
.L_x_244:
        /* <DEDUP_REMOVED lines=23> */
.L_x_245:
[----:B------:R-:W-:Y:S05]  /*e480*/  WARPSYNC.ALL ;  /* 0x0000000000007948 */ /* 0x000fea0003800000 */
[----:B------:R-:W1:Y:S01]  /*e490*/  LDCU UR5, c[0x0][0x384] ;  /* 0x00007080ff0577ac */ /* 0x000e620008000800 */
[----:B------:R-:W-:Y:S01]  /*e4a0*/  VIADD R0, R2, 0x1 ;  /* 0x0000000102007836 */ /* 0x000fe20000000000 */
[----:B------:R-:W-:Y:S01]  /*e4b0*/  R2UR UR4, R18 ;  /* 0x00000000120472ca */ /* 0x000fe200000e0000 */
[C---:B------:R-:W-:Y:S02]  /*e4c0*/  VIADD R3, R2.reuse, 0x2 ;  /* 0x0000000202037836 */ /* 0x040fe40000000000 */
[----:B------:R-:W-:-:S10]  /*e4d0*/  VIADD R4, R2, 0x4 ;  /* 0x0000000402047836 */ /* 0x000fd40000000000 */
[----:B------:R-:W3:Y:S01]  /*e4e0*/  LDTM.x32 R120, tmem[UR4+0x60] ;  /* 0x00006004007879ee */ /* 0x000ee200082c0000 */
[----:B-1----:R-:W-:Y:S01]  /*e4f0*/  ISETP.GE.AND P4, PT, R0, UR5, PT ;  /* 0x0000000500007c0c */ /* 0x002fe2000bf86270 */
[C---:B------:R-:W-:Y:S01]  /*e500*/  VIADD R0, R2.reuse, 0x5 ;  /* 0x0000000502007836 */ /* 0x040fe20000000000 */
[----:B------:R-:W-:Y:S01]  /*e510*/  ISETP.GE.AND P3, PT, R3, UR5, PT ;  /* 0x0000000503007c0c */ /* 0x000fe2000bf66270 */
[C---:B------:R-:W-:Y:S01]  /*e520*/  VIADD R3, R2.reuse, 0x6 ;  /* 0x0000000602037836 */ /* 0x040fe20000000000 */
[----:B------:R-:W-:Y:S02]  /*e530*/  ISETP.GE.AND P5, PT, R2, UR5, PT ;  /* 0x0000000502007c0c */ /* 0x000fe4000bfa6270 */
[----:B------:R-:W-:Y:S01]  /*e540*/  ISETP.GE.AND P1, PT, R0, UR5, PT ;  /* 0x0000000500007c0c */ /* 0x000fe2000bf26270 */
[C---:B------:R-:W-:Y:S01]  /*e550*/  VIADD R0, R2.reuse, 0x8 ;  /* 0x0000000802007836 */ /* 0x040fe20000000000 */
[----:B------:R-:W-:Y:S01]  /*e560*/  ISETP.GE.AND P0, PT, R3, UR5, PT ;  /* 0x0000000503007c0c */ /* 0x000fe2000bf06270 */
[----:B------:R-:W-:Y:S01]  /*e570*/  VIADD R3, R2, 0x9 ;  /* 0x0000000902037836 */ /* 0x000fe20000000000 */
[----:B------:R-:W-:-:S02]  /*e580*/  FSEL R88, R88, -INF , !P5 ;  /* 0xff80000058587808 */ /* 0x000fc40006800000 */
[----:B------:R-:W-:Y:S01]  /*e590*/  ISETP.GE.AND P6, PT, R0, UR5, PT ;  /* 0x0000000500007c0c */ /* 0x000fe2000bfc6270 */
[C---:B------:R-:W-:Y:S01]  /*e5a0*/  VIADD R0, R2.reuse, 0xa ;  /* 0x0000000a02007836 */ /* 0x040fe20000000000 */
[----:B------:R-:W-:Y:S02]  /*e5b0*/  FSEL R89, R89, -INF , !P4 ;  /* 0xff80000059597808 */ /* 0x000fe40006000000 */
[----:B------:R-:W-:Y:S01]  /*e5c0*/  ISETP.GE.AND P5, PT, R3, UR5, PT ;  /* 0x0000000503007c0c */ /* 0x000fe2000bfa6270 */
[----:B------:R-:W-:Y:S01]  /*e5d0*/  VIADD R3, R2, 0xc ;  /* 0x0000000c02037836 */ /* 0x000fe20000000000 */
[----:B------:R-:W-:Y:S01]  /*e5e0*/  ISETP.GE.AND P4, PT, R0, UR5, PT ;  /* 0x0000000500007c0c */ /* 0x000fe2000bf86270 */
[----:B------:R-:W-:Y:S01]  /*e5f0*/  VIADD R0, R2, 0xd ;  /* 0x0000000d02007836 */ /* 0x000fe20000000000 */
[----:B------:R-:W-:Y:S02]  /*e600*/  ISETP.GE.AND P2, PT, R4, UR5, PT ;  /* 0x0000000504007c0c */ /* 0x000fe4000bf46270 */
[----:B------:R-:W-:-:S02]  /*e610*/  FSEL R90, R90, -INF , !P3 ;  /* 0xff8000005a5a7808 */ /* 0x000fc40005800000 */
[----:B------:R-:W-:Y:S02]  /*e620*/  FSEL R92, R92, -INF , !P2 ;  /* 0xff8000005c5c7808 */ /* 0x000fe40005000000 */
[----:B------:R-:W-:Y:S01]  /*e630*/  ISETP.GE.AND P3, PT, R3, UR5, PT ;  /* 0x0000000503007c0c */ /* 0x000fe2000bf66270 */
[----:B------:R-:W-:Y:S01]  /*e640*/  VIADD R3, R2, 0xe ;  /* 0x0000000e02037836 */ /* 0x000fe20000000000 */
[----:B------:R-:W-:Y:S01]  /*e650*/  ISETP.GE.AND P2, PT, R0, UR5, PT ;  /* 0x0000000500007c0c */ /* 0x000fe2000bf46270 */
[----:B------:R-:W-:Y:S01]  /*e660*/  VIADD R0, R2, 0x10 ;  /* 0x0000001002007836 */ /* 0x000fe20000000000 */
[----:B------:R-:W-:Y:S02]  /*e670*/  FSEL R93, R93, -INF , !P1 ;  /* 0xff8000005d5d7808 */ /* 0x000fe40004800000 */
[----:B------:R-:W-:Y:S02]  /*e680*/  FSEL R94, R94, -INF , !P0 ;  /* 0xff8000005e5e7808 */ /* 0x000fe40004000000 */
[----:B------:R-:W-:Y:S01]  /*e690*/  ISETP.GE.AND P1, PT, R3, UR5, PT ;  /* 0x0000000503007c0c */ /* 0x000fe2000bf26270 */
[----:B------:R-:W-:Y:S01]  /*e6a0*/  VIADD R3, R2, 0x11 ;  /* 0x0000001102037836 */ /* 0x000fe20000000000 */
[----:B------:R-:W-:Y:S01]  /*e6b0*/  ISETP.GE.AND P0, PT, R0, UR5, PT ;  /* 0x0000000500007c0c */ /* 0x000fe2000bf06270 */
[----:B------:R-:W-:Y:S01]  /*e6c0*/  VIADD R0, R2, 0x12 ;  /* 0x0000001202007836 */ /* 0x000fe20000000000 */
        /* <DEDUP_REMOVED lines=198> */
[----:B---3--:R-:W-:Y:S02]  /*f330*/  FSEL R120, R120, -INF , !P3 ;  /* 0xff80000078787808 */ /* 0x008fe40005800000 */
        /* <DEDUP_REMOVED lines=70> */
[C---:B------:R-:W-:Y:S01]  /*f7a0*/  VIADD R0, R2.reuse, 0x1f ;  /* 0x0000001f02007836 */ /* 0x040fe20000000000 */
        /* <DEDUP_REMOVED lines=65> */
[C---:B------:R-:W-:Y:S01]  /*fbc0*/  VIADD R0, R2.reuse, 0x77 ;  /* 0x0000007702007836 */ /* 0x040fe20000000000 */
[----:B------:R-:W-:Y:S01]  /*fbd0*/  FSEL R47, R47, -INF , !P6 ;  /* 0xff8000002f2f7808 */ /* 0x000fe20007000000 */
[----:B------:R-:W-:Y:S01]  /*fbe0*/  VIADD R2, R2, 0x7b ;  /* 0x0000007b02027836 */ /* 0x000fe20000000000 */
[----:B------:R-:W-:-:S02]  /*fbf0*/  ISETP.GE.AND P6, PT, R3, UR5, PT ;  /* 0x0000000503007c0c */ /* 0x000fc4000bfc6270 */
[----:B------:R-:W-:Y:S02]  /*fc00*/  FSEL R55, R55, -INF , !P4 ;  /* 0xff80000037377808 */ /* 0x000fe40006000000 */
[----:B------:R-:W-:Y:S02]  /*fc10*/  ISETP.GE.AND P4, PT, R2, UR5, PT ;  /* 0x0000000502007c0c */ /* 0x000fe4000bf86270 */
[C---:B------:R-:W-:Y:S02]  /*fc20*/  FMNMX3 R3, R17.reuse, R88, R92, !PT ;  /* 0x0000005811037276 */ /* 0x040fe4000780005c */
[C---:B------:R-:W-:Y:S02]  /*fc30*/  FMNMX3 R2, R17.reuse, R89, R93, !PT ;  /* 0x0000005911027276 */ /* 0x040fe4000780005d */
[----:B------:R-:W-:Y:S02]  /*fc40*/  FMNMX3 R5, R17, R90, R94, !PT ;  /* 0x0000005a11057276 */ /* 0x000fe4000780005e */
[----:B------:R-:W-:-:S02]  /*fc50*/  FSEL R51, R51, -INF , !P5 ;  /* 0xff80000033337808 */ /* 0x000fc40006800000 */
[----:B------:R-:W-:Y:S02]  /*fc60*/  FMNMX3 R3, R3, R96, R100, !PT ;  /* 0x0000006003037276 */ /* 0x000fe40007800064 */
[----:B------:R-:W-:Y:S02]  /*fc70*/  ISETP.GE.AND P5, PT, R0, UR5, PT ;  /* 0x0000000500007c0c */ /* 0x000fe4000bfa6270 */
        /* <DEDUP_REMOVED lines=45> */
[----:B------:R-:W-:-:S02]  /*ff50*/  FSEL R123, R123, -INF , !P3 ;  /* 0xff8000007b7b7808 */ /* 0x000fc40005800000 */
[----:B------:R-:W-:Y:S02]  /*ff60*/  FSEL R127, R127, -INF , !P2 ;  /* 0xff8000007f7f7808 */ /* 0x000fe40005000000 */
        /* <DEDUP_REMOVED lines=17> */
[----:B------:R-:W-:Y:S02]  /*10080*/  FMNMX3 R0, R0, R153, R155, !PT ;  /* 0x0000009900007276 */ /* 0x000fe4000780009b */
[----:B------:R-:W-:Y:S02]  /*10090*/  FMNMX3 R2, R5, R156, R150, !PT ;  /* 0x0000009c05027276 */ /* 0x000fe40007800096 */
[----:B------:R-:W-:Y:S02]  /*100a0*/  FMNMX3 R0, R0, R157, R151, !PT ;  /* 0x0000009d00007276 */ /* 0x000fe40007800097 */
[----:B------:R-:W-:Y:S02]  /*100b0*/  FMNMX3 R3, R4, R3, R2, !PT ;  /* 0x0000000304037276 */ /* 0x000fe40007800002 */
[----:B------:R-:W-:Y:S02]  /*100c0*/  ISETP.NE.AND P0, PT, R19, R22, PT ;  /* 0x000000161300720c */ /* 0x000fe40003f05270 */
[----:B------:R-:W-:-:S04]  /*100d0*/  FMNMX R23, R0, R3, !PT ;  /* 0x0000000300177209 */ /* 0x000fc80007800000 */
[C---:B------:R-:W-:Y:S01]  /*100e0*/  FSETP.NEU.AND P1, PT, R23.reuse, -INF , PT ;  /* 0xff8000001700780b */ /* 0x040fe20003f2d000 */
[----:B------:R1:W-:Y:S03]  /*100f0*/  STL [R1+0x74], R23 ;  /* 0x0000741701007387 */ /* 0x0003e60000100800 */
[----:B------:R-:W-:-:S03]  /*10100*/  FSEL R19, R23, RZ, P1 ;  /* 0x000000ff17137208 */ /* 0x000fc60000800000 */
[----:B------:R-:W-:Y:S06]  /*10110*/  @!P0 BRA `(.L_x_246) ;  /* 0x0000000000408947 */ /* 0x000fec0003800000 */
        /* <DEDUP_REMOVED lines=16> */
.L_x_246:
[----:B------:R-:W-:Y:S05]  /*10220*/  WARPSYNC.ALL ;  /* 0x0000000000007948 */ /* 0x000fea0003800000 */
[----:B------:R-:W-:Y:S01]  /*10230*/  R2UR UR4, R18 ;  /* 0x00000000120472ca */ /* 0x000fe200000e0000 */
[----:B------:R-:W-:Y:S01]  /*10240*/  IMAD.MOV.U32 R18, RZ, RZ, R17 ;  /* 0x000000ffff127224 */ /* 0x000fe200078e0011 */
[----:B------:R-:W-:-:S11]  /*10250*/  ISETP.NE.AND P0, PT, RZ, UR41, PT ;  /* 0x00000029ff007c0c */ /* 0x000fd6000bf05270 */
[----:B------:R3:W-:Y:S02]  /*10260*/  STTM.x2 tmem[UR4], R18 ;  /* 0x00000012000079ed */ /* 0x0007e400080c0004 */
[----:B------:R-:W-:Y:S05]  /*10270*/  @P0 BRA `(.L_x_247) ;  /* 0x0000000000040947 */ /* 0x000fea0003800000 */
[----:B------:R-:W-:Y:S05]  /*10280*/  BPT.TRAP 0x1 ;  /* 0x000000040000795c */ /* 0x000fea0000300000 */
.L_x_247:
[----:B------:R-:W-:Y:S01]  /*10290*/  UISETP.NE.AND UP0, UPT, UR51, URZ, UPT ;  /* 0x000000ff3300728c */ /* 0x000fe2000bf05270 */
[----:B------:R-:W-:Y:S01]  /*102a0*/  MOV R2, UR50 ;  /* 0x0000003200027c02 */ /* 0x000fe20008000f00 */
[----:B------:R-:W-:Y:S01]  /*102b0*/  UIADD3 UR4, UPT, UPT, UR37, 0x5070, URZ ;  /* 0x0000507025047890 */ /* 0x000fe2000fffe0ff */
[C---:B------:R-:W-:Y:S01]  /*102c0*/  FSETP.NEU.AND P0, PT, R23.reuse, -INF , PT ;  /* 0xff8000001700780b */ /* 0x040fe20003f0d000 */
[----:B------:R-:W-:Y:S01]  /*102d0*/  UIADD3 UR5, UPT, UPT, UR37, 0x50d0, URZ ;  /* 0x000050d025057890 */ /* 0x000fe2000fffe0ff */
[----:B------:R-:W-:Y:S01]  /*102e0*/  SHF.L.U32 R2, R2, 0x1f, RZ ;  /* 0x0000001f02027819 */ /* 0x000fe200000006ff */
[----:B------:R-:W-:Y:S01]  /*102f0*/  USHF.L.U32 UR42, UR42, 0x3, URZ ;  /* 0x000000032a2a7899 */ /* 0x000fe200080006ff */
[----:B------:R-:W-:-:S03]  /*10300*/  FSEL R0, R23, RZ, P0 ;  /* 0x000000ff17007208 */ /* 0x000fc60000000000 */
[----:B------:R-:W-:Y:S01]  /*10310*/  MOV R3, UR5 ;  /* 0x0000000500037c02 */ /* 0x000fe20008000f00 */
[----:B------:R-:W-:Y:S02]  /*10320*/  @!UP0 UIADD3 UR4, UPT, UPT, UR37, 0x5080, URZ ;  /* 0x0000508025048890 */ /* 0x000fe4000fffe0ff */
[----:B------:R-:W-:-:S07]  /*10330*/  UIADD3 UR6, UPT, UPT, UR42, UR5, URZ ;  /* 0x000000052a067290 */ /* 0x000fce000fffe0ff */
[----:B------:R-:W-:Y:S02]  /*10340*/  SYNCS.ARRIVE.TRANS64.A1T0 RZ, [UR4], RZ ;  /* 0x000000ffffff79a7 */ /* 0x000fe40008100004 */
[----:B------:R-:W4:Y:S01]  /*10350*/  LDCU UR4, c[0x0][0x704] ;  /* 0x0000e080ff0477ac */ /* 0x000f220008000800 */
[----:B------:R-:W5:Y:S01]  /*10360*/  SYNCS.PHASECHK.TRANS64.TRYWAIT P5, [R3+UR42], R2 ;  /* 0x00000002030075a7 */ /* 0x000f6200080a112a */
[----:B----4-:R-:W-:-:S04]  /*10370*/  FMUL R0, R0, -UR4 ;  /* 0x8000000400007c20 */ /* 0x010fc80008400000 */
[--C-:B---3--:R-:W-:Y:S02]  /*10380*/  FFMA2 R18, R88.F32x2.HI_LO, UR4.F32, R0.reuse.F32 ;  /* 0x0000000458127c49 */ /* 0x108fe40009200000 */
[--C-:B-1----:R-:W-:Y:S02]  /*10390*/  FFMA2 R22, R90.F32x2.HI_LO, UR4.F32, R0.reuse.F32 ;  /* 0x000000045a167c49 */ /* 0x102fe40009200000 */
[--C-:B------:R-:W-:Y:S01]  /*103a0*/  FFMA2 R88, R92.F32x2.HI_LO, UR4.F32, R0.reuse.F32 ;  /* 0x000000045c587c49 */ /* 0x100fe20009200000 */
[----:B------:R-:W-:Y:S01]  /*103b0*/  FSETP.GEU.AND P4, PT, R18, -126, PT ;  /* 0xc2fc00001200780b */ /* 0x000fe20003f8e000 */
[----:B------:R-:W-:Y:S01]  /*103c0*/  FFMA2 R90, R94.F32x2.HI_LO, UR4.F32, R0.F32 ;  /* 0x000000045e5a7c49 */ /* 0x000fe20009200000 */
[----:B------:R-:W-:Y:S02]  /*103d0*/  FSETP.GEU.AND P3, PT, R19, -126, PT ;  /* 0xc2fc00001300780b */ /* 0x000fe40003f6e000 */
[----:B------:R-:W-:Y:S02]  /*103e0*/  FSETP.GEU.AND P2, PT, R22, -126, PT ;  /* 0xc2fc00001600780b */ /* 0x000fe40003f4e000 */
[----:B------:R-:W-:-:S02]  /*103f0*/  FSETP.GEU.AND P1, PT, R23, -126, PT ;  /* 0xc2fc00001700780b */ /* 0x000fc40003f2e000 */
[----:B------:R-:W-:Y:S02]  /*10400*/  FSETP.GEU.AND P0, PT, R88, -126, PT ;  /* 0xc2fc00005800780b */ /* 0x000fe40003f0e000 */
[----:B------:R-:W-:-:S03]  /*10410*/  FSETP.GEU.AND P6, PT, R89, -126, PT ;  /* 0xc2fc00005900780b */ /* 0x000fc60003fce000 */
[----:B------:R-:W-:Y:S02]  /*10420*/  @!P4 FMUL R18, R18, 0.5 ;  /* 0x3f0000001212c820 */ /* 0x000fe40000400000 */
[----:B------:R-:W-:Y:S02]  /*10430*/  @!P3 FMUL R19, R19, 0.5 ;  /* 0x3f0000001313b820 */ /* 0x000fe40000400000 */
[----:B------:R-:W-:Y:S02]  /*10440*/  @!P2 FMUL R22, R22, 0.5 ;  /* 0x3f0000001616a820 */ /* 0x000fe40000400000 */
[----:B------:R-:W-:Y:S01]  /*10450*/  @!P1 FMUL R23, R23, 0.5 ;  /* 0x3f00000017179820 */ /* 0x000fe20000400000 */
[----:B------:R-:W1:Y:S08]  /*10460*/  MUFU.EX2 R18, R18 ;  /* 0x0000001200127308 */ /* 0x000e700000000800 */
[----:B------:R-:W3:Y:S08]  /*10470*/  MUFU.EX2 R19, R19 ;  /* 0x0000001300137308 */ /* 0x000ef00000000800 */
[----:B------:R-:W4:Y:S08]  /*10480*/  MUFU.EX2 R22, R22 ;  /* 0x0000001600167308 */ /* 0x000f300000000800 */
[----:B------:R-:W1:Y:S02]  /*10490*/  MUFU.EX2 R23, R23 ;  /* 0x0000001700177308 */ /* 0x000e640000000800 */
[----:B-1-345:R-:W-:Y:S05]  /*104a0*/  @!P5 BRA `(.L_x_248) ;  /* 0x0000006800f0d947 */ /* 0x03afea0003800000 */
.L_x_408:
[--C-:B------:R-:W-:Y:S01]  /*104b0*/  FFMA2 R92, R96.F32x2.HI_LO, UR4.F32, R0.reuse.F32 ;  /* 0x00000004605c7c49 */ /* 0x100fe20009200000 */
[----:B------:R-:W-:Y:S01]  /*104c0*/  FSETP.GEU.AND P5, PT, R90, -126, PT ;  /* 0xc2fc00005a00780b */ /* 0x000fe20003fae000 */
[----:B------:R-:W-:Y:S01]  /*104d0*/  @!P2 FMUL R22, R22, R22 ;  /* 0x000000161616a220 */ /* 0x000fe20000400000 */
[----:B------:R-:W-:Y:S01]  /*104e0*/  @!P0 FMUL R88, R88, 0.5 ;  /* 0x3f00000058588820 */ /* 0x000fe20000400000 */
[----:B------:R-:W-:Y:S01]  /*104f0*/  @!P3 FMUL R19, R19, R19 ;  /* 0x000000131313b220 */ /* 0x000fe20000400000 */
[----:B------:R-:W-:Y:S01]  /*10500*/  FSETP.GEU.AND P2, PT, R93, -126, PT ;  /* 0xc2fc00005d00780b */ /* 0x000fe20003f4e000 */
[----:B------:R-:W-:Y:S01]  /*10510*/  @!P4 FMUL R18, R18, R18 ;  /* 0x000000121212c220 */ /* 0x000fe20000400000 */
[----:B------:R-:W-:Y:S01]  /*10520*/  FSETP.GEU.AND P3, PT, R92, -126, PT ;  /* 0xc2fc00005c00780b */ /* 0x000fe20003f6e000 */
[--C-:B------:R-:W-:Y:S01]  /*10530*/  FFMA2 R94, R98.F32x2.HI_LO, UR4.F32, R0.reuse.F32 ;  /* 0x00000004625e7c49 */ /* 0x100fe20009200000 */
[----:B------:R-:W3:Y:S01]  /*10540*/  MUFU.EX2 R88, R88 ;  /* 0x0000005800587308 */ /* 0x000ee20000000800 */
[----:B------:R-:W-:Y:S01]  /*10550*/  FSETP.GEU.AND P4, PT, R91, -126, PT ;  /* 0xc2fc00005b00780b */ /* 0x000fe20003f8e000 */
[----:B------:R-:W-:Y:S01]  /*10560*/  @!P1 FMUL R23, R23, R23 ;  /* 0x0000001717179220 */ /* 0x000fe20000400000 */
[--C-:B------:R-:W-:Y:S01]  /*10570*/  FFMA2 R96, R100.F32x2.HI_LO, UR4.F32, R0.reuse.F32 ;  /* 0x0000000464607c49 */ /* 0x100fe20009200000 */
[----:B------:R-:W-:Y:S01]  /*10580*/  FSETP.GEU.AND P1, PT, R94, -126, PT ;  /* 0xc2fc00005e00780b */ /* 0x000fe20003f2e000 */
[----:B------:R-:W-:Y:S01]  /*10590*/  @!P6 FMUL R89, R89, 0.5 ;  /* 0x3f0000005959e820 */ /* 0x000fe20000400000 */
[--C-:B------:R-:W-:Y:S01]  /*105a0*/  FFMA2 R100, R104.F32x2.HI_LO, UR4.F32, R0.reuse.F32 ;  /* 0x0000000468647c49 */ /* 0x100fe20009200000 */
[----:B------:R-:W-:Y:S01]  /*105b0*/  ULOP3.LUT UR42, UR42, 0x8, URZ, 0x3c, !UPT ;  /* 0x000000082a2a7892 */ /* 0x000fe2000f8e3cff */
[----:B------:R-:W-:Y:S01]  /*105c0*/  @!P5 FMUL R90, R90, 0.5 ;  /* 0x3f0000005a5ad820 */ /* 0x000fe20000400000 */
[----:B------:R-:W-:Y:S01]  /*105d0*/  @!P2 FMUL R93, R93, 0.5 ;  /* 0x3f0000005d5da820 */ /* 0x000fe20000400000 */
[--C-:B------:R-:W-:Y:S01]  /*105e0*/  FFMA2 R98, R102.F32x2.HI_LO, UR4.F32, R0.reuse.F32 ;  /* 0x0000000466627c49 */ /* 0x100fe20009200000 */
[----:B------:R-:W4:Y:S01]  /*105f0*/  MUFU.EX2 R89, R89 ;  /* 0x0000005900597308 */ /* 0x000f220000000800 */
[----:B------:R-:W-:Y:S01]  /*10600*/  @!P3 FMUL R92, R92, 0.5 ;  /* 0x3f0000005c5cb820 */ /* 0x000fe20000400000 */
[----:B------:R-:W-:-:S02]  /*10610*/  FFMA2 R102, R106.F32x2.HI_LO, UR4.F32, R0.F32 ;  /* 0x000000046a667c49 */ /* 0x000fc40009200000 */
[----:B------:R-:W-:Y:S01]  /*10620*/  @!P4 FMUL R91, R91, 0.5 ;  /* 0x3f0000005b5bc820 */ /* 0x000fe20000400000 */
[--C-:B------:R-:W-:Y:S02]  /*10630*/  FFMA2 R106, R110.F32x2.HI_LO, UR4.F32, R0.reuse.F32 ;  /* 0x000000046e6a7c49 */ /* 0x100fe40009200000 */
[----:B---3--:R-:W-:Y:S01]  /*10640*/  @!P0 FMUL R88, R88, R88 ;  /* 0x0000005858588220 */ /* 0x008fe20000400000 */
[----:B------:R-:W3:Y:S01]  /*10650*/  MUFU.EX2 R93, R93 ;  /* 0x0000005d005d7308 */ /* 0x000ee20000000800 */
[----:B------:R-:W-:Y:S01]  /*10660*/  @!P1 FMUL R94, R94, 0.5 ;  /* 0x3f0000005e5e9820 */ /* 0x000fe20000400000 */
[----:B------:R-:W-:Y:S01]  /*10670*/  FSETP.GEU.AND P0, PT, R95, -126, PT ;  /* 0xc2fc00005f00780b */ /* 0x000fe20003f0e000 */
[--C-:B------:R-:W-:Y:S02]  /*10680*/  FFMA2 R104, R108.F32x2.HI_LO, UR4.F32, R0.reuse.F32 ;  /* 0x000000046c687c49 */ /* 0x100fe40009200000 */
[--C-:B------:R-:W-:Y:S02]  /*10690*/  FFMA2 R108, R112.F32x2.HI_LO, UR4.F32, R0.reuse.F32 ;  /* 0x00000004706c7c49 */ /* 0x100fe40009200000 */
[--C-:B------:R-:W-:Y:S01]  /*106a0*/  FFMA2 R110, R114.F32x2.HI_LO, UR4.F32, R0.reuse.F32 ;  /* 0x00000004726e7c49 */ /* 0x100fe20009200000 */
[----:B------:R-:W5:Y:S01]  /*106b0*/  MUFU.EX2 R92, R92 ;  /* 0x0000005c005c7308 */ /* 0x000f620000000800 */
[----:B----4-:R-:W-:Y:S01]  /*106c0*/  @!P6 FMUL R89, R89, R89 ;  /* 0x000000595959e220 */ /* 0x010fe20000400000 */
[----:B------:R-:W-:Y:S01]  /*106d0*/  FSETP.GEU.AND P6, PT, R96, -126, PT ;  /* 0xc2fc00006000780b */ /* 0x000fe20003fce000 */
[----:B------:R-:W-:-:S02]  /*106e0*/  FFMA2 R114, R118.F32x2.HI_LO, UR4.F32, R0.F32 ;  /* 0x0000000476727c49 */ /* 0x000fc40009200000 */
[--C-:B------:R-:W-:Y:S02]  /*106f0*/  FFMA2 R112, R116.F32x2.HI_LO, UR4.F32, R0.reuse.F32 ;  /* 0x0000000474707c49 */ /* 0x100fe40009200000 */
[----:B------:R-:W-:Y:S01]  /*10700*/  @!P0 FMUL R95, R95, 0.5 ;  /* 0x3f0000005f5f8820 */ /* 0x000fe20000400000 */
[----:B------:R-:W4:Y:S01]  /*10710*/  MUFU.EX2 R91, R91 ;  /* 0x0000005b005b7308 */ /* 0x000f220000000800 */
[----:B---3--:R-:W-:Y:S01]  /*10720*/  @!P2 FMUL R93, R93, R93 ;  /* 0x0000005d5d5da220 */ /* 0x008fe20000400000 */
[----:B------:R-:W-:Y:S01]  /*10730*/  FSETP.GEU.AND P2, PT, R100, -126, PT ;  /* 0xc2fc00006400780b */ /* 0x000fe20003f4e000 */
[--C-:B------:R-:W-:Y:S02]  /*10740*/  FFMA2 R56, R56.F32x2.HI_LO, UR4.F32, R0.reuse.F32 ;  /* 0x0000000438387c49 */ /* 0x100fe40009200000 */
[--C-:B------:R-:W-:Y:S02]  /*10750*/  FFMA2 R60, R60.F32x2.HI_LO, UR4.F32, R0.reuse.F32 ;  /* 0x000000043c3c7c49 */ /* 0x100fe40009200000 */
[----:B------:R-:W-:Y:S01]  /*10760*/  @!P6 FMUL R96, R96, 0.5 ;  /* 0x3f0000006060e820 */ /* 0x000fe20000400000 */
[----:B------:R-:W3:Y:S01]  /*10770*/  MUFU.EX2 R94, R94 ;  /* 0x0000005e005e7308 */ /* 0x000ee20000000800 */
[----:B-----5:R-:W-:Y:S01]  /*10780*/  @!P3 FMUL R92, R92, R92 ;  /* 0x0000005c5c5cb220 */ /* 0x020fe20000400000 */
[----:B------:R-:W-:Y:S01]  /*10790*/  FSETP.GEU.AND P3, PT, R99, -126, PT ;  /* 0xc2fc00006300780b */ /* 0x000fe20003f6e000 */
[----:B------:R-:W-:-:S02]  /*107a0*/  FFMA2 R58, R58.F32x2.HI_LO, UR4.F32, R0.F32 ;  /* 0x000000043a3a7c49 */ /* 0x000fc40009200000 */
[--C-:B------:R-:W-:Y:S02]  /*107b0*/  FFMA2 R62, R62.F32x2.HI_LO, UR4.F32, R0.reuse.F32 ;  /* 0x000000043e3e7c49 */ /* 0x100fe40009200000 */
[----:B------:R-:W-:Y:S01]  /*107c0*/  @!P2 FMUL R100, R100, 0.5 ;  /* 0x3f0000006464a820 */ /* 0x000fe20000400000 */
[----:B------:R-:W5:Y:S01]  /*107d0*/  MUFU.EX2 R90, R90 ;  /* 0x0000005a005a7308 */ /* 0x000f620000000800 */
[----:B----4-:R-:W-:Y:S01]  /*107e0*/  @!P4 FMUL R91, R91, R91 ;  /* 0x0000005b5b5bc220 */ /* 0x010fe20000400000 */
[----:B------:R-:W-:Y:S01]  /*107f0*/  FSETP.GEU.AND P4, PT, R98, -126, PT ;  /* 0xc2fc00006200780b */ /* 0x000fe20003f8e000 */
[--C-:B------:R-:W-:Y:S02]  /*10800*/  FFMA2 R68, R68.F32x2.HI_LO, UR4.F32, R0.reuse.F32 ;  /* 0x0000000444447c49 */ /* 0x100fe40009200000 */
[--C-:B------:R-:W-:Y:S02]  /*10810*/  FFMA2 R66, R66.F32x2.HI_LO, UR4.F32, R0.reuse.F32 ;  /* 0x0000000442427c49 */ /* 0x100fe40009200000 */
[----:B------:R-:W-:Y:S01]  /*10820*/  @!P3 FMUL R99, R99, 0.5 ;  /* 0x3f0000006363b820 */ /* 0x000fe20000400000 */
[----:B------:R-:W4:Y:S01]  /*10830*/  MUFU.EX2 R95, R95 ;  /* 0x0000005f005f7308 */ /* 0x000f220000000800 */
[----:B---3--:R-:W-:Y:S01]  /*10840*/  @!P1 FMUL R94, R94, R94 ;  /* 0x0000005e5e5e9220 */ /* 0x008fe20000400000 */
[----:B------:R-:W-:Y:S01]  /*10850*/  FSETP.GEU.AND P1, PT, R101, -126, PT ;  /* 0xc2fc00006500780b */ /* 0x000fe20003f2e000 */
[----:B------:R-:W-:-:S02]  /*10860*/  FFMA2 R64, R64.F32x2.HI_LO, UR4.F32, R0.F32 ;  /* 0x0000000440407c49 */ /* 0x000fc40009200000 */
[--C-:B------:R-:W-:Y:S02]  /*10870*/  FFMA2 R70, R70.F32x2.HI_LO, UR4.F32, R0.reuse.F32 ;  /* 0x0000000446467c49 */ /* 0x100fe40009200000 */
[----:B------:R-:W-:Y:S01]  /*10880*/  @!P4 FMUL R98, R98, 0.5 ;  /* 0x3f0000006262c820 */ /* 0x000fe20000400000 */
[----:B------:R-:W3:Y:S01]  /*10890*/  MUFU.EX2 R100, R100 ;  /* 0x0000006400647308 */ /* 0x000ee20000000800 */
[----:B-----5:R-:W-:Y:S01]  /*108a0*/  @!P5 FMUL R90, R90, R90 ;  /* 0x0000005a5a5ad220 */ /* 0x020fe20000400000 */
[----:B------:R-:W-:Y:S01]  /*108b0*/  FSETP.GEU.AND P5, PT, R97, -126, PT ;  /* 0xc2fc00006100780b */ /* 0x000fe20003fae000 */
[--C-:B------:R-:W-:Y:S02]  /*108c0*/  FFMA2 R74, R74.F32x2.HI_LO, UR4.F32, R0.reuse.F32 ;  /* 0x000000044a4a7c49 */ /* 0x100fe40009200000 */
[--C-:B------:R-:W-:Y:S02]  /*108d0*/  FFMA2 R72, R72.F32x2.HI_LO, UR4.F32, R0.reuse.F32 ;  /* 0x0000000448487c49 */ /* 0x100fe40009200000 */
[----:B------:R-:W-:Y:S01]  /*108e0*/  @!P1 FMUL R101, R101, 0.5 ;  /* 0x3f00000065659820 */ /* 0x000fe20000400000 */
        /* <DEDUP_REMOVED lines=76> */
[----:B------:R-:W-:Y:S02]  /*10db0*/  FFMA2 R156, R156.F32x2.HI_LO, UR4.F32, R0.F32 ;  /* 0x000000049c9c7c49 */ /* 0x000fe40009200000 */
[----:B------:R-:W-:Y:S01]  /*10dc0*/  @!P1 FMUL R115, R115, 0.5 ;  /* 0x3f00000073739820 */ /* 0x000fe20000400000 */
[----:B------:R-:W4:Y:S01]  /*10dd0*/  MUFU.EX2 R114, R114 ;  /* 0x0000007200727308 */ /* 0x000f220000000800 */
[----:B---3--:R-:W-:Y:S01]  /*10de0*/  @!P5 FMUL R104, R104, R104 ;  /* 0x000000686868d220 */ /* 0x008fe20000400000 */
[----:B------:R-:W-:-:S05]  /*10df0*/  FSETP.GEU.AND P5, PT, R111, -126, PT ;  /* 0xc2fc00006f00780b */ /* 0x000fca0003fae000 */
[----:B------:R-:W-:Y:S01]  /*10e00*/  @!P6 FMUL R110, R110, 0.5 ;  /* 0x3f0000006e6ee820 */ /* 0x000fe20000400000 */
[----:B------:R-:W3:Y:S01]  /*10e10*/  MUFU.EX2 R113, R113 ;  /* 0x0000007100717308 */ /* 0x000ee20000000800 */
[----:B-----5:R-:W-:Y:S01]  /*10e20*/  @!P0 FMUL R109, R109, R109 ;  /* 0x0000006d6d6d8220 */ /* 0x020fe20000400000 */
[----:B------:R-:W-:-:S05]  /*10e30*/  FSETP.GEU.AND P0, PT, R56, -126, PT ;  /* 0xc2fc00003800780b */ /* 0x000fca0003f0e000 */
[----:B------:R-:W-:Y:S01]  /*10e40*/  @!P5 FMUL R111, R111, 0.5 ;  /* 0x3f0000006f6fd820 */ /* 0x000fe20000400000 */
[----:B------:R-:W5:Y:S01]  /*10e50*/  MUFU.EX2 R112, R112 ;  /* 0x0000007000707308 */ /* 0x000f620000000800 */
[----:B----4-:R-:W-:Y:S01]  /*10e60*/  @!P2 FMUL R114, R114, R114 ;  /* 0x000000727272a220 */ /* 0x010fe20000400000 */
[----:B------:R-:W-:-:S05]  /*10e70*/  FSETP.GEU.AND P2, PT, R61, -126, PT ;  /* 0xc2fc00003d00780b */ /* 0x000fca0003f4e000 */
        /* <DEDUP_REMOVED lines=27> */
[----:B------:R-:W-:Y:S02]  /*11030*/  FSETP.GEU.AND P2, PT, R68, -126, PT ;  /* 0xc2fc00004400780b */ /* 0x000fe40003f4e000 */
[----:B------:R-:W-:-:S03]  /*11040*/  F2FP.F16.F32.PACK_AB R61, R95, R94 ;  /* 0x0000005e5f3d723e */ /* 0x000fc600000000ff */
[----:B------:R-:W-:Y:S01]  /*11050*/  @!P0 FMUL R63, R63, 0.5 ;  /* 0x3f0000003f3f8820 */ /* 0x000fe20000400000 */
[----:B------:R-:W3:Y:S01]  /*11060*/  MUFU.EX2 R142, R62 ;  /* 0x0000003e008e7308 */ /* 0x000ee20000000800 */
[----:B-----5:R-:W-:Y:S01]  /*11070*/  @!P3 FMUL R138, R138, R138 ;  /* 0x0000008a8a8ab220 */ /* 0x020fe20000400000 */
[----:B------:R-:W-:Y:S02]  /*11080*/  FSETP.GEU.AND P3, PT, R67, -126, PT ;  /* 0xc2fc00004300780b */ /* 0x000fe40003f6e000 */
[----:B------:R-:W-:-:S03]  /*11090*/  F2FP.F16.F32.PACK_AB R60, R93, R92 ;  /* 0x0000005c5d3c723e */ /* 0x000fc600000000ff */
[----:B------:R-:W-:Y:S01]  /*110a0*/  @!P2 FMUL R68, R68, 0.5 ;  /* 0x3f0000004444a820 */ /* 0x000fe20000400000 */
[----:B------:R-:W5:Y:S01]  /*110b0*/  MUFU.EX2 R117, R57 ;  /* 0x0000003900757308 */ /* 0x000f620000000800 */
[----:B----4-:R-:W-:Y:S01]  /*110c0*/  @!P4 FMUL R119, R119, R119 ;  /* 0x000000777777c220 */ /* 0x010fe20000400000 */
[----:B------:R-:W-:Y:S02]  /*110d0*/  FSETP.GEU.AND P4, PT, R66, -126, PT ;  /* 0xc2fc00004200780b */ /* 0x000fe40003f8e000 */
[----:B------:R-:W-:-:S03]  /*110e0*/  F2FP.F16.F32.PACK_AB R59, R91, R90 ;  /* 0x0000005a5b3b723e */ /* 0x000fc600000000ff */
        /* <DEDUP_REMOVED lines=108> */
[----:B------:R-:W-:-:S05]  /*117b0*/  FSETP.GEU.AND P1, PT, R26, -126, PT ;  /* 0xc2fc00001a00780b */ /* 0x000fca0003f2e000 */
        /* <DEDUP_REMOVED lines=9> */
[----:B------:R-:W-:Y:S02]  /*11850*/  F2FP.F16.F32.PACK_AB R79, R163, R162 ;  /* 0x000000a2a34f723e */ /* 0x000fe400000000ff */
[----:B------:R-:W-:Y:S01]  /*11860*/  F2FP.F16.F32.PACK_AB R83, R171, R170 ;  /* 0x000000aaab53723e */ /* 0x000fe200000000ff */
[----:B------:R-:W-:Y:S01]  /*11870*/  @!P6 FMUL R85, R85, 0.5 ;  /* 0x3f0000005555e820 */ /* 0x000fe20000400000 */
[----:B------:R-:W4:Y:S01]  /*11880*/  MUFU.EX2 R180, R24 ;  /* 0x0000001800b47308 */ /* 0x000f220000000800 */
[----:B---3--:R-:W-:Y:S01]  /*11890*/  @!P0 FMUL R176, R176, R176 ;  /* 0x000000b0b0b08220 */ /* 0x008fe20000400000 */
[----:B------:R-:W-:-:S02]  /*118a0*/  FSETP.GEU.AND P0, PT, R27, -126, PT ;  /* 0xc2fc00001b00780b */ /* 0x000fc40003f0e000 */
[----:B------:R-:W-:-:S03]  /*118b0*/  F2FP.F16.F32.PACK_AB R84, R173, R172 ;  /* 0x000000acad54723e */ /* 0x000fc600000000ff */
[----:B------:R-:W-:Y:S01]  /*118c0*/  @!P5 FMUL R86, R86, 0.5 ;  /* 0x3f0000005656d820 */ /* 0x000fe20000400000 */
[----:B------:R-:W3:Y:S01]  /*118d0*/  MUFU.EX2 R179, R87 ;  /* 0x0000005700b37308 */ /* 0x000ee20000000800 */
[----:B-----5:R-:W-:Y:S01]  /*118e0*/  @!P2 FMUL R181, R181, R181 ;  /* 0x000000b5b5b5a220 */ /* 0x020fe20000400000 */
[----:B------:R-:W-:-:S05]  /*118f0*/  FSETP.GEU.AND P2, PT, R32, -126, PT ;  /* 0xc2fc00002000780b */ /* 0x000fca0003f4e000 */
[----:B------:R-:W-:Y:S01]  /*11900*/  @!P0 FMUL R27, R27, 0.5 ;  /* 0x3f0000001b1b8820 */ /* 0x000fe20000400000 */
[----:B------:R-:W5:Y:S01]  /*11910*/  MUFU.EX2 R182, R26 ;  /* 0x0000001a00b67308 */ /* 0x000f620000000800 */
[----:B----4-:R-:W-:Y:S01]  /*11920*/  @!P3 FMUL R180, R180, R180 ;  /* 0x000000b4b4b4b220 */ /* 0x010fe20000400000 */
[----:B------:R-:W-:Y:S01]  /*11930*/  FSETP.GEU.AND P3, PT, R31, -126, PT ;  /* 0xc2fc00001f00780b */ /* 0x000fe20003f6e000 */
[----:B------:R-:W4:Y:S04]  /*11940*/  S2R R24, SR_TID.X ;  /* 0x0000000000187919 */ /* 0x000f280000002100 */
[----:B------:R-:W-:Y:S01]  /*11950*/  @!P2 FMUL R32, R32, 0.5 ;  /* 0x3f0000002020a820 */ /* 0x000fe20000400000 */
[----:B------:R-:W1:Y:S01]  /*11960*/  MUFU.EX2 R177, R85 ;  /* 0x0000005500b17308 */ /* 0x000e620000000800 */
        /* <DEDUP_REMOVED lines=8> */
[----:B-1----:R-:W-:Y:S01]  /*119f0*/  @!P6 FMUL R177, R177, R177 ;  /* 0x000000b1b1b1e220 */ /* 0x002fe20000400000 */
[----:B------:R-:W-:Y:S02]  /*11a00*/  FSETP.GEU.AND P6, PT, R28, -126, PT ;  /* 0xc2fc00001c00780b */ /* 0x000fe40003fce000 */
[----:B------:R-:W-:-:S03]  /*11a10*/  F2FP.F16.F32.PACK_AB R85, R175, R174 ;  /* 0x000000aeaf55723e */ /* 0x000fc600000000ff */
[----:B------:R-:W-:Y:S01]  /*11a20*/  @!P1 FMUL R33, R33, 0.5 ;  /* 0x3f00000021219820 */ /* 0x000fe20000400000 */
[----:B------:R-:W1:Y:S01]  /*11a30*/  MUFU.EX2 R188, R32 ;  /* 0x0000002000bc7308 */ /* 0x000e620000000800 */
[----:B---3--:R-:W-:Y:S01]  /*11a40*/  @!P5 FMUL R178, R178, R178 ;  /* 0x000000b2b2b2d220 */ /* 0x008fe20000400000 */
[----:B------:R-:W-:Y:S02]  /*11a50*/  FSETP.GEU.AND P5, PT, R29, -126, PT ;  /* 0xc2fc00001d00780b */ /* 0x000fe40003fae000 */
[----:B----4-:R-:W-:Y:S02]  /*11a60*/  SHF.R.U32.HI R24, RZ, 0x5, R24 ;  /* 0x00000005ff187819 */ /* 0x010fe40000011618 */
[----:B------:R-:W-:Y:S01]  /*11a70*/  F2FP.F16.F32.PACK_AB R86, R177, R176 ;  /* 0x000000b0b156723e */ /* 0x000fe200000000ff */
[----:B------:R-:W-:Y:S01]  /*11a80*/  @!P6 FMUL R28, R28, 0.5 ;  /* 0x3f0000001c1ce820 */ /* 0x000fe20000400000 */
[----:B------:R-:W3:Y:S01]  /*11a90*/  MUFU.EX2 R187, R31 ;  /* 0x0000001f00bb7308 */ /* 0x000ee20000000800 */
[----:B-----5:R-:W-:Y:S01]  /*11aa0*/  @!P0 FMUL R183, R183, R183 ;  /* 0x000000b7b7b78220 */ /* 0x020fe20000400000 */
[----:B------:R-:W-:-:S02]  /*11ab0*/  FSETP.GEU.AND P0, PT, R34, -126, PT ;  /* 0xc2fc00002200780b */ /* 0x000fc40003f0e000 */
[----:B------:R-:W-:Y:S02]  /*11ac0*/  F2FP.F16.F32.PACK_AB R87, R179, R178 ;  /* 0x000000b2b357723e */ /* 0x000fe400000000ff */
[----:B------:R-:W-:Y:S01]  /*11ad0*/  F2FP.F16.F32.PACK_AB R25, R183, R182 ;  /* 0x000000b6b719723e */ /* 0x000fe200000000ff */
[----:B------:R-:W-:Y:S01]  /*11ae0*/  @!P5 FMUL R29, R29, 0.5 ;  /* 0x3f0000001d1dd820 */ /* 0x000fe20000400000 */
[----:B------:R-:W4:Y:S01]  /*11af0*/  MUFU.EX2 R186, R30 ;  /* 0x0000001e00ba7308 */ /* 0x000f220000000800 */
[----:B-1----:R-:W-:Y:S01]  /*11b00*/  @!P2 FMUL R188, R188, R188 ;  /* 0x000000bcbcbca220 */ /* 0x002fe20000400000 */
[----:B------:R-:W-:-:S05]  /*11b10*/  FSETP.GEU.AND P2, PT, R39, -126, PT ;  /* 0xc2fc00002700780b */ /* 0x000fca0003f4e000 */
[----:B------:R-:W-:Y:S01]  /*11b20*/  @!P0 FMUL R34, R34, 0.5 ;  /* 0x3f00000022228820 */ /* 0x000fe20000400000 */
[----:B------:R-:W1:Y:S01]  /*11b30*/  MUFU.EX2 R189, R33 ;  /* 0x0000002100bd7308 */ /* 0x000e620000000800 */
[----:B---3--:R-:W-:Y:S01]  /*11b40*/  @!P3 FMUL R187, R187, R187 ;  /* 0x000000bbbbbbb220 */ /* 0x008fe20000400000 */
[----:B------:R-:W-:-:S05]  /*11b50*/  FSETP.GEU.AND P3, PT, R38, -126, PT ;  /* 0xc2fc00002600780b */ /* 0x000fca0003f6e000 */
[----:B------:R-:W-:Y:S01]  /*11b60*/  @!P2 FMUL R39, R39, 0.5 ;  /* 0x3f0000002727a820 */ /* 0x000fe20000400000 */
[----:B------:R-:W3:Y:S01]  /*11b70*/  MUFU.EX2 R184, R28 ;  /* 0x0000001c00b87308 */ /* 0x000ee20000000800 */
[----:B----4-:R-:W-:Y:S01]  /*11b80*/  @!P4 FMUL R186, R186, R186 ;  /* 0x000000bababac220 */ /* 0x010fe20000400000 */
[----:B------:R-:W-:-:S04]  /*11b90*/  FSETP.GEU.AND P4, PT, R37, -126, PT ;  /* 0xc2fc00002500780b */ /* 0x000fc80003f8e000 */
        /* <DEDUP_REMOVED lines=8> */
[----:B------:R-:W-:Y:S02]  /*11c20*/  FSETP.GEU.AND P6, PT, R35, -126, PT ;  /* 0xc2fc00002300780b */ /* 0x000fe40003fce000 */
[----:B------:R-:W-:-:S03]  /*11c30*/  F2FP.F16.F32.PACK_AB R28, R189, R188 ;  /* 0x000000bcbd1c723e */ /* 0x000fc600000000ff */
        /* <DEDUP_REMOVED lines=8> */
[----:B------:R-:W-:-:S04]  /*11cc0*/  FSETP.GEU.AND P0, PT, R41, -126, PT ;  /* 0xc2fc00002900780b */ /* 0x000fc80003f0e000 */
[----:B------:R-:W-:Y:S01]  /*11cd0*/  STL [R1+0x18], R29 ;  /* 0x0000181d01007387 */ /* 0x000fe20000100800 */
[----:B------:R-:W-:Y:S01]  /*11ce0*/  @!P5 FMUL R36, R36, 0.5 ;  /* 0x3f0000002424d820 */ /* 0x000fe20000400000 */
[----:B------:R-:W1:Y:S02]  /*11cf0*/  MUFU.EX2 R2, R37 ;  /* 0x0000002500027308 */ /* 0x000e640000000800 */
[----:B---3--:R-:W-:Y:S05]  /*11d00*/  STL [R1+0x2c], R3 ;  /* 0x00002c0301007387 */ /* 0x008fea0000100800 */
[----:B------:R-:W-:Y:S01]  /*11d10*/  @!P0 FMUL R41, R41, 0.5 ;  /* 0x3f00000029298820 */ /* 0x000fe20000400000 */
[----:B------:R3:W5:Y:S01]  /*11d20*/  MUFU.EX2 R32, R40 ;  /* 0x0000002800207308 */ /* 0x0007620000000800 */
[----:B----4-:R-:W-:Y:S01]  /*11d30*/  @!P3 FMUL R31, R31, R31 ;  /* 0x0000001f1f1fb220 */ /* 0x010fe20000400000 */
[----:B------:R-:W-:-:S04]  /*11d40*/  FSETP.GEU.AND P3, PT, R45, -126, PT ;  /* 0xc2fc00002d00780b */ /* 0x000fc80003f6e000 */
[----:B------:R4:W-:Y:S02]  /*11d50*/  STL [R1+0x28], R31 ;  /* 0x0000281f01007387 */ /* 0x0009e40000100800 */
[----:B------:R-:W2:Y:S02]  /*11d60*/  MUFU.EX2 R56, R35 ;  /* 0x0000002300387308 */ /* 0x000ea40000000800 */
[----:B-1----:R1:W-:Y:S05]  /*11d70*/  STL [R1+0x24], R2 ;  /* 0x0000240201007387 */ /* 0x0023ea0000100800 */
[----:B------:R-:W-:Y:S01]  /*11d80*/  @!P3 FMUL R45, R45, 0.5 ;  /* 0x3f0000002d2db820 */ /* 0x000fe20000400000 */
[----:B------:R-:W4:Y:S01]  /*11d90*/  MUFU.EX2 R30, R36 ;  /* 0x00000024001e7308 */ /* 0x000f220000000800 */
[----:B---3--:R-:W-:Y:S01]  /*11da0*/  MOV R40, R3 ;  /* 0x0000000300287202 */ /* 0x008fe20000000f00 */
[----:B-----5:R-:W-:Y:S01]  /*11db0*/  @!P1 FMUL R32, R32, R32 ;  /* 0x0000002020209220 */ /* 0x020fe20000400000 */
[----:B------:R-:W-:-:S03]  /*11dc0*/  FSETP.GEU.AND P1, PT, R47, -126, PT ;  /* 0xc2fc00002f00780b */ /* 0x000fc60003f2e000 */
[----:B------:R-:W-:Y:S01]  /*11dd0*/  @!P2 FMUL R40, R40, R40 ;  /* 0x000000282828a220 */ /* 0x000fe20000400000 */
[----:B------:R3:W-:Y:S01]  /*11de0*/  STL [R1+0x30], R32 ;  /* 0x0000302001007387 */ /* 0x0007e20000100800 */
[----:B------:R5:W1:Y:S01]  /*11df0*/  MUFU.EX2 R39, R41 ;  /* 0x0000002900277308 */ /* 0x000a620000000800 */
[----:B--2---:R-:W-:Y:S01]  /*11e00*/  @!P6 FMUL R56, R56, R56 ;  /* 0x000000383838e220 */ /* 0x004fe20000400000 */
[----:B------:R-:W-:Y:S01]  /*11e10*/  FSETP.GEU.AND P6, PT, R42, -126, PT ;  /* 0xc2fc00002a00780b */ /* 0x000fe20003fce000 */
[----:B------:R-:W-:Y:S01]  /*11e20*/  @!P2 STL [R1+0x2c], R40 ;  /* 0x00002c280100a387 */ /* 0x000fe20000100800 */
[----:B------:R-:W-:-:S03]  /*11e30*/  FSETP.GEU.AND P2, PT, R46, -126, PT ;  /* 0xc2fc00002e00780b */ /* 0x000fc60003f4e000 */
[----:B------:R-:W-:Y:S01]  /*11e40*/  STL [R1+0x1c], R56 ;  /* 0x00001c3801007387 */ /* 0x000fe20000100800 */
[----:B------:R-:W2:Y:S01]  /*11e50*/  MUFU.EX2 R37, R45 ;  /* 0x0000002d00257308 */ /* 0x000ea20000000800 */
[----:B----4-:R-:W-:Y:S01]  /*11e60*/  @!P5 FMUL R30, R30, R30 ;  /* 0x0000001e1e1ed220 */ /* 0x010fe20000400000 */
[----:B------:R-:W-:Y:S01]  /*11e70*/  FSETP.GEU.AND P5, PT, R43, -126, PT ;  /* 0xc2fc00002b00780b */ /* 0x000fe20003fae000 */
[----:B------:R-:W-:Y:S01]  /*11e80*/  @!P1 FMUL R47, R47, 0.5 ;  /* 0x3f0000002f2f9820 */ /* 0x000fe20000400000 */
[----:B------:R-:W-:Y:S02]  /*11e90*/  F2FP.F16.F32.PACK_AB R31, R40, R31 ;  /* 0x0000001f281f723e */ /* 0x000fe400000000ff */
[----:B------:R4:W-:Y:S01]  /*11ea0*/  STL [R1+0x20], R30 ;  /* 0x0000201e01007387 */ /* 0x0009e20000100800 */
[----:B------:R-:W-:Y:S01]  /*11eb0*/  @!P6 FMUL R42, R42, 0.5 ;  /* 0x3f0000002a2ae820 */ /* 0x000fe20000400000 */
[----:B------:R-:W3:Y:S01]  /*11ec0*/  MUFU.EX2 R36, R47 ;  /* 0x0000002f00247308 */ /* 0x000ee20000000800 */
[----:B-----5:R-:W-:Y:S01]  /*11ed0*/  MOV R41, R2 ;  /* 0x0000000200297202 */ /* 0x020fe20000000f00 */
[----:B------:R-:W-:Y:S01]  /*11ee0*/  @!P2 FMUL R46, R46, 0.5 ;  /* 0x3f0000002e2ea820 */ /* 0x000fe20000400000 */
[----:B-1----:R-:W-:Y:S01]  /*11ef0*/  @!P0 FMUL R39, R39, R39 ;  /* 0x0000002727278220 */ /* 0x002fe20000400000 */
[----:B------:R-:W-:Y:S01]  /*11f00*/  FSETP.GEU.AND P0, PT, R48, -126, PT ;  /* 0xc2fc00003000780b */ /* 0x000fe20003f0e000 */
[----:B------:R-:W-:-:S02]  /*11f10*/  FFMA2 R2, R120.F32x2.HI_LO, UR4.F32, R0.F32 ;  /* 0x0000000478027c49 */ /* 0x000fc40009200000 */
[----:B------:R-:W-:Y:S01]  /*11f20*/  @!P4 FMUL R41, R41, R41 ;  /* 0x000000292929c220 */ /* 0x000fe20000400000 */
[----:B------:R-:W1:Y:S01]  /*11f30*/  MUFU.EX2 R35, R46 ;  /* 0x0000002e00237308 */ /* 0x000e620000000800 */
[----:B------:R-:W-:Y:S01]  /*11f40*/  @!P5 FMUL R43, R43, 0.5 ;  /* 0x3f0000002b2bd820 */ /* 0x000fe20000400000 */
[----:B--2---:R-:W-:Y:S01]  /*11f50*/  @!P3 FMUL R37, R37, R37 ;  /* 0x000000252525b220 */ /* 0x004fe20000400000 */
[----:B------:R-:W-:Y:S01]  /*11f60*/  FSETP.GEU.AND P3, PT, R52, -126, PT ;  /* 0xc2fc00003400780b */ /* 0x000fe20003f6e000 */
[----:B------:R-:W-:Y:S01]  /*11f70*/  @!P4 STL [R1+0x24], R41 ;  /* 0x000024290100c387 */ /* 0x000fe20000100800 */
[----:B------:R-:W-:Y:S02]  /*11f80*/  FSETP.GEU.AND P4, PT, R44, -126, PT ;  /* 0xc2fc00002c00780b */ /* 0x000fe40003f8e000 */
[----:B---3--:R-:W-:Y:S01]  /*11f90*/  F2FP.F16.F32.PACK_AB R32, R39, R32 ;  /* 0x000000202720723e */ /* 0x008fe200000000ff */
[----:B------:R-:W2:Y:S01]  /*11fa0*/  MUFU.EX2 R33, R42 ;  /* 0x0000002a00217308 */ /* 0x000ea20000000800 */
[----:B------:R-:W-:Y:S01]  /*11fb0*/  @!P0 FMUL R48, R48, 0.5 ;  /* 0x3f00000030308820 */ /* 0x000fe20000400000 */
[----:B------:R-:W-:Y:S01]  /*11fc0*/  @!P1 FMUL R36, R36, R36 ;  /* 0x0000002424249220 */ /* 0x000fe20000400000 */
[----:B------:R-:W-:Y:S01]  /*11fd0*/  FSETP.GEU.AND P1, PT, R54, -126, PT ;  /* 0xc2fc00003600780b */ /* 0x000fe20003f2e000 */
[----:B------:R-:W-:Y:S01]  /*11fe0*/  STL [R1+0x34], R39 ;  /* 0x0000342701007387 */ /* 0x000fe20000100800 */
[----:B----4-:R-:W-:-:S03]  /*11ff0*/  F2FP.F16.F32.PACK_AB R30, R41, R30 ;  /* 0x0000001e291e723e */ /* 0x010fc600000000ff */
[----:B------:R-:W3:Y:S01]  /*12000*/  MUFU.EX2 R38, R43 ;  /* 0x0000002b00267308 */ /* 0x000ee20000000800 */
[----:B-1----:R-:W-:Y:S01]  /*12010*/  @!P2 FMUL R35, R35, R35 ;  /* 0x000000232323a220 */ /* 0x002fe20000400000 */
[----:B------:R-:W-:Y:S01]  /*12020*/  @!P4 FMUL R44, R44, 0.5 ;  /* 0x3f0000002c2cc820 */ /* 0x000fe20000400000 */
[----:B------:R-:W-:Y:S01]  /*12030*/  FSETP.GEU.AND P2, PT, R53, -126, PT ;  /* 0xc2fc00003500780b */ /* 0x000fe20003f4e000 */
[----:B------:R-:W-:Y:S01]  /*12040*/  @!P3 FMUL R52, R52, 0.5 ;  /* 0x3f0000003434b820 */ /* 0x000fe20000400000 */
[----:B------:R-:W-:Y:S03]  /*12050*/  STL [R1+0x44], R37 ;  /* 0x0000442501007387 */ /* 0x000fe60000100800 */
[----:B------:R-:W1:Y:S01]  /*12060*/  MUFU.EX2 R34, R44 ;  /* 0x0000002c00227308 */ /* 0x000e620000000800 */
[----:B--2---:R-:W-:Y:S01]  /*12070*/  @!P6 FMUL R33, R33, R33 ;  /* 0x000000212121e220 */ /* 0x004fe20000400000 */
[----:B------:R-:W-:Y:S01]  /*12080*/  FSETP.GEU.AND P6, PT, R49, -126, PT ;  /* 0xc2fc00003100780b */ /* 0x000fe20003fce000 */
[----:B------:R-:W-:Y:S01]  /*12090*/  @!P1 FMUL R54, R54, 0.5 ;  /* 0x3f00000036369820 */ /* 0x000fe20000400000 */
[----:B------:R-:W-:Y:S01]  /*120a0*/  MOV R42, R56 ;  /* 0x00000038002a7202 */ /* 0x000fe20000000f00 */
[----:B------:R2:W-:Y:S01]  /*120b0*/  STL [R1+0x48], R35 ;  /* 0x0000482301007387 */ /* 0x0005e20000100800 */
[----:B------:R-:W-:-:S02]  /*120c0*/  F2FP.F16.F32.PACK_AB R56, R19, R18 ;  /* 0x000000121338723e */ /* 0x000fc400000000ff */
[----:B------:R-:W4:Y:S01]  /*120d0*/  MUFU.EX2 R20, R48 ;  /* 0x0000003000147308 */ /* 0x000f220000000800 */
[----:B---3--:R-:W-:Y:S01]  /*120e0*/  @!P5 FMUL R38, R38, R38 ;  /* 0x000000262626d220 */ /* 0x008fe20000400000 */
[----:B------:R-:W-:Y:S01]  /*120f0*/  FSETP.GEU.AND P5, PT, R50, -126, PT ;  /* 0xc2fc00003200780b */ /* 0x000fe20003fae000 */
[----:B------:R-:W-:Y:S01]  /*12100*/  @!P2 FMUL R53, R53, 0.5 ;  /* 0x3f0000003535a820 */ /* 0x000fe20000400000 */
[----:B------:R3:W-:Y:S01]  /*12110*/  STL [R1+0x38], R33 ;  /* 0x0000382101007387 */ /* 0x0007e20000100800 */
[----:B------:R-:W-:Y:S02]  /*12120*/  F2FP.F16.F32.PACK_AB R29, R42, R29 ;  /* 0x0000001d2a1d723e */ /* 0x000fe400000000ff */
[----:B------:R-:W-:Y:S01]  /*12130*/  @!P6 FMUL R49, R49, 0.5 ;  /* 0x3f0000003131e820 */ /* 0x000fe20000400000 */
[----:B------:R-:W5:Y:S01]  /*12140*/  MUFU.EX2 R12, R52 ;  /* 0x00000034000c7308 */ /* 0x000f620000000800 */
[----:B-1----:R-:W-:Y:S01]  /*12150*/  @!P4 FMUL R34, R34, R34 ;  /* 0x000000222222c220 */ /* 0x002fe20000400000 */
[----:B------:R-:W-:Y:S01]  /*12160*/  FSETP.GEU.AND P4, PT, R51, -126, PT ;  /* 0xc2fc00003300780b */ /* 0x000fe20003f8e000 */
[----:B------:R1:W-:Y:S04]  /*12170*/  STL [R1+0x3c], R38 ;  /* 0x00003c2601007387 */ /* 0x0003e80000100800 */
[----:B------:R-:W-:Y:S01]  /*12180*/  @!P5 FMUL R50, R50, 0.5 ;  /* 0x3f0000003232d820 */ /* 0x000fe20000400000 */
[----:B------:R-:W1:Y:S01]  /*12190*/  MUFU.EX2 R13, R53 ;  /* 0x00000035000d7308 */ /* 0x000e620000000800 */
[----:B----4-:R-:W-:Y:S01]  /*121a0*/  @!P0 FMUL R20, R20, R20 ;  /* 0x0000001414148220 */ /* 0x010fe20000400000 */
[----:B------:R-:W-:Y:S01]  /*121b0*/  FSETP.GEU.AND P0, PT, R55, -126, PT ;  /* 0xc2fc00003700780b */ /* 0x000fe20003f0e000 */
[----:B------:R4:W-:Y:S01]  /*121c0*/  STL [R1+0x40], R34 ;  /* 0x0000402201007387 */ /* 0x0009e20000100800 */
[----:B--2---:R-:W-:-:S03]  /*121d0*/  F2FP.F16.F32.PACK_AB R35, R36, R35 ;  /* 0x000000232423723e */ /* 0x004fc600000000ff */
[----:B------:R-:W-:Y:S01]  /*121e0*/  @!P4 FMUL R51, R51, 0.5 ;  /* 0x3f0000003333c820 */ /* 0x000fe20000400000 */
[----:B------:R-:W2:Y:S01]  /*121f0*/  MUFU.EX2 R21, R49 ;  /* 0x0000003100157308 */ /* 0x000ea20000000800 */
[----:B-----5:R-:W-:Y:S01]  /*12200*/  @!P3 FMUL R12, R12, R12 ;  /* 0x0000000c0c0cb220 */ /* 0x020fe20000400000 */
[----:B------:R-:W-:Y:S01]  /*12210*/  FSETP.GEU.AND P3, PT, R9, -126, PT ;  /* 0xc2fc00000900780b */ /* 0x000fe20003f6e000 */
[----:B------:R-:W-:Y:S01]  /*12220*/  STL [R1+0x50], R20 ;  /* 0x0000501401007387 */ /* 0x000fe20000100800 */
[----:B---3--:R-:W-:-:S03]  /*12230*/  F2FP.F16.F32.PACK_AB R33, R38, R33 ;  /* 0x000000212621723e */ /* 0x008fc600000000ff */
[----:B------:R-:W-:Y:S01]  /*12240*/  @!P0 FMUL R55, R55, 0.5 ;  /* 0x3f00000037378820 */ /* 0x000fe20000400000 */
[----:B------:R-:W3:Y:S01]  /*12250*/  MUFU.EX2 R14, R50 ;  /* 0x00000032000e7308 */ /* 0x000ee20000000800 */
[----:B-1----:R-:W-:Y:S01]  /*12260*/  @!P2 FMUL R13, R13, R13 ;  /* 0x0000000d0d0da220 */ /* 0x002fe20000400000 */
[----:B------:R-:W-:Y:S01]  /*12270*/  FSETP.GEU.AND P2, PT, R6, -126, PT ;  /* 0xc2fc00000600780b */ /* 0x000fe20003f4e000 */
[----:B------:R-:W-:Y:S03]  /*12280*/  STL [R1+0x60], R12 ;  /* 0x0000600c01007387 */ /* 0x000fe60000100800 */
[----:B------:R-:W-:Y:S01]  /*12290*/  F2FP.F16.F32.PACK_AB R38, R13, R12 ;  /* 0x0000000c0d26723e */ /* 0x000fe200000000ff */
[----:B------:R-:W-:Y:S01]  /*122a0*/  @!P3 FMUL R9, R9, 0.5 ;  /* 0x3f0000000909b820 */ /* 0x000fe20000400000 */
[----:B------:R-:W1:Y:S01]  /*122b0*/  MUFU.EX2 R15, R51 ;  /* 0x00000033000f7308 */ /* 0x000e620000000800 */
[----:B--2---:R-:W-:Y:S01]  /*122c0*/  @!P6 FMUL R21, R21, R21 ;  /* 0x000000151515e220 */ /* 0x004fe20000400000 */
[----:B------:R-:W-:Y:S01]  /*122d0*/  FSETP.GEU.AND P6, PT, R2, -126, PT ;  /* 0xc2fc00000200780b */ /* 0x000fe20003fce000 */
[----:B------:R-:W-:Y:S01]  /*122e0*/  STL [R1+0x64], R13 ;  /* 0x0000640d01007387 */ /* 0x000fe20000100800 */
[----:B----4-:R-:W-:-:S03]  /*122f0*/  F2FP.F16.F32.PACK_AB R34, R37, R34 ;  /* 0x000000222522723e */ /* 0x010fc600000000ff */
[----:B------:R-:W-:Y:S01]  /*12300*/  @!P2 FMUL R6, R6, 0.5 ;  /* 0x3f0000000606a820 */ /* 0x000fe20000400000 */
[----:B------:R-:W2:Y:S01]  /*12310*/  MUFU.EX2 R120, R54 ;  /* 0x0000003600787308 */ /* 0x000ea20000000800 */
[----:B---3--:R-:W-:Y:S01]  /*12320*/  @!P5 FMUL R14, R14, R14 ;  /* 0x0000000e0e0ed220 */ /* 0x008fe20000400000 */
[----:B------:R-:W-:Y:S01]  /*12330*/  FSETP.GEU.AND P5, PT, R3, -126, PT ;  /* 0xc2fc00000300780b */ /* 0x000fe20003fae000 */
[----:B------:R-:W-:Y:S04]  /*12340*/  STL [R1+0x54], R21 ;  /* 0x0000541501007387 */ /* 0x000fe80000100800 */
        /* <DEDUP_REMOVED lines=10> */
[----:B------:R-:W-:Y:S04]  /*123f0*/  STL [R1+0x5c], R15 ;  /* 0x00005c0f01007387 */ /* 0x000fe80000100800 */
[----:B------:R-:W-:Y:S01]  /*12400*/  @!P4 FMUL R8, R8, 0.5 ;  /* 0x3f0000000808c820 */ /* 0x000fe20000400000 */
[----:B------:R-:W2:Y:S01]  /*12410*/  MUFU.EX2 R126, R6 ;  /* 0x00000006007e7308 */ /* 0x000ea20000000800 */
[----:B---3--:R-:W-:Y:S01]  /*12420*/  @!P0 FMUL R121, R121, R121 ;  /* 0x0000007979798220 */ /* 0x008fe20000400000 */
[----:B------:R-:W-:Y:S01]  /*12430*/  FSETP.GEU.AND P0, PT, R4, -126, PT ;  /* 0xc2fc00000400780b */ /* 0x000fe20003f0e000 */
[----:B------:R3:W-:Y:S03]  /*12440*/  STL [R1+0x4c], R36 ;  /* 0x00004c2401007387 */ /* 0x0007e60000100800 */
[----:B------:R-:W-:Y:S01]  /*12450*/  F2FP.F16.F32.PACK_AB R39, R121, R120 ;  /* 0x000000787927723e */ /* 0x000fe200000000ff */
[----:B------:R-:W-:Y:S01]  /*12460*/  @!P1 FMUL R7, R7, 0.5 ;  /* 0x3f00000007079820 */ /* 0x000fe20000400000 */
[----:B------:R-:W4:Y:S01]  /*12470*/  MUFU.EX2 R122, R2 ;  /* 0x00000002007a7308 */ /* 0x000f220000000800 */
[----:B-1----:R-:W-:-:S06]  /*12480*/  @!P3 FMUL R125, R125, R125 ;  /* 0x0000007d7d7db220 */ /* 0x002fcc0000400000 */
[----:B------:R-:W-:Y:S01]  /*12490*/  @!P0 FMUL R4, R4, 0.5 ;  /* 0x3f00000004048820 */ /* 0x000fe20000400000 */
[----:B------:R1:W5:Y:S01]  /*124a0*/  MUFU.EX2 R123, R3 ;  /* 0x00000003007b7308 */ /* 0x0003620000000800 */
[----:B--2---:R-:W-:-:S07]  /*124b0*/  @!P2 FMUL R126, R126, R126 ;  /* 0x0000007e7e7ea220 */ /* 0x004fce0000400000 */
[----:B------:R2:W2:Y:S01]  /*124c0*/  MUFU.EX2 R124, R8 ;  /* 0x00000008007c7308 */ /* 0x0004a20000000800 */
[----:B----4-:R-:W-:Y:S01]  /*124d0*/  @!P6 FMUL R122, R122, R122 ;  /* 0x0000007a7a7ae220 */ /* 0x010fe20000400000 */
[----:B------:R-:W-:Y:S02]  /*124e0*/  FSETP.GEU.AND P6, PT, R5, -126, PT ;  /* 0xc2fc00000500780b */ /* 0x000fe40003fce000 */
[----:B---3--:R-:W-:-:S04]  /*124f0*/  F2FP.F16.F32.PACK_AB R36, R21, R20 ;  /* 0x000000141524723e */ /* 0x008fc800000000ff */
[----:B------:R3:W4:Y:S01]  /*12500*/  MUFU.EX2 R127, R7 ;  /* 0x00000007007f7308 */ /* 0x0007220000000800 */
[----:B-1----:R-:W-:Y:S02]  /*12510*/  FFMA2 R2, R128.F32x2.HI_LO, UR4.F32, R0.F32 ;  /* 0x0000000480027c49 */ /* 0x002fe40009200000 */
[----:B-----5:R-:W-:-:S03]  /*12520*/  @!P5 FMUL R123, R123, R123 ;  /* 0x0000007b7b7bd220 */ /* 0x020fc60000400000 */
[----:B------:R-:W-:Y:S01]  /*12530*/  FSETP.GEU.AND P5, PT, R2, -126, PT ;  /* 0xc2fc00000200780b */ /* 0x000fe20003fae000 */
[----:B------:R-:W-:Y:S01]  /*12540*/  @!P6 FMUL R5, R5, 0.5 ;  /* 0x3f0000000505e820 */ /* 0x000fe20000400000 */
[----:B------:R-:W1:Y:S01]  /*12550*/  MUFU.EX2 R128, R4 ;  /* 0x0000000400807308 */ /* 0x000e620000000800 */
[--C-:B--2---:R-:W-:Y:S01]  /*12560*/  FFMA2 R8, R130.F32x2.HI_LO, UR4.F32, R0.reuse.F32 ;  /* 0x0000000482087c49 */ /* 0x104fe20009200000 */
[----:B------:R-:W-:Y:S01]  /*12570*/  F2FP.F16.F32.PACK_AB R40, R123, R122 ;  /* 0x0000007a7b28723e */ /* 0x000fe200000000ff */
[----:B------:R-:W-:Y:S01]  /*12580*/  @!P4 FMUL R124, R124, R124 ;  /* 0x0000007c7c7cc220 */ /* 0x000fe20000400000 */
[----:B------:R-:W-:Y:S02]  /*12590*/  FSETP.GEU.AND P4, PT, R3, -126, PT ;  /* 0xc2fc00000300780b */ /* 0x000fe40003f8e000 */
[----:B------:R-:W-:Y:S02]  /*125a0*/  FSETP.GEU.AND P3, PT, R8, -126, PT ;  /* 0xc2fc00000800780b */ /* 0x000fe40003f6e000 */
[----:B------:R-:W-:Y:S01]  /*125b0*/  FSETP.GEU.AND P2, PT, R9, -126, PT ;  /* 0xc2fc00000900780b */ /* 0x000fe20003f4e000 */
[----:B---3--:R-:W-:Y:S01]  /*125c0*/  FFMA2 R6, R132.F32x2.HI_LO, UR4.F32, R0.F32 ;  /* 0x0000000484067c49 */ /* 0x008fe20009200000 */
[----:B------:R2:W3:Y:S01]  /*125d0*/  MUFU.EX2 R129, R5 ;  /* 0x0000000500817308 */ /* 0x0004e20000000800 */
[----:B----4-:R-:W-:Y:S01]  /*125e0*/  @!P1 FMUL R127, R127, R127 ;  /* 0x0000007f7f7f9220 */ /* 0x010fe20000400000 */
[----:B------:R-:W-:Y:S01]  /*125f0*/  @!P5 FMUL R2, R2, 0.5 ;  /* 0x3f0000000202d820 */ /* 0x000fe20000400000 */
[----:B------:R-:W-:-:S02]  /*12600*/  F2FP.F16.F32.PACK_AB R41, R125, R124 ;  /* 0x0000007c7d29723e */ /* 0x000fc400000000ff */
[----:B------:R-:W-:Y:S01]  /*12610*/  FSETP.GEU.AND P1, PT, R6, -126, PT ;  /* 0xc2fc00000600780b */ /* 0x000fe20003f2e000 */
[----:B-1----:R-:W-:Y:S01]  /*12620*/  @!P0 FMUL R128, R128, R128 ;  /* 0x0000008080808220 */ /* 0x002fe20000400000 */
[----:B------:R-:W-:Y:S02]  /*12630*/  FSETP.GEU.AND P0, PT, R7, -126, PT ;  /* 0xc2fc00000700780b */ /* 0x000fe40003f0e000 */
[----:B------:R-:W-:Y:S01]  /*12640*/  @!P3 FMUL R8, R8, 0.5 ;  /* 0x3f0000000808b820 */ /* 0x000fe20000400000 */
[----:B------:R-:W-:Y:S01]  /*12650*/  @!P4 FMUL R3, R3, 0.5 ;  /* 0x3f0000000303c820 */ /* 0x000fe20000400000 */
[----:B------:R-:W-:Y:S01]  /*12660*/  @!P2 FMUL R9, R9, 0.5 ;  /* 0x3f0000000909a820 */ /* 0x000fe20000400000 */
[----:B------:R-:W1:Y:S01]  /*12670*/  MUFU.EX2 R130, R2 ;  /* 0x0000000200827308 */ /* 0x000e620000000800 */
[----:B------:R-:W-:Y:S01]  /*12680*/  F2FP.F16.F32.PACK_AB R42, R127, R126 ;  /* 0x0000007e7f2a723e */ /* 0x000fe200000000ff */
[----:B--2---:R-:W-:-:S04]  /*12690*/  FFMA2 R4, R134.F32x2.HI_LO, UR4.F32, R0.F32 ;  /* 0x0000000486047c49 */ /* 0x004fc80009200000 */
[----:B------:R-:W-:Y:S02]  /*126a0*/  @!P1 FMUL R6, R6, 0.5 ;  /* 0x3f00000006069820 */ /* 0x000fe40000400000 */
[----:B------:R-:W2:Y:S01]  /*126b0*/  MUFU.EX2 R132, R8 ;  /* 0x0000000800847308 */ /* 0x000ea20000000800 */
[----:B------:R-:W-:Y:S01]  /*126c0*/  @!P0 FMUL R7, R7, 0.5 ;  /* 0x3f00000007078820 */ /* 0x000fe20000400000 */
[----:B---3--:R-:W-:Y:S01]  /*126d0*/  @!P6 FMUL R129, R129, R129 ;  /* 0x000000818181e220 */ /* 0x008fe20000400000 */
[----:B------:R-:W-:-:S04]  /*126e0*/  FSETP.GEU.AND P6, PT, R4, -126, PT ;  /* 0xc2fc00000400780b */ /* 0x000fc80003fce000 */
[----:B------:R-:W-:Y:S01]  /*126f0*/  F2FP.F16.F32.PACK_AB R43, R129, R128 ;  /* 0x00000080812b723e */ /* 0x000fe200000000ff */
[----:B------:R3:W4:Y:S01]  /*12700*/  MUFU.EX2 R133, R9 ;  /* 0x0000000900857308 */ /* 0x0007220000000800 */
[----:B-1----:R-:W-:Y:S01]  /*12710*/  @!P5 FMUL R130, R130, R130 ;  /* 0x000000828282d220 */ /* 0x002fe20000400000 */
[----:B------:R-:W-:-:S06]  /*12720*/  FSETP.GEU.AND P5, PT, R5, -126, PT ;  /* 0xc2fc00000500780b */ /* 0x000fcc0003fae000 */
[----:B------:R1:W5:Y:S01]  /*12730*/  MUFU.EX2 R131, R3 ;  /* 0x0000000300837308 */ /* 0x0003620000000800 */
[----:B--2---:R-:W-:Y:S01]  /*12740*/  @!P3 FMUL R132, R132, R132 ;  /* 0x000000848484b220 */ /* 0x004fe20000400000 */
[----:B------:R-:W-:-:S05]  /*12750*/  @!P6 FMUL R4, R4, 0.5 ;  /* 0x3f0000000404e820 */ /* 0x000fca0000400000 */
[----:B------:R-:W-:Y:S01]  /*12760*/  @!P5 FMUL R5, R5, 0.5 ;  /* 0x3f0000000505d820 */ /* 0x000fe20000400000 */
[----:B------:R-:W2:Y:S01]  /*12770*/  MUFU.EX2 R134, R6 ;  /* 0x0000000600867308 */ /* 0x000ea20000000800 */
[----:B---3--:R-:W-:Y:S02]  /*12780*/  FFMA2 R8, R152.F32x2.HI_LO, UR4.F32, R0.F32 ;  /* 0x0000000498087c49 */ /* 0x008fe40009200000 */
[----:B----4-:R-:W-:-:S03]  /*12790*/  @!P2 FMUL R133, R133, R133 ;  /* 0x000000858585a220 */ /* 0x010fc60000400000 */
[----:B------:R-:W-:Y:S02]  /*127a0*/  FSETP.GEU.AND P2, PT, R8, -126, PT ;  /* 0xc2fc00000800780b */ /* 0x000fe40003f4e000 */
[----:B------:R3:W4:Y:S01]  /*127b0*/  MUFU.EX2 R135, R7 ;  /* 0x0000000700877308 */ /* 0x0007220000000800 */
[----:B-1----:R-:W-:Y:S01]  /*127c0*/  FFMA2 R2, R136.F32x2.HI_LO, UR4.F32, R0.F32 ;  /* 0x0000000488027c49 */ /* 0x002fe20009200000 */
[----:B------:R-:W-:Y:S01]  /*127d0*/  F2FP.F16.F32.PACK_AB R45, R133, R132 ;  /* 0x00000084852d723e */ /* 0x000fe200000000ff */
[----:B-----5:R-:W-:-:S03]  /*127e0*/  @!P4 FMUL R131, R131, R131 ;  /* 0x000000838383c220 */ /* 0x020fc60000400000 */
[----:B------:R-:W-:Y:S02]  /*127f0*/  FSETP.GEU.AND P3, PT, R3, -126, PT ;  /* 0xc2fc00000300780b */ /* 0x000fe40003f6e000 */
[----:B------:R-:W-:Y:S01]  /*12800*/  FSETP.GEU.AND P4, PT, R2, -126, PT ;  /* 0xc2fc00000200780b */ /* 0x000fe20003f8e000 */
[----:B--2---:R-:W-:Y:S01]  /*12810*/  @!P1 FMUL R134, R134, R134 ;  /* 0x0000008686869220 */ /* 0x004fe20000400000 */
[----:B------:R-:W-:Y:S01]  /*12820*/  FSETP.GEU.AND P1, PT, R9, -126, PT ;  /* 0xc2fc00000900780b */ /* 0x000fe20003f2e000 */
[----:B------:R-:W-:Y:S01]  /*12830*/  @!P2 FMUL R8, R8, 0.5 ;  /* 0x3f0000000808a820 */ /* 0x000fe20000400000 */
[----:B------:R-:W1:Y:S01]  /*12840*/  MUFU.EX2 R136, R4 ;  /* 0x0000000400887308 */ /* 0x000e620000000800 */
[----:B------:R-:W-:Y:S01]  /*12850*/  F2FP.F16.F32.PACK_AB R44, R131, R130 ;  /* 0x00000082832c723e */ /* 0x000fe200000000ff */
[----:B---3--:R-:W-:-:S05]  /*12860*/  FFMA2 R6, R140.F32x2.HI_LO, UR4.F32, R0.F32 ;  /* 0x000000048c067c49 */ /* 0x008fca0009200000 */
[----:B------:R-:W-:Y:S01]  /*12870*/  @!P3 FMUL R3, R3, 0.5 ;  /* 0x3f0000000303b820 */ /* 0x000fe20000400000 */
[----:B----4-:R-:W-:Y:S01]  /*12880*/  @!P0 FMUL R135, R135, R135 ;  /* 0x0000008787878220 */ /* 0x010fe20000400000 */
[----:B------:R-:W2:Y:S01]  /*12890*/  MUFU.EX2 R140, R8 ;  /* 0x00000008008c7308 */ /* 0x000ea20000000800 */
[----:B------:R-:W-:Y:S01]  /*128a0*/  FSETP.GEU.AND P0, PT, R6, -126, PT ;  /* 0xc2fc00000600780b */ /* 0x000fe20003f0e000 */
[----:B------:R-:W-:Y:S01]  /*128b0*/  @!P4 FMUL R2, R2, 0.5 ;  /* 0x3f0000000202c820 */ /* 0x000fe20000400000 */
[----:B------:R-:W-:Y:S01]  /*128c0*/  @!P1 FMUL R9, R9, 0.5 ;  /* 0x3f00000009099820 */ /* 0x000fe20000400000 */
[----:B------:R-:W-:-:S04]  /*128d0*/  F2FP.F16.F32.PACK_AB R46, R135, R134 ;  /* 0x00000086872e723e */ /* 0x000fc800000000ff */
[----:B------:R-:W3:Y:S01]  /*128e0*/  MUFU.EX2 R153, R3 ;  /* 0x0000000300997308 */ /* 0x000ee20000000800 */
[----:B-1----:R-:W-:Y:S01]  /*128f0*/  @!P6 FMUL R136, R136, R136 ;  /* 0x000000888888e220 */ /* 0x002fe20000400000 */
[----:B------:R-:W-:-:S04]  /*12900*/  FSETP.GEU.AND P6, PT, R7, -126, PT ;  /* 0xc2fc00000700780b */ /* 0x000fc80003fce000 */
[----:B------:R-:W-:Y:S02]  /*12910*/  @!P0 FMUL R6, R6, 0.5 ;  /* 0x3f00000006068820 */ /* 0x000fe40000400000 */
[----:B------:R1:W4:Y:S01]  /*12920*/  MUFU.EX2 R152, R2 ;  /* 0x0000000200987308 */ /* 0x0003220000000800 */
[----:B--2---:R-:W-:-:S06]  /*12930*/  @!P2 FMUL R140, R140, R140 ;  /* 0x0000008c8c8ca220 */ /* 0x004fcc0000400000 */
[----:B------:R-:W-:Y:S01]  /*12940*/  @!P6 FMUL R7, R7, 0.5 ;  /* 0x3f0000000707e820 */ /* 0x000fe20000400000 */
[----:B------:R2:W5:Y:S01]  /*12950*/  MUFU.EX2 R137, R5 ;  /* 0x0000000500897308 */ /* 0x0005620000000800 */
[----:B---3--:R-:W-:-:S07]  /*12960*/  @!P3 FMUL R153, R153, R153 ;  /* 0x000000999999b220 */ /* 0x008fce0000400000 */
[----:B------:R-:W3:Y:S01]  /*12970*/  MUFU.EX2 R141, R9 ;  /* 0x00000009008d7308 */ /* 0x000ee20000000800 */
[----:B-1----:R-:W-:Y:S02]  /*12980*/  FFMA2 R2, R144.F32x2.HI_LO, UR4.F32, R0.F32 ;  /* 0x0000000490027c49 */ /* 0x002fe40009200000 */
[----:B----4-:R-:W-:-:S03]  /*12990*/  @!P4 FMUL R152, R152, R152 ;  /* 0x000000989898c220 */ /* 0x010fc60000400000 */
[----:B------:R-:W-:Y:S02]  /*129a0*/  FSETP.GEU.AND P3, PT, R2, -126, PT ;  /* 0xc2fc00000200780b */ /* 0x000fe40003f6e000 */
[----:B------:R-:W-:Y:S01]  /*129b0*/  FSETP.GEU.AND P2, PT, R3, -126, PT ;  /* 0xc2fc00000300780b */ /* 0x000fe20003f4e000 */
[----:B--2---:R-:W-:Y:S01]  /*129c0*/  FFMA2 R4, R154.F32x2.HI_LO, UR4.F32, R0.F32 ;  /* 0x000000049a047c49 */ /* 0x004fe20009200000 */
[----:B------:R-:W-:Y:S01]  /*129d0*/  USHF.R.U32.HI UR4, URZ, 0x15, UR36 ;  /* 0x00000015ff047899 */ /* 0x000fe20008011624 */
[----:B------:R-:W1:Y:S01]  /*129e0*/  MUFU.EX2 R154, R6 ;  /* 0x00000006009a7308 */ /* 0x000e620000000800 */
[----:B-----5:R-:W-:Y:S01]  /*129f0*/  @!P5 FMUL R137, R137, R137 ;  /* 0x000000898989d220 */ /* 0x020fe20000400000 */
[----:B------:R-:W-:Y:S02]  /*12a00*/  MOV R0, UR42 ;  /* 0x0000002a00007c02 */ /* 0x000fe40008000f00 */
[----:B------:R-:W-:Y:S01]  /*12a10*/  FSETP.GEU.AND P5, PT, R4, -126, PT ;  /* 0xc2fc00000400780b */ /* 0x000fe20003fae000 */
[----:B---3--:R-:W-:Y:S01]  /*12a20*/  @!P1 FMUL R141, R141, R141 ;  /* 0x0000008d8d8d9220 */ /* 0x008fe20000400000 */
[----:B------:R-:W-:-:S02]  /*12a30*/  FSETP.GEU.AND P1, PT, R156, -126, PT ;  /* 0xc2fc00009c00780b */ /* 0x000fc40003f2e000 */
[----:B------:R-:W-:Y:S01]  /*12a40*/  @!P3 FMUL R2, R2, 0.5 ;  /* 0x3f0000000202b820 */ /* 0x000fe20000400000 */
[----:B------:R-:W-:Y:S01]  /*12a50*/  FSETP.GEU.AND P4, PT, R5, -126, PT ;  /* 0xc2fc00000500780b */ /* 0x000fe20003f8e000 */
[----:B------:R-:W-:Y:S01]  /*12a60*/  @!P2 FMUL R3, R3, 0.5 ;  /* 0x3f0000000303a820 */ /* 0x000fe20000400000 */
[----:B------:R-:W2:Y:S01]  /*12a70*/  MUFU.EX2 R155, R7 ;  /* 0x00000007009b7308 */ /* 0x000ea20000000800 */
[----:B------:R3:W-:Y:S01]  /*12a80*/  SYNCS.ARRIVE.TRANS64.A1T0 RZ, [R0+UR5], RZ ;  /* 0x000000ff00ff79a7 */ /* 0x0007e20008100005 */
[----:B------:R-:W-:Y:S02]  /*12a90*/  F2FP.F16.F32.PACK_AB R47, R137, R136 ;  /* 0x00000088892f723e */ /* 0x000fe400000000ff */
[----:B------:R-:W-:Y:S01]  /*12aa0*/  F2FP.F16.F32.PACK_AB R48, R153, R152 ;  /* 0x000000989930723e */ /* 0x000fe200000000ff */
[----:B-1----:R-:W-:Y:S01]  /*12ab0*/  @!P0 FMUL R154, R154, R154 ;  /* 0x0000009a9a9a8220 */ /* 0x002fe20000400000 */
[----:B------:R-:W-:Y:S02]  /*12ac0*/  FSETP.GEU.AND P0, PT, R157, -126, PT ;  /* 0xc2fc00009d00780b */ /* 0x000fe40003f0e000 */
[----:B------:R-:W1:Y:S01]  /*12ad0*/  MUFU.EX2 R10, R2 ;  /* 0x00000002000a7308 */ /* 0x000e620000000800 */
[----:B------:R-:W-:Y:S01]  /*12ae0*/  @!P1 FMUL R156, R156, 0.5 ;  /* 0x3f0000009c9c9820 */ /* 0x000fe20000400000 */
[----:B------:R-:W-:Y:S01]  /*12af0*/  @!P5 FMUL R4, R4, 0.5 ;  /* 0x3f0000000404d820 */ /* 0x000fe20000400000 */
[----:B------:R-:W-:Y:S01]  /*12b00*/  @!P4 FMUL R5, R5, 0.5 ;  /* 0x3f0000000505c820 */ /* 0x000fe20000400000 */
[----:B------:R-:W-:-:S04]  /*12b10*/  F2FP.F16.F32.PACK_AB R49, R141, R140 ;  /* 0x0000008c8d31723e */ /* 0x000fc800000000ff */
[----:B------:R-:W4:Y:S01]  /*12b20*/  MUFU.EX2 R11, R3 ;  /* 0x00000003000b7308 */ /* 0x000f220000000800 */
[----:B--2---:R-:W-:Y:S02]  /*12b30*/  @!P6 FMUL R155, R155, R155 ;  /* 0x0000009b9b9be220 */ /* 0x004fe40000400000 */
[----:B------:R-:W-:-:S03]  /*12b40*/  @!P0 FMUL R157, R157, 0.5 ;  /* 0x3f0000009d9d8820 */ /* 0x000fc60000400000 */
[----:B------:R-:W-:Y:S02]  /*12b50*/  F2FP.F16.F32.PACK_AB R50, R155, R154 ;  /* 0x0000009a9b32723e */ /* 0x000fe400000000ff */
[----:B------:R-:W2:Y:S01]  /*12b60*/  MUFU.EX2 R144, R4 ;  /* 0x0000000400907308 */ /* 0x000ea20000000800 */
[----:B-1----:R-:W-:Y:S01]  /*12b70*/  @!P3 FMUL R10, R10, R10 ;  /* 0x0000000a0a0ab220 */ /* 0x002fe20000400000 */
[----:B------:R-:W-:-:S04]  /*12b80*/  MOV R2, UR4 ;  /* 0x0000000400027c02 */ /* 0x000fc80008000f00 */
[----:B------:R3:W-:Y:S01]  /*12b90*/  STL [R1+0x68], R10 ;  /* 0x0000680a01007387 */ /* 0x0007e20000100800 */
[----:B------:R-:W-:Y:S01]  /*12ba0*/  LOP3.LUT P6, RZ, R2, 0x3, R24, 0x48, !PT ;  /* 0x0000000302ff7812 */ /* 0x000fe200078c4818 */
[----:B------:R-:W1:Y:S01]  /*12bb0*/  MUFU.EX2 R145, R5 ;  /* 0x0000000500917308 */ /* 0x000e620000000800 */
[----:B----4-:R-:W-:Y:S01]  /*12bc0*/  @!P2 FMUL R11, R11, R11 ;  /* 0x0000000b0b0ba220 */ /* 0x010fe20000400000 */
[----:B------:R-:W-:-:S04]  /*12bd0*/  F2FP.F16.F32.PACK_AB R24, R181, R180 ;  /* 0x000000b4b518723e */ /* 0x000fc800000000ff */
[----:B------:R3:W-:Y:S01]  /*12be0*/  STL [R1+0x6c], R11 ;  /* 0x00006c0b01007387 */ /* 0x0007e20000100800 */
[----:B------:R-:W-:Y:S01]  /*12bf0*/  F2FP.F16.F32.PACK_AB R52, R11, R10 ;  /* 0x0000000a0b34723e */ /* 0x000fe200000000ff */
[----:B------:R-:W4:Y:S01]  /*12c00*/  MUFU.EX2 R156, R156 ;  /* 0x0000009c009c7308 */ /* 0x000f220000000800 */
[----:B--2---:R-:W-:-:S07]  /*12c10*/  @!P5 FMUL R144, R144, R144 ;  /* 0x000000909090d220 */ /* 0x004fce0000400000 */
[----:B------:R-:W2:Y:S01]  /*12c20*/  MUFU.EX2 R157, R157 ;  /* 0x0000009d009d7308 */ /* 0x000ea20000000800 */
[----:B-1----:R-:W-:-:S05]  /*12c30*/  @!P4 FMUL R145, R145, R145 ;  /* 0x000000919191c220 */ /* 0x002fca0000400000 */
[----:B------:R-:W-:Y:S01]  /*12c40*/  F2FP.F16.F32.PACK_AB R51, R145, R144 ;  /* 0x000000909133723e */ /* 0x000fe200000000ff */
[----:B----4-:R-:W-:Y:S01]  /*12c50*/  @!P1 FMUL R156, R156, R156 ;  /* 0x0000009c9c9c9220 */ /* 0x010fe20000400000 */
[----:B--2---:R-:W-:-:S05]  /*12c60*/  @!P0 FMUL R157, R157, R157 ;  /* 0x0000009d9d9d8220 */ /* 0x004fca0000400000 */
[----:B------:R-:W-:Y:S01]  /*12c70*/  F2FP.F16.F32.PACK_AB R53, R157, R156 ;  /* 0x0000009c9d35723e */ /* 0x000fe200000000ff */
[----:B---3--:R-:W-:Y:S06]  /*12c80*/  @!P6 BRA `(.L_x_249) ;  /* 0x000000000040e947 */ /* 0x008fec0003800000 */
        /* <DEDUP_REMOVED lines=16> */
.L_x_249:
[----:B------:R-:W-:Y:S05]  /*12d90*/  WARPSYNC.ALL ;  /* 0x0000000000007948 */ /* 0x000fea0003800000 */
[----:B------:R1:W-:Y:S01]  /*12da0*/  STTM.x32 tmem[UR36], R56 ;  /* 0x00000038000079ed */ /* 0x0003e200082c0024 */
[----:B------:R-:W2:Y:S01]  /*12db0*/  LDCU UR4, c[0x0][0x704] ;  /* 0x0000e080ff0477ac */ /* 0x000ea20008000800 */
[----:B-1----:R-:W3:Y:S01]  /*12dc0*/  LDL R87, [R1+0x74] ;  /* 0x0000740001577983 */ /* 0x002ee20000100800 */
[----:B------:R-:W1:Y:S02]  /*12dd0*/  S2R R2, SR_TID.X ;  /* 0x0000000000027919 */ /* 0x000e640000002100 */
[----:B-1----:R-:W-:-:S02]  /*12de0*/  SHF.R.U32.HI R60, RZ, 0x5, R2 ;  /* 0x00000005ff3c7819 */ /* 0x002fc40000011602 */
[----:B---3--:R-:W-:-:S04]  /*12df0*/  FSETP.NEU.AND P0, PT, R87, -INF , PT ;  /* 0xff8000005700780b */ /* 0x008fc80003f0d000 */
[----:B------:R-:W-:-:S05]  /*12e00*/  FSEL R0, R87, RZ, P0 ;  /* 0x000000ff57007208 */ /* 0x000fca0000000000 */
[----:B--2---:R-:W-:-:S04]  /*12e10*/  FMUL R0, R0, -UR4 ;  /* 0x8000000400007c20 */ /* 0x004fc80008400000 */
[--C-:B------:R-:W-:Y:S02]  /*12e20*/  FFMA2 R148, R148.F32x2.HI_LO, UR4.F32, R0.reuse.F32 ;  /* 0x0000000494947c49 */ /* 0x100fe40009200000 */
[----:B------:R-:W-:Y:S01]  /*12e30*/  FFMA2 R150, R150.F32x2.HI_LO, UR4.F32, R0.F32 ;  /* 0x0000000496967c49 */ /* 0x000fe20009200000 */
[----:B------:R-:W-:Y:S02]  /*12e40*/  UIADD3 UR4, UPT, UPT, UR36, 0x20, URZ ;  /* 0x0000002024047890 */ /* 0x000fe4000fffe0ff */
[----:B------:R-:W-:Y:S02]  /*12e50*/  FSETP.GEU.AND P4, PT, R148, -126, PT ;  /* 0xc2fc00009400780b */ /* 0x000fe40003f8e000 */
[----:B------:R-:W-:Y:S01]  /*12e60*/  FSETP.GEU.AND P3, PT, R149, -126, PT ;  /* 0xc2fc00009500780b */ /* 0x000fe20003f6e000 */
[----:B------:R-:W-:Y:S01]  /*12e70*/  USHF.R.U32.HI UR4, URZ, 0x15, UR4 ;  /* 0x00000015ff047899 */ /* 0x000fe20008011604 */
[----:B------:R-:W-:Y:S02]  /*12e80*/  FSETP.GEU.AND P2, PT, R150, -126, PT ;  /* 0xc2fc00009600780b */ /* 0x000fe40003f4e000 */
[----:B------:R-:W-:-:S03]  /*12e90*/  FSETP.GEU.AND P1, PT, R151, -126, PT ;  /* 0xc2fc00009700780b */ /* 0x000fc60003f2e000 */
[----:B------:R-:W-:-:S04]  /*12ea0*/  MOV R3, UR4 ;  /* 0x0000000400037c02 */ /* 0x000fc80008000f00 */
[----:B------:R-:W-:Y:S01]  /*12eb0*/  @!P4 FMUL R148, R148, 0.5 ;  /* 0x3f0000009494c820 */ /* 0x000fe20000400000 */
[----:B------:R-:W-:Y:S01]  /*12ec0*/  LOP3.LUT P0, RZ, R3, 0x3, R60, 0x48, !PT ;  /* 0x0000000303ff7812 */ /* 0x000fe2000780483c */
[----:B------:R-:W-:Y:S02]  /*12ed0*/  @!P3 FMUL R149, R149, 0.5 ;  /* 0x3f0000009595b820 */ /* 0x000fe40000400000 */
[----:B------:R-:W-:Y:S01]  /*12ee0*/  @!P2 FMUL R150, R150, 0.5 ;  /* 0x3f0000009696a820 */ /* 0x000fe20000400000 */
[----:B------:R-:W1:Y:S01]  /*12ef0*/  MUFU.EX2 R58, R148 ;  /* 0x00000094003a7308 */ /* 0x000e620000000800 */
[----:B------:R-:W-:-:S07]  /*12f00*/  @!P1 FMUL R151, R151, 0.5 ;  /* 0x3f00000097979820 */ /* 0x000fce0000400000 */
[----:B------:R-:W2:Y:S08]  /*12f10*/  MUFU.EX2 R59, R149 ;  /* 0x00000095003b7308 */ /* 0x000eb00000000800 */
[----:B------:R-:W3:Y:S01]  /*12f20*/  MUFU.EX2 R56, R150 ;  /* 0x0000009600387308 */ /* 0x000ee20000000800 */
[----:B-1----:R-:W-:-:S07]  /*12f30*/  @!P4 FMUL R58, R58, R58 ;  /* 0x0000003a3a3ac220 */ /* 0x002fce0000400000 */
[----:B------:R-:W1:Y:S01]  /*12f40*/  MUFU.EX2 R57, R151 ;  /* 0x0000009700397308 */ /* 0x000e620000000800 */
[----:B--2---:R-:W-:-:S05]  /*12f50*/  @!P3 FMUL R59, R59, R59 ;  /* 0x0000003b3b3bb220 */ /* 0x004fca0000400000 */
[----:B------:R-:W-:Y:S01]  /*12f60*/  F2FP.F16.F32.PACK_AB R54, R59, R58 ;  /* 0x0000003a3b36723e */ /* 0x000fe200000000ff */
[----:B---3--:R-:W-:Y:S01]  /*12f70*/  @!P2 FMUL R56, R56, R56 ;  /* 0x000000383838a220 */ /* 0x008fe20000400000 */
[----:B-1----:R-:W-:-:S05]  /*12f80*/  @!P1 FMUL R57, R57, R57 ;  /* 0x0000003939399220 */ /* 0x002fca0000400000 */
        /* <DEDUP_REMOVED lines=18> */
.L_x_250:
        /* <DEDUP_REMOVED lines=10> */
.L_x_251:
[----:B------:R-:W3:Y:S01]  /*13150*/  S2UR UR4, SR_CgaCtaId ;  /* 0x00000000000479c3 */ /* 0x000ee20000008800 */
[----:B------:R-:W-:Y:S01]  /*13160*/  UISETP.NE.AND UP0, UPT, UR51, URZ, UPT ;  /* 0x000000ff3300728c */ /* 0x000fe2000bf05270 */
[----:B------:R-:W-:Y:S02]  /*13170*/  UMOV UR5, 0x400 ;  /* 0x0000040000057882 */ /* 0x000fe40000000000 */
[----:B---3--:R-:W-:-:S04]  /*13180*/  ULEA UR4, UR4, UR5, 0x18 ;  /* 0x0000000504047291 */ /* 0x008fc8000f8ec0ff */
[----:B------:R-:W-:-:S04]  /*13190*/  UIADD3 UR5, UPT, UPT, UR4, 0x5068, URZ ;  /* 0x0000506804057890 */ /* 0x000fc8000fffe0ff */
[----:B------:R-:W-:Y:S02]  /*131a0*/  @UP0 UIADD3 UR5, UPT, UPT, UR4, 0x5058, URZ ;  /* 0x0000505804050890 */ /* 0x000fe4000fffe0ff */
[----:B------:R-:W-:Y:S02]  /*131b0*/  UISETP.NE.AND UP0, UPT, UR41, URZ, UPT ;  /* 0x000000ff2900728c */ /* 0x000fe4000bf05270 */
[----:B------:R-:W-:-:S09]  /*131c0*/  UPRMT UR5, UR38, 0x654, UR5 ;  /* 0x0000065426057896 */ /* 0x000fd20008000005 */
[----:B--2---:R-:W-:Y:S01]  /*131d0*/  SYNCS.ARRIVE.TRANS64.RED.A1T0 RZ, [UR5], RZ ;  /* 0x000000ffffff79a7 */ /* 0x004fe20008100405 */
[----:B------:R-:W-:Y:S05]  /*131e0*/  BRA.U UP0, `(.L_x_252) ;  /* 0x0000000100047547 */ /* 0x000fea000b800000 */
[----:B------:R-:W-:Y:S05]  /*131f0*/  BPT.TRAP 0x1 ;  /* 0x000000040000795c */ /* 0x000fea0000300000 */
.L_x_252:
[----:B------:R-:W-:Y:S01]  /*13200*/  UISETP.NE.AND UP0, UPT, UR51, URZ, UPT ;  /* 0x000000ff3300728c */ /* 0x000fe2000bf05270 */
[----:B------:R-:W-:Y:S01]  /*13210*/  FADD2 R22, R22.F32x2.HI_LO, RZ.F32 ;  /* 0x000000ff1616724b */ /* 0x000fe20000200000 */
[----:B------:R-:W-:Y:S01]  /*13220*/  UIADD3 UR5, UPT, UPT, UR4, 0x5088, URZ ;  /* 0x0000508804057890 */ /* 0x000fe2000fffe0ff */
[----:B------:R-:W-:Y:S01]  /*13230*/  FADD2 R88, R88.F32x2.HI_LO, RZ.F32 ;  /* 0x000000ff5858724b */ /* 0x000fe20000200000 */
[----:B------:R-:W-:Y:S01]  /*13240*/  USEL UR36, UR49, UR46, UP0 ;  /* 0x0000002e31247287 */ /* 0x000fe20008000000 */
[----:B------:R-:W-:Y:S01]  /*13250*/  FADD2 R22, R22.F32x2.HI_LO, R94.F32x2.HI_LO ;  /* 0x0000005e1616724b */ /* 0x000fe20000000000 */
[----:B------:R-:W-:Y:S01]  /*13260*/  FSETP.NEU.AND P0, PT, R87, -INF , PT ;  /* 0xff8000005700780b */ /* 0x000fe20003f0d000 */
[----:B------:R-:W-:Y:S01]  /*13270*/  FADD2 R90, R90.F32x2.HI_LO, RZ.F32 ;  /* 0x000000ff5a5a724b */ /* 0x000fe20000200000 */
[----:B------:R-:W-:Y:S01]  /*13280*/  ULOP3.LUT UR36, UR36, 0x1, URZ, 0x3c, !UPT ;  /* 0x0000000124247892 */ /* 0x000fe2000f8e3cff */
[----:B------:R-:W-:Y:S01]  /*13290*/  FADD2 R88, R88.F32x2.HI_LO, R96.F32x2.HI_LO ;  /* 0x000000605858724b */ /* 0x000fe20000000000 */
[----:B------:R-:W-:Y:S01]  /*132a0*/  FSEL R4, R87, RZ, P0 ;  /* 0x000000ff57047208 */ /* 0x000fe20000000000 */
[----:B------:R-:W-:Y:S01]  /*132b0*/  @UP0 UIADD3 UR5, UPT, UPT, UR4, 0x5078, URZ ;  /* 0x0000507804050890 */ /* 0x000fe2000fffe0ff */
[----:B------:R-:W-:-:S02]  /*132c0*/  FADD2 R90, R90.F32x2.HI_LO, R98.F32x2.HI_LO ;  /* 0x000000625a5a724b */ /* 0x000fc40000000000 */
[----:B------:R-:W-:Y:S01]  /*132d0*/  MOV R0, UR36 ;  /* 0x0000002400007c02 */ /* 0x000fe20008000f00 */
[----:B------:R-:W-:Y:S01]  /*132e0*/  FADD2 R22, R22.F32x2.HI_LO, R102.F32x2.HI_LO ;  /* 0x000000661616724b */ /* 0x000fe20000000000 */
[----:B------:R-:W-:Y:S01]  /*132f0*/  FSETP.NEU.AND P0, PT, R17, R4, PT ;  /* 0x000000041100720b */ /* 0x000fe20003f0d000 */
[----:B------:R-:W-:Y:S01]  /*13300*/  FADD2 R88, R88.F32x2.HI_LO, R104.F32x2.HI_LO ;  /* 0x000000685858724b */ /* 0x000fe20000000000 */
[----:B------:R-:W-:Y:S01]  /*13310*/  SHF.L.U32 R0, R0, 0x1f, RZ ;  /* 0x0000001f00007819 */ /* 0x000fe200000006ff */
[----:B------:R-:W-:Y:S02]  /*13320*/  FADD2 R90, R90.F32x2.HI_LO, R106.F32x2.HI_LO ;  /* 0x0000006a5a5a724b */ /* 0x000fe40000000000 */
[----:B------:R-:W-:Y:S01]  /*13330*/  FADD2 R22, R22.F32x2.HI_LO, R110.F32x2.HI_LO ;  /* 0x0000006e1616724b */ /* 0x000fe20000000000 */
[----:B------:R-:W2:Y:S01]  /*13340*/  SYNCS.PHASECHK.TRANS64.TRYWAIT P2, [UR5], R0 ;  /* 0x00000000ff0075a7 */ /* 0x000ea20008041105 */
[----:B------:R-:W-:Y:S02]  /*13350*/  FADD2 R88, R88.F32x2.HI_LO, R112.F32x2.HI_LO ;  /* 0x000000705858724b */ /* 0x000fe40000000000 */
[----:B------:R-:W-:-:S02]  /*13360*/  FADD2 R90, R90.F32x2.HI_LO, R114.F32x2.HI_LO ;  /* 0x000000725a5a724b */ /* 0x000fc40000000000 */
[----:B------:R-:W-:Y:S02]  /*13370*/  FADD2 R22, R22.F32x2.HI_LO, R118.F32x2.HI_LO ;  /* 0x000000761616724b */ /* 0x000fe40000000000 */
[----:B------:R-:W-:Y:S02]  /*13380*/  FADD2 R88, R88.F32x2.HI_LO, R138.F32x2.HI_LO ;  /* 0x0000008a5858724b */ /* 0x000fe40000000000 */
[----:B------:R-:W-:Y:S02]  /*13390*/  FADD2 R90, R90.F32x2.HI_LO, R142.F32x2.HI_LO ;  /* 0x0000008e5a5a724b */ /* 0x000fe40000000000 */
[----:B------:R-:W-:Y:S01]  /*133a0*/  FADD2 R22, R22.F32x2.HI_LO, R158.F32x2.HI_LO ;  /* 0x0000009e1616724b */ /* 0x000fe20000000000 */
[----:B--2---:R-:W-:Y:S06]  /*133b0*/  @!P2 BRA `(.L_x_253) ;  /* 0x0000003c0044a947 */ /* 0x004fec0003800000 */
.L_x_410:
[----:B------:R-:W-:Y:S01]  /*133c0*/  BSSY.RECONVERGENT B0, `(.L_x_254) ;  /* 0x000000b000007945 */ /* 0x000fe20003800200 */
[----:B--2---:R-:W-:-:S03]  /*133d0*/  MOV R3, 0x3f000000 ;  /* 0x3f00000000037802 */ /* 0x004fc60000000f00 */
[----:B------:R-:W-:Y:S05]  /*133e0*/  @!P0 BRA `(.L_x_255) ;  /* 0x0000000000208947 */ /* 0x000fea0003800000 */
[----:B------:R-:W2:Y:S01]  /*133f0*/  LDCU UR5, c[0x0][0x704] ;  /* 0x0000e080ff0577ac */ /* 0x000ea20008000800 */
[----:B------:R-:W-:-:S04]  /*13400*/  FADD R0, -R4, R17 ;  /* 0x0000001104007221 */ /* 0x000fc80000000100 */
[----:B--2---:R-:W-:-:S05]  /*13410*/  FMUL R0, R0, UR5 ;  /* 0x0000000500007c20 */ /* 0x004fca0008400000 */
[----:B------:R-:W-:-:S13]  /*13420*/  FSETP.GEU.AND P0, PT, R0, -126, PT ;  /* 0xc2fc00000000780b */ /* 0x000fda0003f0e000 */
[----:B------:R-:W-:-:S04]  /*13430*/  @!P0 FMUL R0, R0, 0.5 ;  /* 0x3f00000000008820 */ /* 0x000fc80000400000 */
[----:B------:R-:W2:Y:S02]  /*13440*/  MUFU.EX2 R3, R0 ;  /* 0x0000000000037308 */ /* 0x000ea40000000800 */
[----:B--2---:R-:W-:-:S04]  /*13450*/  @!P0 FMUL R3, R3, R3 ;  /* 0x0000000303038220 */ /* 0x004fc80000400000 */
[----:B------:R-:W-:Y:S02]  /*13460*/  FMUL R3, R3, 0.5 ;  /* 0x3f00000003037820 */ /* 0x000fe40000400000 */
.L_x_255:
[----:B------:R-:W-:Y:S05]  /*13470*/  BSYNC.RECONVERGENT B0 ;  /* 0x0000000000007941 */ /* 0x000fea0003800200 */
.L_x_254:
[----:B------:R-:W2:Y:S04]  /*13480*/  LDL.LU.64 R4, [R1+0x18] ;  /* 0x0000180001047983 */ /* 0x000ea80000300a00 */
[----:B-1----:R-:W3:Y:S04]  /*13490*/  LDL.LU.64 R28, [R1+0x20] ;  /* 0x00002000011c7983 */ /* 0x002ee80000300a00 */
[----:B------:R-:W4:Y:S04]  /*134a0*/  LDL.LU.64 R26, [R1+0x28] ;  /* 0x00002800011a7983 */ /* 0x000f280000300a00 */
[----:B------:R-:W5:Y:S04]  /*134b0*/  LDL.LU.64 R24, [R1+0x38] ;  /* 0x0000380001187983 */ /* 0x000f680000300a00 */
[----:B------:R-:W5:Y:S04]  /*134c0*/  LDL.LU.64 R20, [R1+0x40] ;  /* 0x0000400001147983 */ /* 0x000f680000300a00 */
[----:B------:R-:W5:Y:S04]  /*134d0*/  LDL.LU.64 R14, [R1+0x48] ;  /* 0x00004800010e7983 */ /* 0x000f680000300a00 */
[----:B------:R-:W5:Y:S01]  /*134e0*/  LDL.LU.64 R8, [R1+0x30] ;  /* 0x0000300001087983 */ /* 0x000f620000300a00 */
[----:B------:R-:W-:-:S03]  /*134f0*/  FADD2 R22, R22.F32x2.HI_LO, R166.F32x2.HI_LO ;  /* 0x000000a61616724b */ /* 0x000fc60000000000 */
[----:B------:R-:W5:Y:S04]  /*13500*/  LDL.LU.64 R12, [R1+0x58] ;  /* 0x00005800010c7983 */ /* 0x000f680000300a00 */
[----:B------:R-:W5:Y:S04]  /*13510*/  LDL.LU.64 R10, [R1+0x60] ;  /* 0x00006000010a7983 */ /* 0x000f680000300a00 */
[----:B------:R-:W5:Y:S01]  /*13520*/  LDL.LU.64 R6, [R1+0x50] ;  /* 0x0000500001067983 */ /* 0x000f620000300a00 */
[----:B------:R-:W-:-:S04]  /*13530*/  FADD2 R22, R22.F32x2.HI_LO, R174.F32x2.HI_LO ;  /* 0x000000ae1616724b */ /* 0x000fc80000000000 */
[----:B------:R-:W-:Y:S02]  /*13540*/  FADD2 R22, R22.F32x2.HI_LO, R182.F32x2.HI_LO ;  /* 0x000000b61616724b */ /* 0x000fe40000000000 */
[----:B------:R-:W-:-:S04]  /*13550*/  FMUL R16, R3, R16 ;  /* 0x0000001003107220 */ /* 0x000fc80000400000 */
[----:B------:R-:W-:-:S04]  /*13560*/  FADD2 R18, R16.F32, R18.F32x2.HI_LO ;  /* 0x000000121012724b */ /* 0x000fc80000040000 */
[----:B------:R-:W-:Y:S02]  /*13570*/  FADD2 R18, R18.F32x2.HI_LO, R92.F32x2.HI_LO ;  /* 0x0000005c1212724b */ /* 0x000fe40000000000 */
[----:B--2---:R-:W-:Y:S02]  /*13580*/  FADD2 R22, R22.F32x2.HI_LO, R4.F32x2.HI_LO ;  /* 0x000000041616724b */ /* 0x004fe40000000000 */
[----:B------:R-:W2:Y:S01]  /*13590*/  LDL.LU.64 R4, [R1+0x68] ;  /* 0x0000680001047983 */ /* 0x000ea20000300a00 */
        /* <DEDUP_REMOVED lines=15> */
[----:B---3--:R-:W-:Y:S02]  /*13690*/  FADD2 R88, R88.F32x2.HI_LO, R28.F32x2.HI_LO ;  /* 0x0000001c5858724b */ /* 0x008fe40000000000 */
[----:B----4-:R-:W-:Y:S02]  /*136a0*/  FADD2 R90, R90.F32x2.HI_LO, R26.F32x2.HI_LO ;  /* 0x0000001a5a5a724b */ /* 0x010fe40000000000 */
[----:B------:R-:W-:Y:S02]  /*136b0*/  FADD2 R18, R18.F32x2.HI_LO, R188.F32x2.HI_LO ;  /* 0x000000bc1212724b */ /* 0x000fe40000000000 */
[----:B-----5:R-:W-:Y:S02]  /*136c0*/  FADD2 R22, R22.F32x2.HI_LO, R24.F32x2.HI_LO ;  /* 0x000000181616724b */ /* 0x020fe40000000000 */
        /* <DEDUP_REMOVED lines=22> */
[----:B------:R-:W-:Y:S02]  /*13830*/  FADD2 R88, R88.F32x2.HI_LO, R90.F32x2.HI_LO ;  /* 0x0000005a5858724b */ /* 0x000fe40000000000 */
[----:B--2---:R-:W-:-:S04]  /*13840*/  FADD2 R18, R18.F32x2.HI_LO, R4.F32x2.HI_LO ;  /* 0x000000041212724b */ /* 0x004fc80000000000 */
[----:B------:R-:W-:-:S04]  /*13850*/  FADD2 R18, R18.F32x2.HI_LO, R22.F32x2.HI_LO ;  /* 0x000000161212724b */ /* 0x000fc80000000000 */
[----:B------:R-:W-:-:S04]  /*13860*/  FADD2 R18, R18.F32x2.HI_LO, R88.F32x2.HI_LO ;  /* 0x000000581212724b */ /* 0x000fc80000000000 */
[----:B------:R-:W-:-:S05]  /*13870*/  FADD R0, R18, R19 ;  /* 0x0000001312007221 */ /* 0x000fca0000000000 */
[----:B------:R1:W-:Y:S01]  /*13880*/  STL [R1+0x70], R0 ;  /* 0x0000700001007387 */ /* 0x0003e20000100800 */
[----:B------:R-:W-:Y:S05]  /*13890*/  @P1 BRA `(.L_x_256) ;  /* 0x0000000000041947 */ /* 0x000fea0003800000 */
[----:B------:R-:W-:Y:S05]  /*138a0*/  BPT.TRAP 0x1 ;  /* 0x000000040000795c */ /* 0x000fea0000300000 */
.L_x_256:
[----:B------:R-:W-:Y:S01]  /*138b0*/  UISETP.NE.AND UP0, UPT, UR51, URZ, UPT ;  /* 0x000000ff3300728c */ /* 0x000fe2000bf05270 */
[----:B------:R-:W-:Y:S01]  /*138c0*/  IMAD.U32 R2, R2, 0x10000, RZ ;  /* 0x0001000002027824 */ /* 0x000fe200078e00ff */
[----:B------:R-:W-:Y:S01]  /*138d0*/  ULOP3.LUT UR47, UR47, 0x1, URZ, 0x3c, !UPT ;  /* 0x000000012f2f7892 */ /* 0x000fe2000f8e3cff */
[----:B------:R-:W-:Y:S01]  /*138e0*/  LOP3.LUT R60, R60, 0x3, RZ, 0xc0, !PT ;  /* 0x000000033c3c7812 */ /* 0x000fe200078ec0ff */
[----:B------:R-:W-:Y:S02]  /*138f0*/  UIADD3 UR5, UPT, UPT, UR4, 0x5060, URZ ;  /* 0x0000506004057890 */ /* 0x000fe4000fffe0ff */
[----:B------:R-:W-:Y:S02]  /*13900*/  LOP3.LUT R2, R2, 0x600000, RZ, 0xc0, !PT ;  /* 0x0060000002027812 */ /* 0x000fe400078ec0ff */
[----:B-1----:R-:W-:Y:S02]  /*13910*/  IMAD.U32 R0, RZ, RZ, UR47 ;  /* 0x0000002fff007e24 */ /* 0x002fe4000f8e00ff */
[----:B------:R-:W-:Y:S01]  /*13920*/  SHF.R.U32.HI R3, RZ, 0x15, R2 ;  /* 0x00000015ff037819 */ /* 0x000fe20000011602 */
[----:B------:R-:W-:-:S02]  /*13930*/  @UP0 UIADD3 UR5, UPT, UPT, UR4, 0x5050, URZ ;  /* 0x0000505004050890 */ /* 0x000fc4000fffe0ff */
[----:B------:R-:W-:Y:S01]  /*13940*/  SHF.L.U32 R0, R0, 0x1f, RZ ;  /* 0x0000001f00007819 */ /* 0x000fe200000006ff */
[----:B------:R-:W-:Y:S01]  /*13950*/  USEL UR4, URZ, 0x80, UP0 ;  /* 0x00000080ff047887 */ /* 0x000fe20008000000 */
[----:B------:R-:W-:-:S05]  /*13960*/  ISETP.NE.AND P0, PT, R60, R3, PT ;  /* 0x000000033c00720c */ /* 0x000fca0003f05270 */
[----:B------:R-:W1:Y:S01]  /*13970*/  SYNCS.PHASECHK.TRANS64.TRYWAIT P1, [UR5], R0 ;  /* 0x00000000ff0075a7 */ /* 0x000e620008021105 */
[----:B------:R-:W-:Y:S01]  /*13980*/  LOP3.LUT R2, R2, UR4, RZ, 0xfc, !PT ;  /* 0x0000000402027c12 */ /* 0x000fe2000f8efcff */
[----:B-1----:R-:W-:Y:S06]  /*13990*/  @!P1 BRA `(.L_x_257) ;  /* 0x0000003400e49947 */ /* 0x002fec0003800000 */
.L_x_412:
        /* <DEDUP_REMOVED lines=17> */
.L_x_258:
[----:B------:R-:W-:Y:S05]  /*13ab0*/  WARPSYNC.ALL ;  /* 0x0000000000007948 */ /* 0x000fea0003800000 */
[----:B------:R-:W2:Y:S01]  /*13ac0*/  LDL.LU.64 R16, [R1+0x70] ;  /* 0x0000700001107983 */ /* 0x000ea20000300a00 */
[----:B------:R-:W-:Y:S01]  /*13ad0*/  R2UR UR4, R2 ;  /* 0x00000000020472ca */ /* 0x000fe200000e0000 */
[----:B------:R-:W-:-:S04]  /*13ae0*/  UISETP.NE.AND UP0, UPT, UR51, URZ, UPT ;  /* 0x000000ff3300728c */ /* 0x000fc8000bf05270 */
[----:B------:R-:W-:Y:S02]  /*13af0*/  USEL UR46, UR46, UR36, UP0 ;  /* 0x000000242e2e7287 */ /* 0x000fe40008000000 */
[----:B------:R-:W-:-:S06]  /*13b00*/  USEL UR49, UR36, UR49, UP0 ;  /* 0x0000003124317287 */ /* 0x000fcc0008000000 */
[----:B--2---:R3:W-:Y:S06]  /*13b10*/  STTM.x2 tmem[UR4], R16 ;  /* 0x00000010000079ed */ /* 0x0047ec00080c0004 */
.L_x_239:
[----:B------:R-:W-:-:S09]  /*13b20*/  UISETP.NE.AND UP0, UPT, UR41, URZ, UPT ;  /* 0x000000ff2900728c */ /* 0x000fd2000bf05270 */
[----:B------:R-:W-:Y:S05]  /*13b30*/  BRA.U UP0, `(.L_x_259) ;  /* 0x0000000100047547 */ /* 0x000fea000b800000 */
[----:B------:R-:W-:Y:S05]  /*13b40*/  BPT.TRAP 0x1 ;  /* 0x000000040000795c */ /* 0x000fea0000300000 */
.L_x_259:
[----:B------:R-:W4:Y:S01]  /*13b50*/  S2UR UR6, SR_CgaCtaId ;  /* 0x00000000000679c3 */ /* 0x000f220000008800 */
[----:B------:R-:W-:Y:S01]  /*13b60*/  UISETP.NE.AND UP1, UPT, UR51, URZ, UPT ;  /* 0x000000ff3300728c */ /* 0x000fe2000bf25270 */
[----:B------:R-:W-:-:S03]  /*13b70*/  UMOV UR5, 0x400 ;  /* 0x0000040000057882 */ /* 0x000fc60000000000 */
[----:B------:R-:W-:Y:S02]  /*13b80*/  USEL UR7, UR49, UR46, UP1 ;  /* 0x0000002e31077287 */ /* 0x000fe40008800000 */
[----:B----4-:R-:W-:-:S04]  /*13b90*/  ULEA UR5, UR6, UR5, 0x18 ;  /* 0x0000000506057291 */ /* 0x010fc8000f8ec0ff */
[----:B------:R-:W-:Y:S02]  /*13ba0*/  UIADD3 UR4, UPT, UPT, UR5, 0x5080, URZ ;  /* 0x0000508005047890 */ /* 0x000fe4000fffe0ff */
[----:B------:R-:W-:-:S09]  /*13bb0*/  @UP1 UIADD3 UR4, UPT, UPT, UR5, 0x5070, URZ ;  /* 0x0000507005041890 */ /* 0x000fd2000fffe0ff */
[----:B------:R-:W-:Y:S01]  /*13bc0*/  SYNCS.ARRIVE.TRANS64.A1T0 RZ, [UR4], RZ ;  /* 0x000000ffffff79a7 */ /* 0x000fe20008100004 */
[----:B------:R-:W-:Y:S05]  /*13bd0*/  BRA.U UP0, `(.L_x_260) ;  /* 0x0000000100047547 */ /* 0x000fea000b800000 */
[----:B------:R-:W-:Y:S05]  /*13be0*/  BPT.TRAP 0x1 ;  /* 0x000000040000795c */ /* 0x000fea0000300000 */
.L_x_260:
[----:B------:R-:W-:Y:S02]  /*13bf0*/  UISETP.NE.AND UP0, UPT, UR51, URZ, UPT ;  /* 0x000000ff3300728c */ /* 0x000fe4000bf05270 */
[----:B------:R-:W-:Y:S02]  /*13c00*/  ULOP3.LUT UR7, UR7, 0x1, URZ, 0x3c, !UPT ;  /* 0x0000000107077892 */ /* 0x000fe4000f8e3cff */
[----:B------:R-:W-:-:S04]  /*13c10*/  UIADD3 UR4, UPT, UPT, UR5, 0x5088, URZ ;  /* 0x0000508805047890 */ /* 0x000fc8000fffe0ff */
[----:B-1----:R-:W-:-:S03]  /*13c20*/  MOV R3, UR7 ;  /* 0x0000000700037c02 */ /* 0x002fc60008000f00 */
[----:B------:R-:W-:Y:S01]  /*13c30*/  @UP0 UIADD3 UR4, UPT, UPT, UR5, 0x5078, URZ ;  /* 0x0000507805040890 */ /* 0x000fe2000fffe0ff */
[----:B------:R-:W-:-:S08]  /*13c40*/  SHF.L.U32 R3, R3, 0x1f, RZ ;  /* 0x0000001f03037819 */ /* 0x000fd000000006ff */
[----:B------:R-:W1:Y:S02]  /*13c50*/  SYNCS.PHASECHK.TRANS64.TRYWAIT P0, [UR4], R3 ;  /* 0x00000003ff0075a7 */ /* 0x000e640008001104 */
[----:B-1----:R-:W-:Y:S05]  /*13c60*/  @!P0 BRA `(.L_x_261) ;  /* 0x0000003400488947 */ /* 0x002fea0003800000 */
.L_x_414:
[----:B------:R-:W-:-:S04]  /*13c70*/  UISETP.NE.AND UP0, UPT, UR51, URZ, UPT ;  /* 0x000000ff3300728c */ /* 0x000fc8000bf05270 */
[----:B------:R-:W-:-:S04]  /*13c80*/  USEL UR43, UR44, UR43, UP0 ;  /* 0x0000002b2c2b7287 */ /* 0x000fc80008000000 */
[----:B------:R-:W-:-:S09]  /*13c90*/  UISETP.GT.U32.AND UP0, UPT, UR43, 0x1, UPT ;  /* 0x000000012b00788c */ /* 0x000fd2000bf04070 */
[----:B------:R-:W-:Y:S05]  /*13ca0*/  BRA.U UP0, `(.L_x_262) ;  /* 0x0000000100087547 */ /* 0x000fea000b800000 */
[----:B------:R-:W-:Y:S05]  /*13cb0*/  BPT.TRAP 0x1 ;  /* 0x000000040000795c */ /* 0x000fea0000300000 */
[----:B------:R-:W-:Y:S05]  /*13cc0*/  BPT.TRAP 0x1 ;  /* 0x000000040000795c */ /* 0x000fea0000300000 */
.L_x_262:
[----:B------:R-:W-:Y:S02]  /*13cd0*/  UISETP.NE.AND UP0, UPT, UR51, URZ, UPT ;  /* 0x000000ff3300728c */ /* 0x000fe4000bf05270 */
[----:B------:R-:W-:-:S09]  /*13ce0*/  UIADD3 UR4, UPT, UPT, UR5, 0x5068, URZ ;  /* 0x0000506805047890 */ /* 0x000fd2000fffe0ff */
[----:B------:R-:W-:-:S04]  /*13cf0*/  @UP0 UIADD3 UR4, UPT, UPT, UR5, 0x5058, URZ ;  /* 0x0000505805040890 */ /* 0x000fc8000fffe0ff */
[----:B------:R-:W-:-:S09]  /*13d00*/  UPRMT UR4, UR6, 0x654, UR4 ;  /* 0x0000065406047896 */ /* 0x000fd20008000004 */
[----:B------:R-:W-:Y:S01]  /*13d10*/  SYNCS.ARRIVE.TRANS64.RED.A1T0 RZ, [UR4], RZ ;  /* 0x000000ffffff79a7 */ /* 0x000fe20008100404 */
[----:B------:R-:W-:Y:S05]  /*13d20*/  EXIT ;  /* 0x000000000000794d */ /* 0x000fea0003800000 */
.L_x_26:
[----:B------:R-:W-:-:S05]  /*13d30*/  IMAD.MOV.U32 R3, RZ, RZ, -0x4 ;  /* 0xfffffffcff037424 */ /* 0x000fca00078e00ff */
[----:B------:R-:W-:-:S05]  /*13d40*/  VIADDMNMX.U32 R0, R2, R3, 0x2, PT ;  /* 0x0000000202007446 */ /* 0x000fca0003800003 */
[----:B------:R-:W-:-:S04]  /*13d50*/  IMAD.SHL.U32 R0, R0, 0x4, RZ ;  /* 0x0000000400007824 */ /* 0x000fc800078e00ff */
[----:B------:R-:W1:Y:S02]  /*13d60*/  LDC R2, c[0x2][R0] ;  /* 0x0080000000027b82 */ /* 0x000e640000000800 */
[----:B-1----:R-:W-:-:S04]  /*13d70*/  SHF.R.S32.HI R3, RZ, 0x1f, R2 ;  /* 0x0000001fff037819 */ /* 0x002fc80000011402 */
.L_x_459:
[----:B------:R-:W-:Y:S05]  /*13d80*/  BRX R2 -0x13d90                                                                                                                                                                                                                                                                                                                                                                                                                                                                                                                                                                                  (*"BRANCH_TARGETS .L_x_460,.L_x_461,.L_x_462"*) ;  /* 0xfffffec0029c7949 */ /* 0x000fea000383ffff */
.L_x_462:
[----:B------:R-:W-:-:S08]  /*13d90*/  NOP ;  /* 0x0000000000007918 */ /* 0x000fd00000000000 */
[----:B------:R-:W-:-:S00]  /*13da0*/  USETMAXREG.DEALLOC.CTAPOOL 0x18 ;  /* 0x00000018000079c8 */ /* 0x000fc000080e0500 */
[----:B------:R-:W-:Y:S05]  /*13db0*/  EXIT ;  /* 0x000000000000794d */ /* 0x000fea0003800000 */
.L_x_460:
[----:B------:R-:W-:-:S08]  /*13dc0*/  NOP ;  /* 0x0000000000007918 */ /* 0x000fd00000000000 */
[----:B------:R-:W1:-:S00]  /*13dd0*/  USETMAXREG.DEALLOC.CTAPOOL 0x20 ;  /* 0x00000020000079c8 */ /* 0x000e4000080e0500 */
[----:B------:R-:W2:Y:S01]  /*13de0*/  S2UR UR11, SR_CTAID.X ;  /* 0x00000000000b79c3 */ /* 0x000ea20000002500 */
[----:B------:R-:W3:Y:S07]  /*13df0*/  LDCU.64 UR6, c[0x0][0x380] ;  /* 0x00007000ff0677ac */ /* 0x000eee0008000a00 */
[----:B------:R-:W4:Y:S01]  /*13e00*/  S2UR UR37, SR_CTAID.Z ;  /* 0x00000000002579c3 */ /* 0x000f220000002700 */
[----:B---3--:R-:W-:Y:S02]  /*13e10*/  UISETP.NE.AND UP1, UPT, UR7, URZ, UPT ;  /* 0x000000ff0700728c */ /* 0x008fe4000bf25270 */
[----:B--2---:R-:W-:-:S04]  /*13e20*/  USHF.L.U32 UR11, UR11, 0x8, URZ ;  /* 0x000000080b0b7899 */ /* 0x004fc800080006ff */
[----:B------:R-:W-:-:S06]  /*13e30*/  UISETP.GE.U32.OR UP1, UPT, UR11, UR6, !UP1 ;  /* 0x000000060b00728c */ /* 0x000fcc000cf26470 */
[----:B------:R-:W-:-:S13]  /*13e40*/  PLOP3.LUT P1, PT, PT, PT, UP1, 0x80, 0x8 ;  /* 0x000000000008781c */ /* 0x000fda0003f2f018 */
[----:B-1--4-:R-:W-:Y:S05]  /*13e50*/  @P1 EXIT ;  /* 0x000000000000194d */ /* 0x012fea0003800000 */
[----:B------:R-:W1:Y:S01]  /*13e60*/  LDCU UR12, c[0x0][0x38c] ;  /* 0x00007180ff0c77ac */ /* 0x000e620008000800 */
[----:B------:R-:W2:Y:S01]  /*13e70*/  S2UR UR4, SR_CTAID.Y ;  /* 0x00000000000479c3 */ /* 0x000ea20000002600 */
[----:B------:R-:W-:Y:S01]  /*13e80*/  BSSY.RECONVERGENT B0, `(.L_x_263) ;  /* 0x0000019000007945 */ /* 0x000fe20003800200 */
[----:B------:R-:W-:Y:S01]  /*13e90*/  UMOV UR8, URZ ;  /* 0x000000ff00087c82 */ /* 0x000fe20008000000 */
[----:B-1----:R-:W1:Y:S01]  /*13ea0*/  I2F.U32.RP R2, UR12 ;  /* 0x0000000c00027d06 */ /* 0x002e620008209000 */
[----:B------:R-:W-:-:S07]  /*13eb0*/  UISETP.NE.U32.AND UP1, UPT, UR12, URZ, UPT ;  /* 0x000000ff0c00728c */ /* 0x000fce000bf25070 */
[----:B-1----:R-:W1:Y:S02]  /*13ec0*/  MUFU.RCP R0, R2 ;  /* 0x0000000200007308 */ /* 0x002e640000001000 */
[----:B-1----:R-:W-:-:S06]  /*13ed0*/  IADD3 R0, PT, PT, R0, 0xffffffe, RZ ;  /* 0x0ffffffe00007810 */ /* 0x002fcc0007ffe0ff */
[----:B------:R-:W1:Y:S02]  /*13ee0*/  F2I.FTZ.U32.TRUNC.NTZ R0, R0 ;  /* 0x0000000000007305 */ /* 0x000e64000021f000 */
[----:B-1----:R-:W-:-:S13]  /*13ef0*/  R2UR UR9, R0 ;  /* 0x00000000000972ca */ /* 0x002fda00000e0000 */
[----:B------:R-:W-:-:S04]  /*13f00*/  UIADD3 UR5, UPT, UPT, URZ, -UR9, URZ ;  /* 0x80000009ff057290 */ /* 0x000fc8000fffe0ff */
[----:B------:R-:W-:-:S04]  /*13f10*/  UIMAD UR5, UR5, UR12, URZ ;  /* 0x0000000c050572a4 */ /* 0x000fc8000f8e02ff */
[----:B------:R-:W-:-:S04]  /*13f20*/  UIMAD.WIDE.U32 UR8, UR9, UR5, UR8 ;  /* 0x00000005090872a5 */ /* 0x000fc8000f8e0008 */
[----:B--2---:R-:W-:-:S07]  /*13f30*/  UIMAD.WIDE.U32 UR8, UR9, UR4, URZ ;  /* 0x00000004090872a5 */ /* 0x004fce000f8e00ff */
[----:B------:R-:W-:Y:S02]  /*13f40*/  UMOV UR36, UR9 ;  /* 0x0000000900247c82 */ /* 0x000fe40008000000 */
[----:B------:R-:W-:-:S04]  /*13f50*/  UIADD3 UR5, UPT, UPT, -UR36, URZ, URZ ;  /* 0x000000ff24057290 */ /* 0x000fc8000fffe1ff */
[----:B------:R-:W-:-:S04]  /*13f60*/  UIMAD UR5, UR12, UR5, UR4 ;  /* 0x000000050c0572a4 */ /* 0x000fc8000f8e0204 */
[----:B------:R-:W-:-:S11]  /*13f70*/  UISETP.GE.U32.AND UP5, UPT, UR5, UR12, UPT ;  /* 0x0000000c0500728c */ /* 0x000fd6000bfa6070 */
[----:B------:R-:W-:Y:S02]  /*13f80*/  @UP5 UIADD3 UR5, UPT, UPT, UR5, -UR12, URZ ;  /* 0x8000000c05055290 */ /* 0x000fe4000fffe0ff */
[----:B------:R-:W-:Y:S02]  /*13f90*/  @UP5 UIADD3 UR36, UPT, UPT, UR36, 0x1, URZ ;  /* 0x0000000124245890 */ /* 0x000fe4000fffe0ff */
[----:B------:R-:W-:-:S11]  /*13fa0*/  UISETP.GE.U32.AND UP4, UPT, UR5, UR12, UPT ;  /* 0x0000000c0500728c */ /* 0x000fd6000bf86070 */
[----:B------:R-:W-:Y:S02]  /*13fb0*/  @UP4 UIADD3 UR36, UPT, UPT, UR36, 0x1, URZ ;  /* 0x0000000124244890 */ /* 0x000fe4000fffe0ff */
[----:B------:R-:W-:-:S04]  /*13fc0*/  @!UP1 ULOP3.LUT UR36, URZ, UR12, URZ, 0x33, !UPT ;  /* 0x0000000cff249292 */ /* 0x000fc8000f8e33ff */
[----:B------:R-:W-:-:S04]  /*13fd0*/  UIADD3 UR5, UPT, UPT, -UR36, URZ, URZ ;  /* 0x000000ff24057290 */ /* 0x000fc8000fffe1ff */
[----:B------:R-:W-:Y:S01]  /*13fe0*/  UIMAD UR12, UR12, UR5, UR4 ;  /* 0x000000050c0c72a4 */ /* 0x000fe2000f8e0204 */
[----:B------:R-:W-:Y:S11]  /*13ff0*/  @!P3 BRA `(.L_x_264) ;  /* 0x000000000004b947 */ /* 0x000ff60003800000 */
[----:B------:R-:W-:Y:S05]  /*14000*/  BPT.TRAP 0x1 ;  /* 0x000000040000795c */ /* 0x000fea0000300000 */
.L_x_264:
[----:B------:R-:W-:Y:S05]  /*14010*/  BSYNC.RECONVERGENT B0 ;  /* 0x0000000000007941 */ /* 0x000fea0003800200 */
.L_x_263:
[----:B------:R-:W1:Y:S01]  /*14020*/  S2UR UR8, SR_CgaCtaId ;  /* 0x00000000000879c3 */ /* 0x000e620000008800 */
[----:B------:R-:W-:Y:S01]  /*14030*/  UMOV UR4, 0x400 ;  /* 0x0000040000047882 */ /* 0x000fe20000000000 */
[----:B------:R-:W-:Y:S01]  /*14040*/  IMAD.MOV.U32 R3, RZ, RZ, 0x1 ;  /* 0x00000001ff037424 */ /* 0x000fe200078e00ff */
[----:B------:R-:W-:-:S04]  /*14050*/  @!P0 MOV R2, 0x1000 ;  /* 0x0000100000028802 */ /* 0x000fc80000000f00 */
[----:B------:R-:W-:Y:S01]  /*14060*/  SHF.L.U32 R3, R3, 0x1f, RZ ;  /* 0x0000001f03037819 */ /* 0x000fe200000006ff */
[----:B-1----:R-:W-:-:S09]  /*14070*/  ULEA UR8, UR8, UR4, 0x18 ;  /* 0x0000000408087291 */ /* 0x002fd2000f8ec0ff */
[----:B------:R-:W1:Y:S02]  /*14080*/  SYNCS.PHASECHK.TRANS64.TRYWAIT P1, [UR8+0x5010], R3 ;  /* 0x00501003ff0075a7 */ /* 0x000e640008021108 */
[----:B-1----:R-:W-:Y:S05]  /*14090*/  @!P1 BRA `(.L_x_265) ;  /* 0x0000003000549947 */ /* 0x002fea0003800000 */
.L_x_416:
[----:B------:R-:W-:Y:S01]  /*140a0*/  PLOP3.LUT P5, PT, P5, P6, PT, 0xf8, 0x8f ;  /* 0x00000000008f781c */ /* 0x000fe20002fadf70 */
[----:B------:R2:W-:Y:S01]  /*140b0*/  @!P0 SYNCS.ARRIVE.TRANS64 RZ, [UR8+0x5000], R2 ;  /* 0x00500002ffff89a7 */ /* 0x0005e20008000008 */
[----:B------:R-:W-:Y:S11]  /*140c0*/  BSSY.RECONVERGENT B0, `(.L_x_266) ;  /* 0x0000003000007945 */ /* 0x000ff60003800200 */
[----:B------:R-:W-:Y:S05]  /*140d0*/  @!P5 BRA `(.L_x_267) ;  /* 0x000000000004d947 */ /* 0x000fea0003800000 */
[----:B------:R-:W-:Y:S05]  /*140e0*/  BPT.TRAP 0x1 ;  /* 0x000000040000795c */ /* 0x000fea0000300000 */
.L_x_267:
[----:B------:R-:W-:Y:S05]  /*140f0*/  BSYNC.RECONVERGENT B0 ;  /* 0x0000000000007941 */ /* 0x000fea0003800200 */
.L_x_266:
[----:B------:R-:W-:Y:S01]  /*14100*/  LOP3.LUT P1, R16, R16, 0x1f, RZ, 0xc0, !PT ;  /* 0x0000001f10107812 */ /* 0x000fe2000782c0ff */
[----:B------:R-:W-:Y:S03]  /*14110*/  BSSY.RECONVERGENT B0, `(.L_x_268) ;  /* 0x0000004000007945 */ /* 0x000fe60003800200 */
[----:B------:R-:W-:-:S13]  /*14120*/  PLOP3.LUT P1, PT, P1, P0, PT, 0x8f, 0xf8 ;  /* 0x0000000000f8781c */ /* 0x000fda0000f21177 */
[----:B------:R-:W-:Y:S05]  /*14130*/  @P1 BRA `(.L_x_269) ;  /* 0x0000000000041947 */ /* 0x000fea0003800000 */
[----:B------:R-:W-:Y:S05]  /*14140*/  BPT.TRAP 0x1 ;  /* 0x000000040000795c */ /* 0x000fea0000300000 */
.L_x_269:
[----:B------:R-:W-:Y:S05]  /*14150*/  BSYNC.RECONVERGENT B0 ;  /* 0x0000000000007941 */ /* 0x000fea0003800200 */
.L_x_268:
[----:B------:R-:W3:Y:S01]  /*14160*/  LDCU.64 UR4, c[0x0][0x348] ;  /* 0x00006900ff0477ac */ /* 0x000ee20008000a00 */
[----:B------:R-:W-:Y:S01]  /*14170*/  UIADD3 UR9, UPT, UPT, UR8, 0x5000, URZ ;  /* 0x0000500008097890 */ /* 0x000fe2000fffe0ff */
[----:B------:R-:W-:Y:S01]  /*14180*/  UMOV UR10, URZ ;  /* 0x000000ff000a7c82 */ /* 0x000fe20008000000 */
[----:B------:R-:W-:Y:S01]  /*14190*/  UMOV UR13, UR36 ;  /* 0x00000024000d7c82 */ /* 0x000fe20008000000 */
[----:B------:R-:W-:Y:S01]  /*141a0*/  UMOV UR14, UR37 ;  /* 0x00000025000e7c82 */ /* 0x000fe20008000000 */
[----:B---3--:R-:W-:-:S03]  /*141b0*/  UIADD3 UR16, UP1, UPT, UR4, 0x80, URZ ;  /* 0x0000008004107890 */ /* 0x008fc6000ff3e0ff */
[----:B------:R-:W-:Y:S01]  /*141c0*/  UMOV UR4, 0x0 ;  /* 0x0000000000047882 */ /* 0x000fe20000000000 */
[----:B------:R-:W-:-:S03]  /*141d0*/  UIADD3.X UR17, UPT, UPT, URZ, UR5, URZ, UP1, !UPT ;  /* 0x00000005ff117290 */ /* 0x000fc60008ffe4ff */
[----:B------:R-:W-:-:S06]  /*141e0*/  UMOV UR5, 0x10000000 ;  /* 0x1000000000057882 */ /* 0x000fcc0000000000 */
[----:B------:R3:W-:Y:S02]  /*141f0*/  UTMALDG.5D [UR8], [UR16], desc[UR4] ;  /* 0x00000408100075b4 */ /* 0x0007e40008021000 */
[----:B---3--:R-:W-:Y:S05]  /*14200*/  BRA.U !UP0, `(.L_x_270) ;  /* 0x0000000108047547 */ /* 0x008fea000b800000 */
[----:B------:R-:W-:Y:S05]  /*14210*/  BPT.TRAP 0x1 ;  /* 0x000000040000795c */ /* 0x000fea0000300000 */
.L_x_270:
[----:B------:R-:W3:Y:S01]  /*14220*/  SYNCS.PHASECHK.TRANS64.TRYWAIT P1, [UR8+0x5038], R3 ;  /* 0x00503803ff0075a7 */ /* 0x000ee20008021108 */
[----:B--2---:R-:W-:Y:S01]  /*14230*/  @!P0 MOV R2, 0x1000 ;  /* 0x0000100000028802 */ /* 0x004fe20000000f00 */
[----:B---3--:R-:W-:Y:S06]  /*14240*/  @!P1 BRA `(.L_x_271) ;  /* 0x0000003000009947 */ /* 0x008fec0003800000 */
.L_x_418:
[----:B------:R2:W-:Y:S01]  /*14250*/  @!P0 SYNCS.ARRIVE.TRANS64 RZ, [UR8+0x5020], R2 ;  /* 0x00502002ffff89a7 */ /* 0x0005e20008000008 */
[----:B------:R-:W-:-:S09]  /*14260*/  UPLOP3.LUT UP2, UPT, UP2, UP3, UPT, 0xf8, 0x8f ;  /* 0x00000000008f789c */ /* 0x000fd20001747f70 */
[----:B------:R-:W-:Y:S05]  /*14270*/  BRA.U !UP2, `(.L_x_272) ;  /* 0x000000010a047547 */ /* 0x000fea000b800000 */
[----:B------:R-:W-:Y:S05]  /*14280*/  BPT.TRAP 0x1 ;  /* 0x000000040000795c */ /* 0x000fea0000300000 */
.L_x_272:
[----:B------:R-:W-:Y:S01]  /*14290*/  ISETP.EQ.OR P1, PT, R16, RZ, P0 ;  /* 0x000000ff1000720c */ /* 0x000fe20000722670 */
[----:B------:R-:W-:-:S12]  /*142a0*/  BSSY.RECONVERGENT B0, `(.L_x_273) ;  /* 0x0000003000007945 */ /* 0x000fd80003800200 */
[----:B------:R-:W-:Y:S05]  /*142b0*/  @P1 BRA `(.L_x_274) ;  /* 0x0000000000041947 */ /* 0x000fea0003800000 */
[----:B------:R-:W-:Y:S05]  /*142c0*/  BPT.TRAP 0x1 ;  /* 0x000000040000795c */ /* 0x000fea0000300000 */
.L_x_274:
[----:B------:R-:W-:Y:S05]  /*142d0*/  BSYNC.RECONVERGENT B0 ;  /* 0x0000000000007941 */ /* 0x000fea0003800200 */
.L_x_273:
[----:B------:R-:W3:Y:S01]  /*142e0*/  LDCU.64 UR4, c[0x0][0x348] ;  /* 0x00006900ff0477ac */ /* 0x000ee20008000a00 */
[----:B------:R-:W-:Y:S01]  /*142f0*/  BSSY.RECONVERGENT B0, `(.L_x_275) ;  /* 0x000000e000007945 */ /* 0x000fe20003800200 */
[----:B------:R-:W-:Y:S02]  /*14300*/  UIADD3 UR16, UPT, UPT, UR8, 0x2000, URZ ;  /* 0x0000200008107890 */ /* 0x000fe4000fffe0ff */
[----:B------:R-:W-:Y:S01]  /*14310*/  UIADD3 UR17, UPT, UPT, UR8, 0x5020, URZ ;  /* 0x0000502008117890 */ /* 0x000fe2000fffe0ff */
[----:B------:R-:W-:Y:S01]  /*14320*/  UMOV UR18, URZ ;  /* 0x000000ff00127c82 */ /* 0x000fe20008000000 */
[----:B------:R-:W-:Y:S01]  /*14330*/  UMOV UR19, URZ ;  /* 0x000000ff00137c82 */ /* 0x000fe20008000000 */
[----:B------:R-:W-:Y:S01]  /*14340*/  UMOV UR20, UR36 ;  /* 0x0000002400147c82 */ /* 0x000fe20008000000 */
[----:B------:R-:W-:Y:S01]  /*14350*/  UMOV UR21, UR37 ;  /* 0x0000002500157c82 */ /* 0x000fe20008000000 */
[----:B---3--:R-:W-:-:S03]  /*14360*/  UIADD3 UR14, UP1, UPT, UR4, 0x180, URZ ;  /* 0x00000180040e7890 */ /* 0x008fc6000ff3e0ff */
[----:B------:R-:W-:Y:S01]  /*14370*/  UMOV UR4, 0x0 ;  /* 0x0000000000047882 */ /* 0x000fe20000000000 */
[----:B------:R-:W-:-:S03]  /*14380*/  UIADD3.X UR15, UPT, UPT, URZ, UR5, URZ, UP1, !UPT ;  /* 0x00000005ff0f7290 */ /* 0x000fc60008ffe4ff */
[----:B------:R-:W-:-:S06]  /*14390*/  UMOV UR5, 0x10000000 ;  /* 0x1000000000057882 */ /* 0x000fcc0000000000 */
[----:B------:R3:W-:Y:S02]  /*143a0*/  UTMALDG.4D [UR16], [UR14], desc[UR4] ;  /* 0x000004100e0075b4 */ /* 0x0007e40008019000 */
[----:B---3--:R-:W-:Y:S05]  /*143b0*/  @!P3 BRA `(.L_x_276) ;  /* 0x000000000004b947 */ /* 0x008fea0003800000 */
[----:B------:R-:W-:Y:S05]  /*143c0*/  BPT.TRAP 0x1 ;  /* 0x000000040000795c */ /* 0x000fea0000300000 */
.L_x_276:
[----:B------:R-:W-:Y:S05]  /*143d0*/  BSYNC.RECONVERGENT B0 ;  /* 0x0000000000007941 */ /* 0x000fea0003800200 */
.L_x_275:
[----:B------:R-:W3:Y:S01]  /*143e0*/  SYNCS.PHASECHK.TRANS64.TRYWAIT P2, [UR8+0x5018], R3 ;  /* 0x00501803ff0075a7 */ /* 0x000ee20008041108 */
[----:B--2---:R-:W-:Y:S01]  /*143f0*/  @!P0 MOV R2, 0x1000 ;  /* 0x0000100000028802 */ /* 0x004fe20000000f00 */
[----:B---3--:R-:W-:Y:S06]  /*14400*/  @!P2 BRA `(.L_x_277) ;  /* 0x0000002c00a8a947 */ /* 0x008fec0003800000 */
.L_x_420:
[----:B------:R2:W-:Y:S01]  /*14410*/  @!P0 SYNCS.ARRIVE.TRANS64 RZ, [UR8+0x5008], R2 ;  /* 0x00500802ffff89a7 */ /* 0x0005e20008000008 */
[----:B------:R-:W-:Y:S04]  /*14420*/  BSSY.RECONVERGENT B0, `(.L_x_278) ;  /* 0x0000003000007945 */ /* 0x000fe80003800200 */
[----:B------:R-:W-:Y:S05]  /*14430*/  @!P5 BRA `(.L_x_279) ;  /* 0x000000000004d947 */ /* 0x000fea0003800000 */
[----:B------:R-:W-:Y:S05]  /*14440*/  BPT.TRAP 0x1 ;  /* 0x000000040000795c */ /* 0x000fea0000300000 */
.L_x_279:
[----:B------:R-:W-:Y:S05]  /*14450*/  BSYNC.RECONVERGENT B0 ;  /* 0x0000000000007941 */ /* 0x000fea0003800200 */
.L_x_278:
[----:B------:R-:W-:Y:S04]  /*14460*/  BSSY.RECONVERGENT B0, `(.L_x_280) ;  /* 0x0000003000007945 */ /* 0x000fe80003800200 */
[----:B------:R-:W-:Y:S05]  /*14470*/  @P1 BRA `(.L_x_281) ;  /* 0x0000000000041947 */ /* 0x000fea0003800000 */
[----:B------:R-:W-:Y:S05]  /*14480*/  BPT.TRAP 0x1 ;  /* 0x000000040000795c */ /* 0x000fea0000300000 */
.L_x_281:
[----:B------:R-:W-:Y:S05]  /*14490*/  BSYNC.RECONVERGENT B0 ;  /* 0x0000000000007941 */ /* 0x000fea0003800200 */
.L_x_280:
[----:B------:R-:W3:Y:S01]  /*144a0*/  LDCU.64 UR4, c[0x0][0x348] ;  /* 0x00006900ff0477ac */ /* 0x000ee20008000a00 */
[----:B------:R-:W-:Y:S02]  /*144b0*/  UIADD3 UR19, UPT, UPT, UR11, 0x80, URZ ;  /* 0x000000800b137890 */ /* 0x000fe4000fffe0ff */
[----:B------:R-:W-:Y:S02]  /*144c0*/  UIADD3 UR16, UPT, UPT, UR8, 0x1000, URZ ;  /* 0x0000100008107890 */ /* 0x000fe4000fffe0ff */
[----:B------:R-:W-:Y:S01]  /*144d0*/  UIADD3 UR17, UPT, UPT, UR8, 0x5008, URZ ;  /* 0x0000500808117890 */ /* 0x000fe2000fffe0ff */
[----:B------:R-:W-:Y:S01]  /*144e0*/  UMOV UR18, URZ ;  /* 0x000000ff00127c82 */ /* 0x000fe20008000000 */
[----:B------:R-:W-:Y:S01]  /*144f0*/  UMOV UR20, UR12 ;  /* 0x0000000c00147c82 */ /* 0x000fe20008000000 */
        /* <DEDUP_REMOVED lines=9> */
.L_x_282:
[----:B------:R-:W3:Y:S01]  /*14590*/  SYNCS.PHASECHK.TRANS64.TRYWAIT P2, [UR8+0x5040], R3 ;  /* 0x00504003ff0075a7 */ /* 0x000ee20008041108 */
[----:B--2---:R-:W-:Y:S01]  /*145a0*/  @!P0 MOV R2, 0x1000 ;  /* 0x0000100000028802 */ /* 0x004fe20000000f00 */
[----:B---3--:R-:W-:Y:S06]  /*145b0*/  @!P2 BRA `(.L_x_283) ;  /* 0x0000002c0054a947 */ /* 0x008fec0003800000 */
.L_x_422:
[----:B------:R2:W-:Y:S01]  /*145c0*/  @!P0 SYNCS.ARRIVE.TRANS64 RZ, [UR8+0x5028], R2 ;  /* 0x00502802ffff89a7 */ /* 0x0005e20008000008 */
[----:B------:R-:W-:Y:S05]  /*145d0*/  BRA.U !UP2, `(.L_x_284) ;  /* 0x000000010a047547 */ /* 0x000fea000b800000 */
[----:B------:R-:W-:Y:S05]  /*145e0*/  BPT.TRAP 0x1 ;  /* 0x000000040000795c */ /* 0x000fea0000300000 */
.L_x_284:
[----:B------:R-:W-:Y:S04]  /*145f0*/  BSSY.RECONVERGENT B0, `(.L_x_285) ;  /* 0x0000003000007945 */ /* 0x000fe80003800200 */
[----:B------:R-:W-:Y:S05]  /*14600*/  @P1 BRA `(.L_x_286) ;  /* 0x0000000000041947 */ /* 0x000fea0003800000 */
[----:B------:R-:W-:Y:S05]  /*14610*/  BPT.TRAP 0x1 ;  /* 0x000000040000795c */ /* 0x000fea0000300000 */
.L_x_286:
[----:B------:R-:W-:Y:S05]  /*14620*/  BSYNC.RECONVERGENT B0 ;  /* 0x0000000000007941 */ /* 0x000fea0003800200 */
.L_x_285:
[----:B------:R-:W3:Y:S01]  /*14630*/  LDCU.64 UR4, c[0x0][0x348] ;  /* 0x00006900ff0477ac */ /* 0x000ee20008000a00 */
[----:B------:R-:W-:Y:S02]  /*14640*/  UIADD3 UR32, UPT, UPT, UR8, 0x3000, URZ ;  /* 0x0000300008207890 */ /* 0x000fe4000fffe0ff */
[----:B------:R-:W-:Y:S01]  /*14650*/  UIADD3 UR33, UPT, UPT, UR8, 0x5028, URZ ;  /* 0x0000502808217890 */ /* 0x000fe2000fffe0ff */
[----:B------:R-:W-:Y:S01]  /*14660*/  UMOV UR34, URZ ;  /* 0x000000ff00227c82 */ /* 0x000fe20008000000 */
[----:B------:R-:W-:Y:S01]  /*14670*/  UMOV UR35, URZ ;  /* 0x000000ff00237c82 */ /* 0x000fe20008000000 */
[----:B---3--:R-:W-:-:S03]  /*14680*/  UIADD3 UR10, UP1, UPT, UR4, 0x280, URZ ;  /* 0x00000280040a7890 */ /* 0x008fc6000ff3e0ff */
[----:B------:R-:W-:Y:S01]  /*14690*/  UMOV UR4, 0x0 ;  /* 0x0000000000047882 */ /* 0x000fe20000000000 */
[----:B------:R-:W-:-:S03]  /*146a0*/  UIADD3.X UR11, UPT, UPT, URZ, UR5, URZ, UP1, !UPT ;  /* 0x00000005ff0b7290 */ /* 0x000fc60008ffe4ff */
[----:B------:R-:W-:-:S06]  /*146b0*/  UMOV UR5, 0x10000000 ;  /* 0x1000000000057882 */ /* 0x000fcc0000000000 */
[----:B------:R3:W-:Y:S01]  /*146c0*/  UTMALDG.4D [UR32], [UR10], desc[UR4] ;  /* 0x000004200a0075b4 */ /* 0x0007e20008019000 */
[----:B------:R-:W-:Y:S01]  /*146d0*/  NOP ;  /* 0x0000000000007918 */ /* 0x000fe20000000000 */
[----:B------:R-:W-:-:S06]  /*146e0*/  UISETP.GE.AND UP1, UPT, UR7, 0x81, UPT ;  /* 0x000000810700788c */ /* 0x000fcc000bf26270 */
[----:B------:R-:W-:-:S13]  /*146f0*/  PLOP3.LUT P2, PT, PT, PT, UP1, 0x80, 0x8 ;  /* 0x000000000008781c */ /* 0x000fda0003f4f018 */
[----:B---3--:R-:W-:Y:S05]  /*14700*/  @!P2 EXIT ;  /* 0x000000000000a94d */ /* 0x008fea0003800000 */
[----:B------:R-:W-:Y:S01]  /*14710*/  UIADD3 UR5, UPT, UPT, UR7, 0x7f, URZ ;  /* 0x0000007f07057890 */ /* 0x000fe2000fffe0ff */
[----:B------:R-:W-:Y:S01]  /*14720*/  HFMA2 R4, -RZ, RZ, 0, 5.9604644775390625e-08 ;  /* 0x00000001ff047431 */ /* 0x000fe200000001ff */
[----:B------:R-:W-:Y:S02]  /*14730*/  UMOV UR10, 0x2 ;  /* 0x00000002000a7882 */ /* 0x000fe40000000000 */
[----:B------:R-:W-:-:S04]  /*14740*/  USHF.R.S32.HI UR4, URZ, 0x1f, UR5 ;  /* 0x0000001fff047899 */ /* 0x000fc80008011405 */
[----:B------:R-:W-:-:S04]  /*14750*/  ULEA.HI UR4, UR4, UR5, URZ, 0x7 ;  /* 0x0000000504047291 */ /* 0x000fc8000f8f38ff */
[----:B------:R-:W-:-:S04]  /*14760*/  USHF.R.S32.HI UR9, URZ, 0x7, UR4 ;  /* 0x00000007ff097899 */ /* 0x000fc80008011404 */
[----:B------:R-:W-:-:S04]  /*14770*/  UISETP.LT.AND UP1, UPT, UR9, 0x2, UPT ;  /* 0x000000020900788c */ /* 0x000fc8000bf21270 */
[----:B------:R-:W-:-:S04]  /*14780*/  USEL UR4, UR9, 0x2, UP1 ;  /* 0x0000000209047887 */ /* 0x000fc80008800000 */
[----:B------:R-:W-:-:S04]  /*14790*/  UIADD3 UR9, UPT, UPT, UR9, -UR4, URZ ;  /* 0x8000000409097290 */ /* 0x000fc8000fffe0ff */
[----:B------:R-:W-:Y:S02]  /*147a0*/  UISETP.GE.U32.AND UP1, UPT, UR9, 0x3, UPT ;  /* 0x000000030900788c */ /* 0x000fe4000bf26070 */
[----:B------:R-:W-:Y:S01]  /*147b0*/  UIADD3 UR11, UPT, UPT, UR9, 0x1, URZ ;  /* 0x00000001090b7890 */ /* 0x000fe2000fffe0ff */
[----:B------:R-:W3:Y:S03]  /*147c0*/  LDCU.64 UR4, c[0x0][0x348] ;  /* 0x00006900ff0477ac */ /* 0x000ee60008000a00 */
[----:B------:R-:W-:Y:S01]  /*147d0*/  ULOP3.LUT UR6, UR11, 0x3, URZ, 0xc0, !UPT ;  /* 0x000000030b067892 */ /* 0x000fe2000f8ec0ff */
[----:B------:R-:W-:Y:S02]  /*147e0*/  UMOV UR9, 0x1 ;  /* 0x0000000100097882 */ /* 0x000fe40000000000 */
[----:B------:R-:W-:Y:S09]  /*147f0*/  BRA.U !UP1, `(.L_x_287) ;  /* 0x0000001109107547 */ /* 0x000ff2000b800000 */
[----:B------:R-:W-:Y:S01]  /*14800*/  ULOP3.LUT UR9, UR11, 0xfffffffc, URZ, 0xc0, !UPT ;  /* 0xfffffffc0b097892 */ /* 0x000fe2000f8ec0ff */
[----:B------:R-:W-:Y:S01]  /*14810*/  MOV R4, 0x1 ;  /* 0x0000000100047802 */ /* 0x000fe20000000f00 */
[----:B------:R-:W-:Y:S01]  /*14820*/  UMOV UR10, 0x2 ;  /* 0x00000002000a7882 */ /* 0x000fe20000000000 */
[----:B------:R-:W-:Y:S01]  /*14830*/  UMOV UR7, URZ ;  /* 0x000000ff00077c82 */ /* 0x000fe20008000000 */
[----:B------:R-:W-:Y:S01]  /*14840*/  UIADD3 UR9, UPT, UPT, -UR9, URZ, URZ ;  /* 0x000000ff09097290 */ /* 0x000fe2000fffe1ff */
[----:B------:R-:W-:-:S11]  /*14850*/  UMOV UR27, 0x100 ;  /* 0x00000100001b7882 */ /* 0x000fd60000000000 */
.L_x_328:
[----:B-1----:R-:W-:Y:S05]  /*14860*/  BRA.U !UP0, `(.L_x_288) ;  /* 0x0000000108047547 */ /* 0x002fea000b800000 */
[----:B---3--:R-:W-:Y:S05]  /*14870*/  BPT.TRAP 0x1 ;  /* 0x000000040000795c */ /* 0x008fea0000300000 */
.L_x_288:
[----:B------:R-:W4:Y:S01]  /*14880*/  S2UR UR8, SR_CgaCtaId ;  /* 0x00000000000879c3 */ /* 0x000f220000008800 */
[----:B------:R-:W-:Y:S01]  /*14890*/  UMOV UR11, 0x400 ;  /* 0x00000400000b7882 */ /* 0x000fe20000000000 */
[----:B-1----:R-:W-:Y:S02]  /*148a0*/  SHF.L.U32 R3, R4, 0x1f, RZ ;  /* 0x0000001f04037819 */ /* 0x002fe400000006ff */
[----:B--2---:R-:W-:Y:S01]  /*148b0*/  @!P0 MOV R2, 0x1000 ;  /* 0x0000100000028802 */ /* 0x004fe20000000f00 */
[----:B----4-:R-:W-:-:S04]  /*148c0*/  ULEA UR8, UR8, UR11, 0x18 ;  /* 0x0000000b08087291 */ /* 0x010fc8000f8ec0ff */
[----:B------:R-:W-:-:S09]  /*148d0*/  ULEA UR33, UR10, UR8, 0x3 ;  /* 0x000000080a217291 */ /* 0x000fd2000f8e18ff */
[----:B------:R-:W1:Y:S02]  /*148e0*/  SYNCS.PHASECHK.TRANS64.TRYWAIT P2, [UR33+0x5038], R3 ;  /* 0x00503803ff0075a7 */ /* 0x000e640008041121 */
[----:B-1----:R-:W-:Y:S05]  /*148f0*/  @!P2 BRA `(.L_x_289) ;  /* 0x00000028009ca947 */ /* 0x002fea0003800000 */
.L_x_424:
[----:B------:R2:W-:Y:S01]  /*14900*/  @!P0 SYNCS.ARRIVE.TRANS64 RZ, [UR33+0x5020], R2 ;  /* 0x00502002ffff89a7 */ /* 0x0005e20008000021 */
[----:B------:R-:W-:Y:S05]  /*14910*/  BRA.U !UP2, `(.L_x_290) ;  /* 0x000000010a047547 */ /* 0x000fea000b800000 */
[----:B---3--:R-:W-:Y:S05]  /*14920*/  BPT.TRAP 0x1 ;  /* 0x000000040000795c */ /* 0x008fea0000300000 */
.L_x_290:
[----:B------:R-:W-:Y:S04]  /*14930*/  BSSY.RECONVERGENT B0, `(.L_x_291) ;  /* 0x0000003000007945 */ /* 0x000fe80003800200 */
[----:B------:R-:W-:Y:S05]  /*14940*/  @P1 BRA `(.L_x_292) ;  /* 0x0000000000041947 */ /* 0x000fea0003800000 */
[----:B---3--:R-:W-:Y:S05]  /*14950*/  BPT.TRAP 0x1 ;  /* 0x000000040000795c */ /* 0x008fea0000300000 */
.L_x_292:
[----:B---3--:R-:W-:Y:S05]  /*14960*/  BSYNC.RECONVERGENT B0 ;  /* 0x0000000000007941 */ /* 0x008fea0003800200 */
.L_x_291:
[----:B------:R-:W-:Y:S02]  /*14970*/  ULEA UR32, UR10, UR8, 0xc ;  /* 0x000000080a207291 */ /* 0x000fe4000f8e60ff */
[----:B------:R-:W-:Y:S02]  /*14980*/  UIADD3 UR14, UP1, UPT, UR4, 0x180, URZ ;  /* 0x00000180040e7890 */ /* 0x000fe4000ff3e0ff */
[----:B------:R-:W-:Y:S02]  /*14990*/  UIADD3 UR35, UPT, UPT, UR27, -0x80, URZ ;  /* 0xffffff801b237890 */ /* 0x000fe4000fffe0ff */
[----:B------:R-:W-:Y:S02]  /*149a0*/  UIADD3 UR33, UPT, UPT, UR33, 0x5020, URZ ;  /* 0x0000502021217890 */ /* 0x000fe4000fffe0ff */
[----:B------:R-:W-:Y:S02]  /*149b0*/  UIADD3 UR32, UPT, UPT, UR32, 0x2000, URZ ;  /* 0x0000200020207890 */ /* 0x000fe4000fffe0ff */
[----:B------:R-:W-:Y:S01]  /*149c0*/  UIADD3.X UR15, UPT, UPT, URZ, UR5, URZ, UP1, !UPT ;  /* 0x00000005ff0f7290 */ /* 0x000fe20008ffe4ff */
[----:B------:R-:W-:Y:S01]  /*149d0*/  UMOV UR12, 0x0 ;  /* 0x00000000000c7882 */ /* 0x000fe20000000000 */
[----:B------:R-:W-:Y:S01]  /*149e0*/  UMOV UR13, 0x10000000 ;  /* 0x10000000000d7882 */ /* 0x000fe20000000000 */
[----:B------:R-:W-:Y:S01]  /*149f0*/  UMOV UR34, URZ ;  /* 0x000000ff00227c82 */ /* 0x000fe20008000000 */
[----:B------:R-:W-:-:S05]  /*14a00*/  UIADD3 UR10, UPT, UPT, UR10, 0x1, URZ ;  /* 0x000000010a0a7890 */ /* 0x000fca000fffe0ff */
[----:B------:R3:W-:Y:S01]  /*14a10*/  UTMALDG.4D [UR32], [UR14], desc[UR12] ;  /* 0x00000c200e0075b4 */ /* 0x0007e20008019000 */
[----:B------:R-:W-:-:S04]  /*14a20*/  UISETP.NE.AND UP1, UPT, UR10, 0x3, UPT ;  /* 0x000000030a00788c */ /* 0x000fc8000bf25270 */
[----:B------:R-:W-:Y:S02]  /*14a30*/  USEL UR11, URZ, 0x1, UP1 ;  /* 0x00000001ff0b7887 */ /* 0x000fe40008800000 */
[----:B------:R-:W-:-:S04]  /*14a40*/  USEL UR10, UR10, URZ, UP1 ;  /* 0x000000ff0a0a7287 */ /* 0x000fc80008800000 */
[----:B-1----:R-:W-:Y:S01]  /*14a50*/  LOP3.LUT R3, R4, UR11, RZ, 0x3c, !PT ;  /* 0x0000000b04037c12 */ /* 0x002fe2000f8e3cff */
[----:B---3--:R-:W-:Y:S07]  /*14a60*/  BRA.U !UP0, `(.L_x_293) ;  /* 0x0000000108047547 */ /* 0x008fee000b800000 */
[----:B------:R-:W-:Y:S05]  /*14a70*/  BPT.TRAP 0x1 ;  /* 0x000000040000795c */ /* 0x000fea0000300000 */
.L_x_293:
[----:B------:R-:W-:Y:S01]  /*14a80*/  ULEA UR17, UR10, UR8, 0x3 ;  /* 0x000000080a117291 */ /* 0x000fe2000f8e18ff */
[----:B------:R-:W-:Y:S02]  /*14a90*/  SHF.L.U32 R5, R3, 0x1f, RZ ;  /* 0x0000001f03057819 */ /* 0x000fe400000006ff */
[----:B--2---:R-:W-:-:S06]  /*14aa0*/  @!P0 MOV R2, 0x1000 ;  /* 0x0000100000028802 */ /* 0x004fcc0000000f00 */
[----:B------:R-:W1:Y:S02]  /*14ab0*/  SYNCS.PHASECHK.TRANS64.TRYWAIT P2, [UR17+0x5038], R5 ;  /* 0x00503805ff0075a7 */ /* 0x000e640008041111 */
[----:B-1----:R-:W-:Y:S05]  /*14ac0*/  @!P2 BRA `(.L_x_294) ;  /* 0x000000280040a947 */ /* 0x002fea0003800000 */
.L_x_426:
[----:B------:R2:W-:Y:S01]  /*14ad0*/  @!P0 SYNCS.ARRIVE.TRANS64 RZ, [UR17+0x5020], R2 ;  /* 0x00502002ffff89a7 */ /* 0x0005e20008000011 */
[----:B------:R-:W-:Y:S05]  /*14ae0*/  BRA.U !UP2, `(.L_x_295) ;  /* 0x000000010a047547 */ /* 0x000fea000b800000 */
[----:B------:R-:W-:Y:S05]  /*14af0*/  BPT.TRAP 0x1 ;  /* 0x000000040000795c */ /* 0x000fea0000300000 */
.L_x_295:
[----:B------:R-:W-:Y:S04]  /*14b00*/  BSSY.RECONVERGENT B0, `(.L_x_296) ;  /* 0x0000003000007945 */ /* 0x000fe80003800200 */
[----:B------:R-:W-:Y:S05]  /*14b10*/  @P1 BRA `(.L_x_297) ;  /* 0x0000000000041947 */ /* 0x000fea0003800000 */
[----:B------:R-:W-:Y:S05]  /*14b20*/  BPT.TRAP 0x1 ;  /* 0x000000040000795c */ /* 0x000fea0000300000 */
.L_x_297:
[----:B------:R-:W-:Y:S05]  /*14b30*/  BSYNC.RECONVERGENT B0 ;  /* 0x0000000000007941 */ /* 0x000fea0003800200 */
.L_x_296:
        /* <DEDUP_REMOVED lines=9> */
[----:B------:R-:W-:Y:S01]  /*14bd0*/  UMOV UR20, UR36 ;  /* 0x0000002400147c82 */ /* 0x000fe20008000000 */
[----:B------:R-:W-:Y:S01]  /*14be0*/  UMOV UR21, UR37 ;  /* 0x0000002500157c82 */ /* 0x000fe20008000000 */
[----:B------:R-:W-:-:S03]  /*14bf0*/  UIADD3 UR10, UPT, UPT, UR10, 0x1, URZ ;  /* 0x000000010a0a7890 */ /* 0x000fc6000fffe0ff */
[----:B------:R3:W-:Y:S01]  /*14c00*/  UTMALDG.4D [UR16], [UR14], desc[UR12] ;  /* 0x00000c100e0075b4 */ /* 0x0007e20008019000 */
[----:B------:R-:W-:-:S04]  /*14c10*/  UISETP.NE.AND UP1, UPT, UR10, 0x3, UPT ;  /* 0x000000030a00788c */ /* 0x000fc8000bf25270 */
[----:B------:R-:W-:Y:S02]  /*14c20*/  USEL UR11, URZ, 0x1, UP1 ;  /* 0x00000001ff0b7887 */ /* 0x000fe40008800000 */
[----:B------:R-:W-:-:S04]  /*14c30*/  USEL UR10, UR10, URZ, UP1 ;  /* 0x000000ff0a0a7287 */ /* 0x000fc80008800000 */
[----:B------:R-:W-:Y:S01]  /*14c40*/  LOP3.LUT R3, R3, UR11, RZ, 0x3c, !PT ;  /* 0x0000000b03037c12 */ /* 0x000fe2000f8e3cff */
[----:B---3--:R-:W-:Y:S07]  /*14c50*/  BRA.U !UP0, `(.L_x_298) ;  /* 0x0000000108047547 */ /* 0x008fee000b800000 */
[----:B------:R-:W-:Y:S05]  /*14c60*/  BPT.TRAP 0x1 ;  /* 0x000000040000795c */ /* 0x000fea0000300000 */
.L_x_298:
[----:B------:R-:W-:Y:S01]  /*14c70*/  ULEA UR25, UR10, UR8, 0x3 ;  /* 0x000000080a197291 */ /* 0x000fe2000f8e18ff */
[----:B-1----:R-:W-:Y:S02]  /*14c80*/  SHF.L.U32 R5, R3, 0x1f, RZ ;  /* 0x0000001f03057819 */ /* 0x002fe400000006ff */
[----:B--2---:R-:W-:-:S06]  /*14c90*/  @!P0 MOV R2, 0x1000 ;  /* 0x0000100000028802 */ /* 0x004fcc0000000f00 */
[----:B------:R-:W1:Y:S02]  /*14ca0*/  SYNCS.PHASECHK.TRANS64.TRYWAIT P2, [UR25+0x5038], R5 ;  /* 0x00503805ff0075a7 */ /* 0x000e640008041119 */
[----:B-1----:R-:W-:Y:S05]  /*14cb0*/  @!P2 BRA `(.L_x_299) ;  /* 0x0000002400dca947 */ /* 0x002fea0003800000 */
.L_x_428:
[----:B------:R2:W-:Y:S01]  /*14cc0*/  @!P0 SYNCS.ARRIVE.TRANS64 RZ, [UR25+0x5020], R2 ;  /* 0x00502002ffff89a7 */ /* 0x0005e20008000019 */
[----:B------:R-:W-:Y:S05]  /*14cd0*/  BRA.U !UP2, `(.L_x_300) ;  /* 0x000000010a047547 */ /* 0x000fea000b800000 */
[----:B------:R-:W-:Y:S05]  /*14ce0*/  BPT.TRAP 0x1 ;  /* 0x000000040000795c */ /* 0x000fea0000300000 */
.L_x_300:
[----:B------:R-:W-:Y:S04]  /*14cf0*/  BSSY.RECONVERGENT B0, `(.L_x_301) ;  /* 0x0000003000007945 */ /* 0x000fe80003800200 */
[----:B------:R-:W-:Y:S05]  /*14d00*/  @P1 BRA `(.L_x_302) ;  /* 0x0000000000041947 */ /* 0x000fea0003800000 */
[----:B------:R-:W-:Y:S05]  /*14d10*/  BPT.TRAP 0x1 ;  /* 0x000000040000795c */ /* 0x000fea0000300000 */
.L_x_302:
[----:B------:R-:W-:Y:S05]  /*14d20*/  BSYNC.RECONVERGENT B0 ;  /* 0x0000000000007941 */ /* 0x000fea0003800200 */
.L_x_301:
[----:B------:R-:W-:Y:S02]  /*14d30*/  ULEA UR24, UR10, UR8, 0xc ;  /* 0x000000080a187291 */ /* 0x000fe4000f8e60ff */
[----:B------:R-:W-:Y:S02]  /*14d40*/  UIADD3 UR14, UP1, UPT, UR4, 0x180, URZ ;  /* 0x00000180040e7890 */ /* 0x000fe4000ff3e0ff */
        /* <DEDUP_REMOVED lines=16> */
.L_x_303:
[----:B------:R-:W-:Y:S01]  /*14e50*/  ULEA UR17, UR10, UR8, 0x3 ;  /* 0x000000080a117291 */ /* 0x000fe2000f8e18ff */
[----:B-1----:R-:W-:Y:S02]  /*14e60*/  SHF.L.U32 R5, R3, 0x1f, RZ ;  /* 0x0000001f03057819 */ /* 0x002fe400000006ff */
[----:B--2---:R-:W-:-:S06]  /*14e70*/  @!P0 MOV R2, 0x1000 ;  /* 0x0000100000028802 */ /* 0x004fcc0000000f00 */
[----:B------:R-:W1:Y:S02]  /*14e80*/  SYNCS.PHASECHK.TRANS64.TRYWAIT P2, [UR17+0x5038], R5 ;  /* 0x00503805ff0075a7 */ /* 0x000e640008041111 */
[----:B-1----:R-:W-:Y:S05]  /*14e90*/  @!P2 BRA `(.L_x_304) ;  /* 0x00000024007ca947 */ /* 0x002fea0003800000 */
.L_x_430:
[----:B------:R2:W-:Y:S01]  /*14ea0*/  @!P0 SYNCS.ARRIVE.TRANS64 RZ, [UR17+0x5020], R2 ;  /* 0x00502002ffff89a7 */ /* 0x0005e20008000011 */
[----:B------:R-:W-:Y:S05]  /*14eb0*/  BRA.U !UP2, `(.L_x_305) ;  /* 0x000000010a047547 */ /* 0x000fea000b800000 */
[----:B------:R-:W-:Y:S05]  /*14ec0*/  BPT.TRAP 0x1 ;  /* 0x000000040000795c */ /* 0x000fea0000300000 */
.L_x_305:
[----:B------:R-:W-:Y:S04]  /*14ed0*/  BSSY.RECONVERGENT B0, `(.L_x_306) ;  /* 0x0000003000007945 */ /* 0x000fe80003800200 */
[----:B------:R-:W-:Y:S05]  /*14ee0*/  @P1 BRA `(.L_x_307) ;  /* 0x0000000000041947 */ /* 0x000fea0003800000 */
[----:B------:R-:W-:Y:S05]  /*14ef0*/  BPT.TRAP 0x1 ;  /* 0x000000040000795c */ /* 0x000fea0000300000 */
.L_x_307:
[----:B------:R-:W-:Y:S05]  /*14f00*/  BSYNC.RECONVERGENT B0 ;  /* 0x0000000000007941 */ /* 0x000fea0003800200 */
.L_x_306:
        /* <DEDUP_REMOVED lines=10> */
[----:B------:R-:W-:Y:S01]  /*14fb0*/  UMOV UR21, UR37 ;  /* 0x0000002500157c82 */ /* 0x000fe20008000000 */
[----:B------:R-:W-:-:S02]  /*14fc0*/  UIADD3 UR10, UPT, UPT, UR10, 0x1, URZ ;  /* 0x000000010a0a7890 */ /* 0x000fc4000fffe0ff */
[----:B------:R3:W-:Y:S02]  /*14fd0*/  UTMALDG.4D [UR16], [UR14], desc[UR12] ;  /* 0x00000c100e0075b4 */ /* 0x0007e40008019000 */
[----:B------:R-:W-:-:S04]  /*14fe0*/  UISETP.NE.AND UP1, UPT, UR10, 0x3, UPT ;  /* 0x000000030a00788c */ /* 0x000fc8000bf25270 */
[----:B------:R-:W-:Y:S02]  /*14ff0*/  USEL UR11, URZ, 0x1, UP1 ;  /* 0x00000001ff0b7887 */ /* 0x000fe40008800000 */
[----:B------:R-:W-:-:S04]  /*15000*/  USEL UR10, UR10, URZ, UP1 ;  /* 0x000000ff0a0a7287 */ /* 0x000fc80008800000 */
[----:B------:R-:W-:Y:S01]  /*15010*/  LOP3.LUT R3, R3, UR11, RZ, 0x3c, !PT ;  /* 0x0000000b03037c12 */ /* 0x000fe2000f8e3cff */
[----:B---3--:R-:W-:Y:S07]  /*15020*/  BRA.U !UP0, `(.L_x_308) ;  /* 0x0000000108047547 */ /* 0x008fee000b800000 */
[----:B------:R-:W-:Y:S05]  /*15030*/  BPT.TRAP 0x1 ;  /* 0x000000040000795c */ /* 0x000fea0000300000 */
.L_x_308:
[----:B------:R-:W-:Y:S01]  /*15040*/  ULEA UR17, UR10, UR8, 0x3 ;  /* 0x000000080a117291 */ /* 0x000fe2000f8e18ff */
[----:B-1----:R-:W-:Y:S02]  /*15050*/  SHF.L.U32 R5, R3, 0x1f, RZ ;  /* 0x0000001f03057819 */ /* 0x002fe400000006ff */
[----:B--2---:R-:W-:-:S06]  /*15060*/  @!P0 MOV R2, 0x1000 ;  /* 0x0000100000028802 */ /* 0x004fcc0000000f00 */
[----:B------:R-:W1:Y:S02]  /*15070*/  SYNCS.PHASECHK.TRANS64.TRYWAIT P2, [UR17+0x5038], R5 ;  /* 0x00503805ff0075a7 */ /* 0x000e640008041111 */
[----:B-1----:R-:W-:Y:S05]  /*15080*/  @!P2 BRA `(.L_x_309) ;  /* 0x000000240018a947 */ /* 0x002fea0003800000 */
.L_x_432:
[----:B------:R2:W-:Y:S01]  /*15090*/  @!P0 SYNCS.ARRIVE.TRANS64 RZ, [UR17+0x5020], R2 ;  /* 0x00502002ffff89a7 */ /* 0x0005e20008000011 */
[----:B------:R-:W-:Y:S05]  /*150a0*/  BRA.U !UP2, `(.L_x_310) ;  /* 0x000000010a047547 */ /* 0x000fea000b800000 */
[----:B------:R-:W-:Y:S05]  /*150b0*/  BPT.TRAP 0x1 ;  /* 0x000000040000795c */ /* 0x000fea0000300000 */
.L_x_310:
[----:B------:R-:W-:Y:S04]  /*150c0*/  BSSY.RECONVERGENT B0, `(.L_x_311) ;  /* 0x0000003000007945 */ /* 0x000fe80003800200 */
[----:B------:R-:W-:Y:S05]  /*150d0*/  @P1 BRA `(.L_x_312) ;  /* 0x0000000000041947 */ /* 0x000fea0003800000 */
[----:B------:R-:W-:Y:S05]  /*150e0*/  BPT.TRAP 0x1 ;  /* 0x000000040000795c */ /* 0x000fea0000300000 */
.L_x_312:
[----:B------:R-:W-:Y:S05]  /*150f0*/  BSYNC.RECONVERGENT B0 ;  /* 0x0000000000007941 */ /* 0x000fea0003800200 */
.L_x_311:
[----:B------:R-:W-:Y:S02]  /*15100*/  ULEA UR16, UR10, UR8, 0xc ;  /* 0x000000080a107291 */ /* 0x000fe4000f8e60ff */
[----:B------:R-:W-:Y:S02]  /*15110*/  UIADD3 UR14, UP1, UPT, UR4, 0x180, URZ ;  /* 0x00000180040e7890 */ /* 0x000fe4000ff3e0ff */
[----:B------:R-:W-:Y:S02]  /*15120*/  UIADD3 UR19, UPT, UPT, UR27, 0x80, URZ ;  /* 0x000000801b137890 */ /* 0x000fe4000fffe0ff */
        /* <DEDUP_REMOVED lines=16> */
.L_x_313:
[----:B------:R-:W-:Y:S01]  /*15230*/  ULEA UR17, UR10, UR8, 0x3 ;  /* 0x000000080a117291 */ /* 0x000fe2000f8e18ff */
[----:B-1----:R-:W-:Y:S02]  /*15240*/  SHF.L.U32 R5, R3, 0x1f, RZ ;  /* 0x0000001f03057819 */ /* 0x002fe400000006ff */
[----:B--2---:R-:W-:-:S06]  /*15250*/  @!P0 MOV R2, 0x1000 ;  /* 0x0000100000028802 */ /* 0x004fcc0000000f00 */
[----:B------:R-:W1:Y:S02]  /*15260*/  SYNCS.PHASECHK.TRANS64.TRYWAIT P2, [UR17+0x5038], R5 ;  /* 0x00503805ff0075a7 */ /* 0x000e640008041111 */
[----:B-1----:R-:W-:Y:S05]  /*15270*/  @!P2 BRA `(.L_x_314) ;  /* 0x0000002000b4a947 */ /* 0x002fea0003800000 */
.L_x_434:
[----:B------:R2:W-:Y:S01]  /*15280*/  @!P0 SYNCS.ARRIVE.TRANS64 RZ, [UR17+0x5020], R2 ;  /* 0x00502002ffff89a7 */ /* 0x0005e20008000011 */
[----:B------:R-:W-:Y:S05]  /*15290*/  BRA.U !UP2, `(.L_x_315) ;  /* 0x000000010a047547 */ /* 0x000fea000b800000 */
[----:B------:R-:W-:Y:S05]  /*152a0*/  BPT.TRAP 0x1 ;  /* 0x000000040000795c */ /* 0x000fea0000300000 */
.L_x_315:
[----:B------:R-:W-:Y:S04]  /*152b0*/  BSSY.RECONVERGENT B0, `(.L_x_316) ;  /* 0x0000003000007945 */ /* 0x000fe80003800200 */
[----:B------:R-:W-:Y:S05]  /*152c0*/  @P1 BRA `(.L_x_317) ;  /* 0x0000000000041947 */ /* 0x000fea0003800000 */
[----:B------:R-:W-:Y:S05]  /*152d0*/  BPT.TRAP 0x1 ;  /* 0x000000040000795c */ /* 0x000fea0000300000 */
.L_x_317:
[----:B------:R-:W-:Y:S05]  /*152e0*/  BSYNC.RECONVERGENT B0 ;  /* 0x0000000000007941 */ /* 0x000fea0003800200 */
.L_x_316:
        /* <DEDUP_REMOVED lines=19> */
.L_x_318:
[----:B------:R-:W-:Y:S01]  /*15420*/  ULEA UR17, UR10, UR8, 0x3 ;  /* 0x000000080a117291 */ /* 0x000fe2000f8e18ff */
[----:B-1----:R-:W-:Y:S02]  /*15430*/  SHF.L.U32 R5, R3, 0x1f, RZ ;  /* 0x0000001f03057819 */ /* 0x002fe400000006ff */
[----:B--2---:R-:W-:-:S06]  /*15440*/  @!P0 MOV R2, 0x1000 ;  /* 0x0000100000028802 */ /* 0x004fcc0000000f00 */
[----:B------:R-:W1:Y:S02]  /*15450*/  SYNCS.PHASECHK.TRANS64.TRYWAIT P2, [UR17+0x5038], R5 ;  /* 0x00503805ff0075a7 */ /* 0x000e640008041111 */
[----:B-1----:R-:W-:Y:S05]  /*15460*/  @!P2 BRA `(.L_x_319) ;  /* 0x000000200050a947 */ /* 0x002fea0003800000 */
.L_x_436:
[----:B------:R2:W-:Y:S01]  /*15470*/  @!P0 SYNCS.ARRIVE.TRANS64 RZ, [UR17+0x5020], R2 ;  /* 0x00502002ffff89a7 */ /* 0x0005e20008000011 */
[----:B------:R-:W-:Y:S05]  /*15480*/  BRA.U !UP2, `(.L_x_320) ;  /* 0x000000010a047547 */ /* 0x000fea000b800000 */
[----:B------:R-:W-:Y:S05]  /*15490*/  BPT.TRAP 0x1 ;  /* 0x000000040000795c */ /* 0x000fea0000300000 */
.L_x_320:
[----:B------:R-:W-:Y:S04]  /*154a0*/  BSSY.RECONVERGENT B0, `(.L_x_321) ;  /* 0x0000003000007945 */ /* 0x000fe80003800200 */
[----:B------:R-:W-:Y:S05]  /*154b0*/  @P1 BRA `(.L_x_322) ;  /* 0x0000000000041947 */ /* 0x000fea0003800000 */
[----:B------:R-:W-:Y:S05]  /*154c0*/  BPT.TRAP 0x1 ;  /* 0x000000040000795c */ /* 0x000fea0000300000 */
.L_x_322:
[----:B------:R-:W-:Y:S05]  /*154d0*/  BSYNC.RECONVERGENT B0 ;  /* 0x0000000000007941 */ /* 0x000fea0003800200 */
.L_x_321:
        /* <DEDUP_REMOVED lines=19> */
.L_x_323:
[----:B------:R-:W-:Y:S01]  /*15610*/  ULEA UR17, UR10, UR8, 0x3 ;  /* 0x000000080a117291 */ /* 0x000fe2000f8e18ff */
[----:B-1----:R-:W-:Y:S02]  /*15620*/  SHF.L.U32 R5, R3, 0x1f, RZ ;  /* 0x0000001f03057819 */ /* 0x002fe400000006ff */
[----:B--2---:R-:W-:-:S06]  /*15630*/  @!P0 MOV R2, 0x1000 ;  /* 0x0000100000028802 */ /* 0x004fcc0000000f00 */
[----:B------:R-:W1:Y:S02]  /*15640*/  SYNCS.PHASECHK.TRANS64.TRYWAIT P2, [UR17+0x5038], R5 ;  /* 0x00503805ff0075a7 */ /* 0x000e640008041111 */
[----:B-1----:R-:W-:Y:S05]  /*15650*/  @!P2 BRA `(.L_x_324) ;  /* 0x0000001c00eca947 */ /* 0x002fea0003800000 */
.L_x_438:
[----:B------:R2:W-:Y:S01]  /*15660*/  @!P0 SYNCS.ARRIVE.TRANS64 RZ, [UR17+0x5020], R2 ;  /* 0x00502002ffff89a7 */ /* 0x0005e20008000011 */
[----:B------:R-:W-:Y:S05]  /*15670*/  BRA.U !UP2, `(.L_x_325) ;  /* 0x000000010a047547 */ /* 0x000fea000b800000 */
[----:B------:R-:W-:Y:S05]  /*15680*/  BPT.TRAP 0x1 ;  /* 0x000000040000795c */ /* 0x000fea0000300000 */
.L_x_325:
[----:B------:R-:W-:Y:S04]  /*15690*/  BSSY.RECONVERGENT B0, `(.L_x_326) ;  /* 0x0000003000007945 */ /* 0x000fe80003800200 */
[----:B------:R-:W-:Y:S05]  /*156a0*/  @P1 BRA `(.L_x_327) ;  /* 0x0000000000041947 */ /* 0x000fea0003800000 */
[----:B------:R-:W-:Y:S05]  /*156b0*/  BPT.TRAP 0x1 ;  /* 0x000000040000795c */ /* 0x000fea0000300000 */
.L_x_327:
[----:B------:R-:W-:Y:S05]  /*156c0*/  BSYNC.RECONVERGENT B0 ;  /* 0x0000000000007941 */ /* 0x000fea0003800200 */
.L_x_326:
        /* <DEDUP_REMOVED lines=13> */
[----:B------:R-:W-:Y:S02]  /*157a0*/  UIADD3 UR9, UPT, UPT, UR9, 0x4, URZ ;  /* 0x0000000409097890 */ /* 0x000fe4000fffe0ff */
[----:B------:R-:W-:Y:S02]  /*157b0*/  UISETP.NE.AND UP1, UPT, UR10, 0x3, UPT ;  /* 0x000000030a00788c */ /* 0x000fe4000bf25270 */
[----:B------:R-:W-:Y:S02]  /*157c0*/  UIADD3 UR7, UPT, UPT, UR7, 0x4, URZ ;  /* 0x0000000407077890 */ /* 0x000fe4000fffe0ff */
[----:B------:R-:W-:Y:S02]  /*157d0*/  USEL UR11, URZ, 0x1, UP1 ;  /* 0x00000001ff0b7887 */ /* 0x000fe40008800000 */
[----:B------:R-:W-:Y:S02]  /*157e0*/  USEL UR10, UR10, URZ, UP1 ;  /* 0x000000ff0a0a7287 */ /* 0x000fe40008800000 */
[----:B------:R-:W-:-:S02]  /*157f0*/  UISETP.NE.AND UP1, UPT, UR9, URZ, UPT ;  /* 0x000000ff0900728c */ /* 0x000fc4000bf25270 */
[----:B------:R-:W-:Y:S01]  /*15800*/  LOP3.LUT R4, R3, UR11, RZ, 0x3c, !PT ;  /* 0x0000000b03047c12 */ /* 0x000fe2000f8e3cff */
[----:B------:R-:W-:-:S06]  /*15810*/  UIADD3 UR27, UPT, UPT, UR27, 0x200, URZ ;  /* 0x000002001b1b7890 */ /* 0x000fcc000fffe0ff */
[----:B----4-:R-:W-:Y:S06]  /*15820*/  BRA.U UP1, `(.L_x_328) ;  /* 0xfffffff1010c7547 */ /* 0x010fec000b83ffff */
[----:B------:R-:W-:Y:S02]  /*15830*/  UIADD3 UR9, UPT, UPT, UR7, 0x1, URZ ;  /* 0x0000000107097890 */ /* 0x000fe4000fffe0ff */
.L_x_287:
[----:B------:R-:W-:-:S13]  /*15840*/  ISETP.NE.AND P2, PT, RZ, UR6, PT ;  /* 0x00000006ff007c0c */ /* 0x000fda000bf45270 */
[----:B---3--:R-:W-:Y:S05]  /*15850*/  @!P2 EXIT ;  /* 0x000000000000a94d */ /* 0x008fea0003800000 */
[----:B------:R-:W-:Y:S02]  /*15860*/  UIADD3 UR7, UPT, UPT, -UR6, URZ, URZ ;  /* 0x000000ff06077290 */ /* 0x000fe4000fffe1ff */
[----:B------:R-:W-:-:S12]  /*15870*/  USHF.L.U32 UR27, UR9, 0x7, URZ ;  /* 0x00000007091b7899 */ /* 0x000fd800080006ff */
.L_x_339:
[----:B------:R-:W-:Y:S05]  /*15880*/  BRA.U !UP0, `(.L_x_329) ;  /* 0x0000000108047547 */ /* 0x000fea000b800000 */
[----:B------:R-:W-:Y:S05]  /*15890*/  BPT.TRAP 0x1 ;  /* 0x000000040000795c */ /* 0x000fea0000300000 */
.L_x_329:
[----:B------:R-:W-:Y:S01]  /*158a0*/  ULEA UR25, UR10, UR8, 0x3 ;  /* 0x000000080a197291 */ /* 0x000fe2000f8e18ff */
[----:B-1----:R-:W-:Y:S02]  /*158b0*/  SHF.L.U32 R3, R4, 0x1f, RZ ;  /* 0x0000001f04037819 */ /* 0x002fe400000006ff */
[----:B--2---:R-:W-:-:S06]  /*158c0*/  @!P0 MOV R2, 0x1000 ;  /* 0x0000100000028802 */ /* 0x004fcc0000000f00 */
[----:B------:R-:W1:Y:S02]  /*158d0*/  SYNCS.PHASECHK.TRANS64.TRYWAIT P2, [UR25+0x5038], R3 ;  /* 0x00503803ff0075a7 */ /* 0x000e640008041119 */
[----:B-1----:R-:W-:Y:S05]  /*158e0*/  @!P2 BRA `(.L_x_330) ;  /* 0x0000001c0060a947 */ /* 0x002fea0003800000 */
.L_x_440:
[----:B------:R2:W-:Y:S01]  /*158f0*/  @!P0 SYNCS.ARRIVE.TRANS64 RZ, [UR25+0x5020], R2 ;  /* 0x00502002ffff89a7 */ /* 0x0005e20008000019 */
[----:B------:R-:W-:Y:S05]  /*15900*/  BRA.U !UP2, `(.L_x_331) ;  /* 0x000000010a047547 */ /* 0x000fea000b800000 */
[----:B------:R-:W-:Y:S05]  /*15910*/  BPT.TRAP 0x1 ;  /* 0x000000040000795c */ /* 0x000fea0000300000 */
.L_x_331:
[----:B------:R-:W-:Y:S04]  /*15920*/  BSSY.RECONVERGENT B0, `(.L_x_332) ;  /* 0x0000003000007945 */ /* 0x000fe80003800200 */
[----:B------:R-:W-:Y:S05]  /*15930*/  @P1 BRA `(.L_x_333) ;  /* 0x0000000000041947 */ /* 0x000fea0003800000 */
[----:B------:R-:W-:Y:S05]  /*15940*/  BPT.TRAP 0x1 ;  /* 0x000000040000795c */ /* 0x000fea0000300000 */
.L_x_333:
[----:B------:R-:W-:Y:S05]  /*15950*/  BSYNC.RECONVERGENT B0 ;  /* 0x0000000000007941 */ /* 0x000fea0003800200 */
.L_x_332:
        /* <DEDUP_REMOVED lines=15> */
[----:B-1----:R-:W-:Y:S01]  /*15a50*/  LOP3.LUT R3, R4, UR9, RZ, 0x3c, !PT ;  /* 0x0000000904037c12 */ /* 0x002fe2000f8e3cff */
[----:B---3--:R-:W-:Y:S07]  /*15a60*/  BRA.U !UP0, `(.L_x_334) ;  /* 0x0000000108047547 */ /* 0x008fee000b800000 */
[----:B------:R-:W-:Y:S05]  /*15a70*/  BPT.TRAP 0x1 ;  /* 0x000000040000795c */ /* 0x000fea0000300000 */
.L_x_334:
[----:B------:R-:W-:Y:S01]  /*15a80*/  ULEA UR17, UR6, UR8, 0x3 ;  /* 0x0000000806117291 */ /* 0x000fe2000f8e18ff */
[----:B------:R-:W-:Y:S02]  /*15a90*/  SHF.L.U32 R5, R3, 0x1f, RZ ;  /* 0x0000001f03057819 */ /* 0x000fe400000006ff */
[----:B--2---:R-:W-:-:S06]  /*15aa0*/  @!P0 MOV R2, 0x1000 ;  /* 0x0000100000028802 */ /* 0x004fcc0000000f00 */
[----:B------:R-:W1:Y:S02]  /*15ab0*/  SYNCS.PHASECHK.TRANS64.TRYWAIT P2, [UR17+0x5038], R5 ;  /* 0x00503805ff0075a7 */ /* 0x000e640008041111 */
[----:B-1----:R-:W-:Y:S05]  /*15ac0*/  @!P2 BRA `(.L_x_335) ;  /* 0x0000001c0000a947 */ /* 0x002fea0003800000 */
.L_x_442:
[----:B------:R2:W-:Y:S01]  /*15ad0*/  @!P0 SYNCS.ARRIVE.TRANS64 RZ, [UR17+0x5020], R2 ;  /* 0x00502002ffff89a7 */ /* 0x0005e20008000011 */
[----:B------:R-:W-:Y:S05]  /*15ae0*/  BRA.U !UP2, `(.L_x_336) ;  /* 0x000000010a047547 */ /* 0x000fea000b800000 */
[----:B------:R-:W-:Y:S05]  /*15af0*/  BPT.TRAP 0x1 ;  /* 0x000000040000795c */ /* 0x000fea0000300000 */
.L_x_336:
[----:B------:R-:W-:Y:S04]  /*15b00*/  BSSY.RECONVERGENT B0, `(.L_x_337) ;  /* 0x0000003000007945 */ /* 0x000fe80003800200 */
[----:B------:R-:W-:Y:S05]  /*15b10*/  @P1 BRA `(.L_x_338) ;  /* 0x0000000000041947 */ /* 0x000fea0003800000 */
[----:B------:R-:W-:Y:S05]  /*15b20*/  BPT.TRAP 0x1 ;  /* 0x000000040000795c */ /* 0x000fea0000300000 */
.L_x_338:
[----:B------:R-:W-:Y:S05]  /*15b30*/  BSYNC.RECONVERGENT B0 ;  /* 0x0000000000007941 */ /* 0x000fea0003800200 */
.L_x_337:
        /* <DEDUP_REMOVED lines=12> */
[----:B------:R3:W-:Y:S01]  /*15c00*/  UTMALDG.4D [UR16], [UR14], desc[UR12] ;  /* 0x00000c100e0075b4 */ /* 0x0007e20008019000 */
[----:B------:R-:W-:Y:S02]  /*15c10*/  UIADD3 UR7, UPT, UPT, UR7, 0x1, URZ ;  /* 0x0000000107077890 */ /* 0x000fe4000fffe0ff */
[----:B------:R-:W-:Y:S02]  /*15c20*/  UISETP.NE.AND UP1, UPT, UR10, 0x3, UPT ;  /* 0x000000030a00788c */ /* 0x000fe4000bf25270 */
[----:B------:R-:W-:Y:S02]  /*15c30*/  UIADD3 UR27, UPT, UPT, UR27, 0x80, URZ ;  /* 0x000000801b1b7890 */ /* 0x000fe4000fffe0ff */
[----:B------:R-:W-:Y:S02]  /*15c40*/  USEL UR6, URZ, 0x1, UP1 ;  /* 0x00000001ff067887 */ /* 0x000fe40008800000 */
[----:B------:R-:W-:Y:S02]  /*15c50*/  USEL UR10, UR10, URZ, UP1 ;  /* 0x000000ff0a0a7287 */ /* 0x000fe40008800000 */
[----:B------:R-:W-:-:S02]  /*15c60*/  UISETP.NE.AND UP1, UPT, UR7, URZ, UPT ;  /* 0x000000ff0700728c */ /* 0x000fc4000bf25270 */
[----:B------:R-:W-:-:S07]  /*15c70*/  LOP3.LUT R4, R3, UR6, RZ, 0x3c, !PT ;  /* 0x0000000603047c12 */ /* 0x000fce000f8e3cff */
[----:B---3--:R-:W-:Y:S05]  /*15c80*/  BRA.U UP1, `(.L_x_339) ;  /* 0xfffffff901fc7547 */ /* 0x008fea000b83ffff */
[----:B------:R-:W-:Y:S05]  /*15c90*/  EXIT ;  /* 0x000000000000794d */ /* 0x000fea0003800000 */
.L_x_461:
[----:B------:R-:W-:-:S08]  /*15ca0*/  NOP ;  /* 0x0000000000007918 */ /* 0x000fd00000000000 */
[----:B------:R-:W1:-:S00]  /*15cb0*/  USETMAXREG.DEALLOC.CTAPOOL 0x20 ;  /* 0x00000020000079c8 */ /* 0x000e4000080e0500 */
[----:B------:R-:W2:Y:S08]  /*15cc0*/  S2UR UR18, SR_CTAID.X ;  /* 0x00000000001279c3 */ /* 0x000eb00000002500 */
[----:B-1----:R-:W1:Y:S01]  /*15cd0*/  LDC R0, c[0x0][0x380] ;  /* 0x0000e000ff007b82 */ /* 0x002e620000000800 */
[----:B--2---:R-:W-:-:S06]  /*15ce0*/  USHF.L.U32 UR18, UR18, 0x8, URZ ;  /* 0x0000000812127899 */ /* 0x004fcc00080006ff */
[----:B-1----:R-:W-:-:S13]  /*15cf0*/  ISETP.LE.U32.AND P0, PT, R0, UR18, PT ;  /* 0x0000001200007c0c */ /* 0x002fda000bf03070 */
[----:B------:R-:W-:Y:S05]  /*15d00*/  @P0 EXIT ;  /* 0x000000000000094d */ /* 0x000fea0003800000 */
[----:B------:R-:W1:Y:S01]  /*15d10*/  LDCU UR19, c[0x0][0x38c] ;  /* 0x00007180ff1377ac */ /* 0x000e620008000800 */
[----:B------:R-:W2:Y:S01]  /*15d20*/  S2UR UR4, SR_CTAID.Y ;  /* 0x00000000000479c3 */ /* 0x000ea20000002600 */
[----:B------:R-:W-:Y:S01]  /*15d30*/  UMOV UR6, URZ ;  /* 0x000000ff00067c82 */ /* 0x000fe20008000000 */
[----:B------:R-:W-:Y:S01]  /*15d40*/  ELECT P0, URZ, PT ;  /* 0x0000000000ff782f */ /* 0x000fe20003800000 */
[----:B-1----:R-:W1:Y:S01]  /*15d50*/  I2F.U32.RP R2, UR19 ;  /* 0x0000001300027d06 */ /* 0x002e620008209000 */
[----:B------:R-:W-:-:S07]  /*15d60*/  UISETP.NE.U32.AND UP0, UPT, UR19, URZ, UPT ;  /* 0x000000ff1300728c */ /* 0x000fce000bf05070 */
[----:B-1----:R-:W1:Y:S02]  /*15d70*/  MUFU.RCP R0, R2 ;  /* 0x0000000200007308 */ /* 0x002e640000001000 */
[----:B-1----:R-:W-:-:S06]  /*15d80*/  VIADD R0, R0, 0xffffffe ;  /* 0x0ffffffe00007836 */ /* 0x002fcc0000000000 */
[----:B------:R-:W1:Y:S02]  /*15d90*/  F2I.FTZ.U32.TRUNC.NTZ R0, R0 ;  /* 0x0000000000007305 */ /* 0x000e64000021f000 */
[----:B-1----:R-:W-:-:S13]  /*15da0*/  R2UR UR7, R0 ;  /* 0x00000000000772ca */ /* 0x002fda00000e0000 */
[----:B------:R-:W-:-:S04]  /*15db0*/  UIADD3 UR5, UPT, UPT, URZ, -UR7, URZ ;  /* 0x80000007ff057290 */ /* 0x000fc8000fffe0ff */
[----:B------:R-:W-:-:S04]  /*15dc0*/  UIMAD UR5, UR5, UR19, URZ ;  /* 0x00000013050572a4 */ /* 0x000fc8000f8e02ff */
[----:B------:R-:W-:-:S04]  /*15dd0*/  UIMAD.WIDE.U32 UR6, UR7, UR5, UR6 ;  /* 0x00000005070672a5 */ /* 0x000fc8000f8e0006 */
[----:B--2---:R-:W-:-:S07]  /*15de0*/  UIMAD.WIDE.U32 UR20, UR7, UR4, URZ ;  /* 0x00000004071472a5 */ /* 0x004fce000f8e00ff */
[----:B------:R-:W-:Y:S02]  /*15df0*/  UMOV UR20, UR21 ;  /* 0x0000001500147c82 */ /* 0x000fe40008000000 */
[----:B------:R-:W-:Y:S02]  /*15e00*/  UIADD3 UR5, UPT, UPT, -UR20, URZ, URZ ;  /* 0x000000ff14057290 */ /* 0x000fe4000fffe1ff */
[----:B------:R-:W1:Y:S02]  /*15e10*/  S2UR UR21, SR_CTAID.Z ;  /* 0x00000000001579c3 */ /* 0x000e640000002700 */
        /* <DEDUP_REMOVED lines=9> */
[----:B-1----:R-:W-:Y:S11]  /*15eb0*/  BRA.U UP6, `(.L_x_340) ;  /* 0x0000000106047547 */ /* 0x002ff6000b800000 */
[----:B------:R-:W-:Y:S05]  /*15ec0*/  BPT.TRAP 0x1 ;  /* 0x000000040000795c */ /* 0x000fea0000300000 */
.L_x_340:
[----:B------:R-:W1:Y:S01]  /*15ed0*/  S2UR UR4, SR_CgaCtaId ;  /* 0x00000000000479c3 */ /* 0x000e620000008800 */
[----:B------:R-:W-:Y:S01]  /*15ee0*/  UMOV UR16, 0x400 ;  /* 0x0000040000107882 */ /* 0x000fe20000000000 */
[----:B------:R-:W-:Y:S01]  /*15ef0*/  SHF.L.U32 R3, RZ, 0x1f, RZ ;  /* 0x0000001fff037819 */ /* 0x000fe200000006ff */
[----:B-1----:R-:W-:-:S09]  /*15f00*/  ULEA UR16, UR4, UR16, 0x18 ;  /* 0x0000001004107291 */ /* 0x002fd2000f8ec0ff */
[----:B------:R-:W1:Y:S02]  /*15f10*/  SYNCS.PHASECHK.TRANS64.TRYWAIT P0, [UR16+0x50b0], R3 ;  /* 0x0050b003ff0075a7 */ /* 0x000e640008001110 */
[----:B-1----:R-:W-:Y:S05]  /*15f20*/  @!P0 BRA `(.L_x_341) ;  /* 0x0000001800008947 */ /* 0x002fea0003800000 */
.L_x_444:
[----:B------:R-:W2:Y:S01]  /*15f30*/  LDCU.64 UR6, c[0x0][0x348] ;  /* 0x00006900ff0677ac */ /* 0x000ea20008000a00 */
[----:B------:R-:W-:Y:S01]  /*15f40*/  UMOV UR17, URZ ;  /* 0x000000ff00117c82 */ /* 0x000fe20008000000 */
[----:B--2---:R-:W-:-:S04]  /*15f50*/  UIADD3 UR6, UP0, UPT, UR6, 0x400, URZ ;  /* 0x0000040006067890 */ /* 0x004fc8000ff1e0ff */
[----:B------:R-:W-:-:S09]  /*15f60*/  UIADD3.X UR7, UPT, UPT, URZ, UR7, URZ, UP0, !UPT ;  /* 0x00000007ff077290 */ /* 0x000fd200087fe4ff */
[----:B------:R2:W-:Y:S01]  /*15f70*/  UTMASTG.5D [UR16], [UR6] ;  /* 0x00000010060073b5 */ /* 0x0005e20008020000 */
[----:B------:R0:W-:Y:S01]  /*15f80*/  UTMACMDFLUSH ;  /* 0x00000000000079b7 */ /* 0x0001e20000000000 */
[----:B--2---:R-:W-:Y:S05]  /*15f90*/  BRA.U UP6, `(.L_x_342) ;  /* 0x0000000106047547 */ /* 0x004fea000b800000 */
[----:B------:R-:W-:Y:S05]  /*15fa0*/  BPT.TRAP 0x1 ;  /* 0x000000040000795c */ /* 0x000fea0000300000 */
.L_x_342:
[----:B------:R-:W2:Y:S02]  /*15fb0*/  SYNCS.PHASECHK.TRANS64.TRYWAIT P0, [UR16+0x50b8], R3 ;  /* 0x0050b803ff0075a7 */ /* 0x000ea40008001110 */
[----:B--2---:R-:W-:Y:S05]  /*15fc0*/  @!P0 BRA `(.L_x_343) ;  /* 0x0000001400f08947 */ /* 0x004fea0003800000 */
.L_x_446:
[----:B------:R-:W2:Y:S01]  /*15fd0*/  LDCU.64 UR6, c[0x0][0x348] ;  /* 0x00006900ff0677ac */ /* 0x000ea20008000a00 */
[----:B------:R-:W-:Y:S02]  /*15fe0*/  UIADD3 UR10, UPT, UPT, UR18, 0x80, URZ ;  /* 0x00000080120a7890 */ /* 0x000fe4000fffe0ff */
[----:B------:R-:W-:Y:S01]  /*15ff0*/  UIADD3 UR8, UPT, UPT, UR16, 0x1000, URZ ;  /* 0x0000100010087890 */ /* 0x000fe2000fffe0ff */
[----:B------:R-:W-:Y:S01]  /*16000*/  UMOV UR9, URZ ;  /* 0x000000ff00097c82 */ /* 0x000fe20008000000 */
[----:B------:R-:W-:Y:S01]  /*16010*/  UMOV UR11, UR19 ;  /* 0x00000013000b7c82 */ /* 0x000fe20008000000 */
[----:B------:R-:W-:Y:S01]  /*16020*/  UMOV UR12, UR20 ;  /* 0x00000014000c7c82 */ /* 0x000fe20008000000 */
[----:B------:R-:W-:Y:S01]  /*16030*/  UMOV UR13, UR21 ;  /* 0x00000015000d7c82 */ /* 0x000fe20008000000 */
[----:B--2---:R-:W-:-:S04]  /*16040*/  UIADD3 UR6, UP0, UPT, UR6, 0x400, URZ ;  /* 0x0000040006067890 */ /* 0x004fc8000ff1e0ff */
[----:B------:R-:W-:-:S09]  /*16050*/  UIADD3.X UR7, UPT, UPT, URZ, UR7, URZ, UP0, !UPT ;  /* 0x00000007ff077290 */ /* 0x000fd200087fe4ff */
[----:B------:R2:W-:Y:S01]  /*16060*/  UTMASTG.5D [UR8], [UR6] ;  /* 0x00000008060073b5 */ /* 0x0005e20008020000 */
[----:B------:R0:W-:Y:S01]  /*16070*/  UTMACMDFLUSH ;  /* 0x00000000000079b7 */ /* 0x0001e20000000000 */
[----:B------:R-:W-:-:S04]  /*16080*/  DEPBAR.LE SB0, 0x1 ;  /* 0x000080400000791a */ /* 0x000fc80000000000 */
[----:B--2---:R-:W-:Y:S05]  /*16090*/  BRA.U UP6, `(.L_x_344) ;  /* 0x0000000106047547 */ /* 0x004fea000b800000 */
[----:B------:R-:W-:Y:S05]  /*160a0*/  BPT.TRAP 0x1 ;  /* 0x000000040000795c */ /* 0x000fea0000300000 */
.L_x_344:
[----:B------:R-:W-:-:S04]  /*160b0*/  UIADD3 UR5, UPT, UPT, UR16, 0x50c0, URZ ;  /* 0x000050c010057890 */ /* 0x000fc8000fffe0ff */
[----:B------:R-:W-:-:S09]  /*160c0*/  UPRMT UR5, UR4, 0x654, UR5 ;  /* 0x0000065404057896 */ /* 0x000fd20008000005 */
[----:B------:R-:W-:Y:S01]  /*160d0*/  SYNCS.ARRIVE.TRANS64.RED.A1T0 RZ, [UR5], RZ ;  /* 0x000000ffffff79a7 */ /* 0x000fe20008100405 */
[----:B------:R-:W-:-:S04]  /*160e0*/  DEPBAR.LE SB0, 0x0 ;  /* 0x000080000000791a */ /* 0x000fc80000000000 */
[----:B------:R-:W-:Y:S05]  /*160f0*/  BRA.U UP6, `(.L_x_345) ;  /* 0x0000000106047547 */ /* 0x000fea000b800000 */
[----:B------:R-:W-:Y:S05]  /*16100*/  BPT.TRAP 0x1 ;  /* 0x000000040000795c */ /* 0x000fea0000300000 */
.L_x_345:
[----:B------:R-:W-:Y:S01]  /*16110*/  UIADD3 UR5, UPT, UPT, UR16, 0x50c8, URZ ;  /* 0x000050c810057890 */ /* 0x000fe2000fffe0ff */
[----:B------:R-:W-:Y:S02]  /*16120*/  IMAD.MOV.U32 R2, RZ, RZ, 0xffff ;  /* 0x0000ffffff027424 */ /* 0x000fe400078e00ff */
[----:B-1----:R-:W-:Y:S01]  /*16130*/  IMAD.MOV.U32 R0, RZ, RZ, 0x1 ;  /* 0x00000001ff007424 */ /* 0x002fe200078e00ff */
[----:B------:R-:W-:-:S09]  /*16140*/  UPRMT UR5, UR4, 0x654, UR5 ;  /* 0x0000065404057896 */ /* 0x000fd20008000005 */
[----:B------:R-:W-:Y:S01]  /*16150*/  SYNCS.ARRIVE.TRANS64.RED.A1T0 RZ, [UR5], RZ ;  /* 0x000000ffffff79a7 */ /* 0x000fe20008100405 */
[----:B------:R-:W1:Y:S01]  /*16160*/  LDS R3, [UR16+0x50e0] ;  /* 0x0050e010ff037984 */ /* 0x000e620008000800 */
[----:B------:R-:W-:Y:S02]  /*16170*/  UMOV UR6, 0x40 ;  /* 0x0000004000067882 */ /* 0x000fe40000000000 */
[----:B------:R-:W-:Y:S01]  /*16180*/  ULEA UR6, UR4, UR6, 0x18 ;  /* 0x0000000604067291 */ /* 0x000fe2000f8ec0ff */
[----:B------:R-:W-:-:S08]  /*16190*/  NOP ;  /* 0x0000000000007918 */ /* 0x000fd00000000000 */
[----:B------:R-:W2:Y:S01]  /*161a0*/  LDS R5, [UR6+0x14] ;  /* 0x00001406ff057984 */ /* 0x000ea20008000800 */
[----:B-1----:R-:W-:-:S04]  /*161b0*/  LOP3.LUT R3, R3, 0xffff, RZ, 0xc0, !PT ;  /* 0x0000ffff03037812 */ /* 0x002fc800078ec0ff */
[----:B------:R-:W-:-:S04]  /*161c0*/  SHF.R.U32.HI R3, RZ, 0x5, R3 ;  /* 0x00000005ff037819 */ /* 0x000fc80000011603 */
[-C--:B------:R-:W-:Y:S02]  /*161d0*/  SHF.L.U32 R2, R2, R3.reuse, RZ ;  /* 0x0000000302027219 */ /* 0x080fe400000006ff */
[----:B------:R-:W-:Y:S02]  /*161e0*/  SHF.L.U32 R0, R0, R3, RZ ;  /* 0x0000000300007219 */ /* 0x000fe400000006ff */
[----:B--2---:R-:W-:-:S04]  /*161f0*/  LOP3.LUT R5, R5, R2, RZ, 0xc0, !PT ;  /* 0x0000000205057212 */ /* 0x004fc800078ec0ff */
[----:B------:R-:W-:-:S13]  /*16200*/  ISETP.NE.AND P0, PT, R5, R2, PT ;  /* 0x000000020500720c */ /* 0x000fda0003f05270 */
[----:B------:R-:W-:Y:S05]  /*16210*/  @P0 BRA `(.L_x_346) ;  /* 0x00000000005c0947 */ /* 0x000fea0003800000 */
[----:B------:R-:W1:Y:S02]  /*16220*/  LDS R3, [UR6+0x18] ;  /* 0x00001806ff037984 */ /* 0x000e640008000800 */
[----:B-1----:R-:W-:-:S04]  /*16230*/  LOP3.LUT R3, R3, R0, RZ, 0xc0, !PT ;  /* 0x0000000003037212 */ /* 0x002fc800078ec0ff */
[----:B------:R-:W-:-:S13]  /*16240*/  ISETP.NE.AND P0, PT, R3, R0, PT ;  /* 0x000000000300720c */ /* 0x000fda0003f05270 */
[----:B------:R-:W-:Y:S05]  /*16250*/  @P0 BRA `(.L_x_347) ;  /* 0x0000000000400947 */ /* 0x000fea0003800000 */
[----:B------:R-:W-:Y:S01]  /*16260*/  R2UR UR8, R2 ;  /* 0x00000000020872ca */ /* 0x000fe200000e0000 */
[----:B------:R-:W1:Y:S01]  /*16270*/  S2R R3, SR_LANEID ;  /* 0x0000000000037919 */ /* 0x000e620000000000 */
[----:B------:R-:W-:Y:S01]  /*16280*/  LOP3.LUT R4, RZ, R0, RZ, 0x33, !PT ;  /* 0x00000000ff047212 */ /* 0x000fe200078e33ff */
[----:B------:R-:W-:Y:S02]  /*16290*/  VOTEU.ANY UR7, UPT, PT ;  /* 0x0000000000077886 */ /* 0x000fe400038e0100 */
[----:B------:R-:W-:Y:S01]  /*162a0*/  UFLO.U32 UR7, UR7 ;  /* 0x00000007000772bd */ /* 0x000fe200080e0000 */
[----:B------:R-:W2:Y:S07]  /*162b0*/  REDUX UR4, R4 ;  /* 0x00000000040473c4 */ /* 0x000eae0000000000 */
[----:B------:R-:W-:-:S06]  /*162c0*/  ULOP3.LUT UR8, URZ, UR8, URZ, 0x33, !UPT ;  /* 0x00000008ff087292 */ /* 0x000fcc000f8e33ff */
[----:B------:R-:W-:-:S04]  /*162d0*/  IMAD.U32 R2, RZ, RZ, UR8 ;  /* 0x00000008ff027e24 */ /* 0x000fc8000f8e00ff */
[----:B------:R-:W3:Y:S02]  /*162e0*/  REDUX UR5, R2 ;  /* 0x00000000020573c4 */ /* 0x000ee40000000000 */
[----:B------:R4:W-:Y:S01]  /*162f0*/  UTCATOMSWS.AND URZ, UR8 ;  /* 0x0000000800ff79e3 */ /* 0x0009e20008000000 */
[----:B--2---:R-:W-:Y:S01]  /*16300*/  IMAD.U32 R0, RZ, RZ, UR4 ;  /* 0x00000004ff007e24 */ /* 0x004fe2000f8e00ff */
[----:B-1----:R-:W-:Y:S01]  /*16310*/  ISETP.EQ.U32.AND P0, PT, R3, UR7, PT ;  /* 0x0000000703007c0c */ /* 0x002fe2000bf02070 */
[----:B---3--:R-:W-:-:S12]  /*16320*/  IMAD.U32 R3, RZ, RZ, UR5 ;  /* 0x00000005ff037e24 */ /* 0x008fd8000f8e00ff */
[----:B------:R4:W-:Y:S04]  /*16330*/  @P0 ATOMS.AND RZ, [UR6+0x14], R3 ;  /* 0x00001403ffff098c */ /* 0x0009e8000a800006 */
[----:B------:R4:W-:Y:S01]  /*16340*/  @P0 ATOMS.AND RZ, [UR6+0x18], R0 ;  /* 0x00001800ffff098c */ /* 0x0009e2000a800006 */
[----:B------:R-:W-:Y:S05]  /*16350*/  BRA `(.L_x_348) ;  /* 0x0000000000147947 */ /* 0x000fea0003800000 */
.L_x_347:
[----:B------:R-:W-:Y:S02]  /*16360*/  MOV R2, 0x16380 ;  /* 0x0001638000027802 */ /* 0x000fe40000000f00 */
[----:B------:R-:W-:Y:S05]  /*16370*/  CALL.REL.NOINC `($__internal_0_$__cuda_sm10x_tcgen05_guardrail_trap_col_being_dealloced_not_returned_by_alloc) ;  /* 0x00000014001c7944 */ /* 0x000fea0003c00000 */
[----:B------:R-:W-:Y:S05]  /*16380*/  BRA `(.L_x_348) ;  /* 0x0000000000087947 */ /* 0x000fea0003800000 */
.L_x_346:
[----:B------:R-:W-:Y:S02]  /*16390*/  MOV R2, 0x163b0 ;  /* 0x000163b000027802 */ /* 0x000fe40000000f00 */
[----:B------:R-:W-:Y:S05]  /*163a0*/  CALL.REL.NOINC `($__internal_2_$__cuda_sm10x_tcgen05_guardrail_trap_unallocated_columns_being_dealloced) ;  /* 0x0000001400287944 */ /* 0x000fea0003c00000 */
.L_x_348:
[----:B------:R-:W-:Y:S01]  /*163b0*/  NOP ;  /* 0x0000000000007918 */ /* 0x000fe20000000000 */
[----:B----4-:R-:W-:Y:S05]  /*163c0*/  EXIT ;  /* 0x000000000000794d */ /* 0x010fea0003800000 */
.L_x_35:
[----:B-1----:R-:W-:-:S07]  /*163d0*/  MOV R0, UR4 ;  /* 0x0000000400007c02 */ /* 0x002fce0008000f00 */
.L_x_349:
[----:B-1----:R1:W2:Y:S02]  /*163e0*/  SYNCS.PHASECHK.TRANS64.TRYWAIT P0, [R0+URZ+0x5000], R5 ;  /* 0x00500005000075a7 */ /* 0x0022a400080011ff */
[----:B--2---:R-:W-:Y:S05]  /*163f0*/  @!P0 NANOSLEEP.SYNCS 0x989680 ;  /* 0x009896800000895d */ /* 0x004fea0003900000 */
[----:B------:R-:W2:Y:S02]  /*16400*/  @!P0 SYNCS.PHASECHK.TRANS64 P0, [R0+URZ+0x5000], R5 ;  /* 0x00500005000085a7 */ /* 0x000ea400080010ff */
[----:B--2---:R-:W-:Y:S05]  /*16410*/  @!P0 BRA `(.L_x_349) ;  /* 0xfffffffc00f08947 */ /* 0x004fea000383ffff */
[----:B------:R-:W-:Y:S05]  /*16420*/  BRA `(.L_x_350) ;  /* 0xfffffeb400c87947 */ /* 0x000fea000383ffff */
.L_x_37:
[----:B-1----:R-:W-:-:S07]  /*16430*/  MOV R0, UR4 ;  /* 0x0000000400007c02 */ /* 0x002fce0008000f00 */
.L_x_351:
[----:B-1----:R1:W2:Y:S02]  /*16440*/  SYNCS.PHASECHK.TRANS64.TRYWAIT P0, [R0+URZ+0x5020], R5 ;  /* 0x00502005000075a7 */ /* 0x0022a400080011ff */
[----:B--2---:R-:W-:Y:S05]  /*16450*/  @!P0 NANOSLEEP.SYNCS 0x989680 ;  /* 0x009896800000895d */ /* 0x004fea0003900000 */
[----:B------:R-:W2:Y:S02]  /*16460*/  @!P0 SYNCS.PHASECHK.TRANS64 P0, [R0+URZ+0x5020], R5 ;  /* 0x00502005000085a7 */ /* 0x000ea400080010ff */
[----:B--2---:R-:W-:Y:S05]  /*16470*/  @!P0 BRA `(.L_x_351) ;  /* 0xfffffffc00f08947 */ /* 0x004fea000383ffff */
[----:B------:R-:W-:Y:S05]  /*16480*/  BRA `(.L_x_352) ;  /* 0xfffffeb400c47947 */ /* 0x000fea000383ffff */
.L_x_39:
[----:B------:R-:W-:-:S07]  /*16490*/  MOV R2, UR4 ;  /* 0x0000000400027c02 */ /* 0x000fce0008000f00 */
.L_x_353:
[----:B-1----:R1:W2:Y:S02]  /*164a0*/  SYNCS.PHASECHK.TRANS64.TRYWAIT P0, [R2+URZ+0x5058], R3 ;  /* 0x00505803020075a7 */ /* 0x0022a400080011ff */
[----:B--2---:R-:W-:Y:S05]  /*164b0*/  @!P0 NANOSLEEP.SYNCS 0x989680 ;  /* 0x009896800000895d */ /* 0x004fea0003900000 */
[----:B------:R-:W2:Y:S02]  /*164c0*/  @!P0 SYNCS.PHASECHK.TRANS64 P0, [R2+URZ+0x5058], R3 ;  /* 0x00505803020085a7 */ /* 0x000ea400080010ff */
[----:B--2---:R-:W-:Y:S05]  /*164d0*/  @!P0 BRA `(.L_x_353) ;  /* 0xfffffffc00f08947 */ /* 0x004fea000383ffff */
[----:B------:R-:W-:Y:S05]  /*164e0*/  BRA `(.L_x_354) ;  /* 0xfffffeb400cc7947 */ /* 0x000fea000383ffff */
.L_x_43:
[----:B------:R-:W-:-:S07]  /*164f0*/  MOV R0, UR4 ;  /* 0x0000000400007c02 */ /* 0x000fce0008000f00 */
.L_x_355:
[----:B--2---:R2:W3:Y:S02]  /*16500*/  SYNCS.PHASECHK.TRANS64.TRYWAIT P0, [R0+URZ+0x5008], R5 ;  /* 0x00500805000075a7 */ /* 0x0044e400080011ff */
[----:B---3--:R-:W-:Y:S05]  /*16510*/  @!P0 NANOSLEEP.SYNCS 0x989680 ;  /* 0x009896800000895d */ /* 0x008fea0003900000 */
[----:B------:R-:W3:Y:S02]  /*16520*/  @!P0 SYNCS.PHASECHK.TRANS64 P0, [R0+URZ+0x5008], R5 ;  /* 0x00500805000085a7 */ /* 0x000ee400080010ff */
[----:B---3--:R-:W-:Y:S05]  /*16530*/  @!P0 BRA `(.L_x_355) ;  /* 0xfffffffc00f08947 */ /* 0x008fea000383ffff */
[----:B------:R-:W-:Y:S05]  /*16540*/  BRA `(.L_x_356) ;  /* 0xfffffeb400f47947 */ /* 0x000fea000383ffff */
.L_x_45:
[----:B-1----:R-:W-:-:S07]  /*16550*/  MOV R2, UR4 ;  /* 0x0000000400027c02 */ /* 0x002fce0008000f00 */
.L_x_357:
[----:B-1----:R1:W2:Y:S02]  /*16560*/  SYNCS.PHASECHK.TRANS64.TRYWAIT P0, [R2+URZ+0x5068], R3 ;  /* 0x00506803020075a7 */ /* 0x0022a400080011ff */
[----:B--2---:R-:W-:Y:S05]  /*16570*/  @!P0 NANOSLEEP.SYNCS 0x989680 ;  /* 0x009896800000895d */ /* 0x004fea0003900000 */
[----:B------:R-:W2:Y:S02]  /*16580*/  @!P0 SYNCS.PHASECHK.TRANS64 P0, [R2+URZ+0x5068], R3 ;  /* 0x00506803020085a7 */ /* 0x000ea400080010ff */
[----:B--2---:R-:W-:Y:S05]  /*16590*/  @!P0 BRA `(.L_x_357) ;  /* 0xfffffffc00f08947 */ /* 0x004fea000383ffff */
[----:B------:R-:W-:Y:S05]  /*165a0*/  BRA `(.L_x_358) ;  /* 0xfffffeb400f47947 */ /* 0x000fea000383ffff */
.L_x_49:
[----:B------:R-:W-:-:S07]  /*165b0*/  MOV R0, UR4 ;  /* 0x0000000400007c02 */ /* 0x000fce0008000f00 */
.L_x_359:
[----:B---3--:R3:W4:Y:S02]  /*165c0*/  SYNCS.PHASECHK.TRANS64.TRYWAIT P0, [R0+URZ+0x5028], R5 ;  /* 0x00502805000075a7 */ /* 0x00872400080011ff */
[----:B----4-:R-:W-:Y:S05]  /*165d0*/  @!P0 NANOSLEEP.SYNCS 0x989680 ;  /* 0x009896800000895d */ /* 0x010fea0003900000 */
[----:B------:R-:W4:Y:S02]  /*165e0*/  @!P0 SYNCS.PHASECHK.TRANS64 P0, [R0+URZ+0x5028], R5 ;  /* 0x00502805000085a7 */ /* 0x000f2400080010ff */
[----:B----4-:R-:W-:Y:S05]  /*165f0*/  @!P0 BRA `(.L_x_359) ;  /* 0xfffffffc00f08947 */ /* 0x010fea000383ffff */
[----:B------:R-:W-:Y:S05]  /*16600*/  BRA `(.L_x_360) ;  /* 0xfffffeb800287947 */ /* 0x000fea000383ffff */
.L_x_51:
[----:B---3--:R-:W-:-:S07]  /*16610*/  MOV R0, UR4 ;  /* 0x0000000400007c02 */ /* 0x008fce0008000f00 */
.L_x_361:
[----:B---3--:R3:W4:Y:S02]  /*16620*/  SYNCS.PHASECHK.TRANS64.TRYWAIT P0, [R0+URZ+0x50a0], R3 ;  /* 0x0050a003000075a7 */ /* 0x00872400080011ff */
[----:B----4-:R-:W-:Y:S05]  /*16630*/  @!P0 NANOSLEEP.SYNCS 0x989680 ;  /* 0x009896800000895d */ /* 0x010fea0003900000 */
[----:B------:R-:W4:Y:S02]  /*16640*/  @!P0 SYNCS.PHASECHK.TRANS64 P0, [R0+URZ+0x50a0], R3 ;  /* 0x0050a003000085a7 */ /* 0x000f2400080010ff */
[----:B----4-:R-:W-:Y:S05]  /*16650*/  @!P0 BRA `(.L_x_361) ;  /* 0xfffffffc00f08947 */ /* 0x010fea000383ffff */
[----:B------:R-:W-:Y:S05]  /*16660*/  BRA `(.L_x_362) ;  /* 0xfffffeb800207947 */ /* 0x000fea000383ffff */
.L_x_53:
[----:B------:R-:W-:-:S07]  /*16670*/  MOV R0, UR4 ;  /* 0x0000000400007c02 */ /* 0x000fce0008000f00 */
.L_x_363:
[----:B-1----:R1:W3:Y:S02]  /*16680*/  SYNCS.PHASECHK.TRANS64.TRYWAIT P0, [R0+URZ+0x5058], R5 ;  /* 0x00505805000075a7 */ /* 0x0022e400080011ff */
[----:B---3--:R-:W-:Y:S05]  /*16690*/  @!P0 NANOSLEEP.SYNCS 0x989680 ;  /* 0x009896800000895d */ /* 0x008fea0003900000 */
[----:B------:R-:W3:Y:S02]  /*166a0*/  @!P0 SYNCS.PHASECHK.TRANS64 P0, [R0+URZ+0x5058], R5 ;  /* 0x00505805000085a7 */ /* 0x000ee400080010ff */
[----:B---3--:R-:W-:Y:S05]  /*166b0*/  @!P0 BRA `(.L_x_363) ;  /* 0xfffffffc00f08947 */ /* 0x008fea000383ffff */
[----:B------:R-:W-:Y:S05]  /*166c0*/  BRA `(.L_x_364) ;  /* 0xfffffeb800207947 */ /* 0x000fea000383ffff */
.L_x_57:
[----:B------:R-:W-:Y:S07]  /*166d0*/  MOV R2, UR11 ;  /* 0x0000000b00027c02 */ /* 0x000fee0008000f00 */
.L_x_365:
[----:B-1----:R1:W2:Y:S02]  /*166e0*/  SYNCS.PHASECHK.TRANS64.TRYWAIT P0, [R2+URZ+0x5020], R3 ;  /* 0x00502003020075a7 */ /* 0x0022a400080011ff */
[----:B--2---:R-:W-:Y:S05]  /*166f0*/  @!P0 NANOSLEEP.SYNCS 0x989680 ;  /* 0x009896800000895d */ /* 0x004fea0003900000 */
[----:B------:R-:W2:Y:S02]  /*16700*/  @!P0 SYNCS.PHASECHK.TRANS64 P0, [R2+URZ+0x5020], R3 ;  /* 0x00502003020085a7 */ /* 0x000ea400080010ff */
[----:B--2---:R-:W-:Y:S05]  /*16710*/  @!P0 BRA `(.L_x_365) ;  /* 0xfffffffc00f08947 */ /* 0x004fea000383ffff */
[----:B------:R-:W-:Y:S05]  /*16720*/  BRA `(.L_x_366) ;  /* 0xfffffebc00847947 */ /* 0x000fea000383ffff */
.L_x_60:
[----:B------:R-:W-:Y:S07]  /*16730*/  MOV R0, UR4 ;  /* 0x0000000400007c02 */ /* 0x000fee0008000f00 */
.L_x_367:
[----:B-1----:R1:W4:Y:S02]  /*16740*/  SYNCS.PHASECHK.TRANS64.TRYWAIT P0, [R0+URZ+0x50a8], R3 ;  /* 0x0050a803000075a7 */ /* 0x00232400080011ff */
[----:B----4-:R-:W-:Y:S05]  /*16750*/  @!P0 NANOSLEEP.SYNCS 0x989680 ;  /* 0x009896800000895d */ /* 0x010fea0003900000 */
[----:B------:R-:W4:Y:S02]  /*16760*/  @!P0 SYNCS.PHASECHK.TRANS64 P0, [R0+URZ+0x50a8], R3 ;  /* 0x0050a803000085a7 */ /* 0x000f2400080010ff */
[----:B----4-:R-:W-:Y:S05]  /*16770*/  @!P0 BRA `(.L_x_367) ;  /* 0xfffffffc00f08947 */ /* 0x010fea000383ffff */
[----:B------:R-:W-:Y:S05]  /*16780*/  BRA `(.L_x_368) ;  /* 0xfffffebc00c87947 */ /* 0x000fea000383ffff */
.L_x_62:
[----:B------:R-:W-:Y:S07]  /*16790*/  MOV R0, UR4 ;  /* 0x0000000400007c02 */ /* 0x000fee0008000f00 */
.L_x_369:
[----:B-1----:R1:W4:Y:S02]  /*167a0*/  SYNCS.PHASECHK.TRANS64.TRYWAIT P0, [R0+URZ+0x5068], R9 ;  /* 0x00506809000075a7 */ /* 0x00232400080011ff */
[----:B----4-:R-:W-:Y:S05]  /*167b0*/  @!P0 NANOSLEEP.SYNCS 0x989680 ;  /* 0x009896800000895d */ /* 0x010fea0003900000 */
[----:B------:R-:W4:Y:S02]  /*167c0*/  @!P0 SYNCS.PHASECHK.TRANS64 P0, [R0+URZ+0x5068], R9 ;  /* 0x00506809000085a7 */ /* 0x000f2400080010ff */
[----:B----4-:R-:W-:Y:S05]  /*167d0*/  @!P0 BRA `(.L_x_369) ;  /* 0xfffffffc00f08947 */ /* 0x010fea000383ffff */
[----:B------:R-:W-:Y:S05]  /*167e0*/  BRA `(.L_x_370) ;  /* 0xfffffebc00cc7947 */ /* 0x000fea000383ffff */
.L_x_68:
[----:B------:R-:W-:Y:S07]  /*167f0*/  MOV R0, UR8 ;  /* 0x0000000800007c02 */ /* 0x000fee0008000f00 */
.L_x_371:
[----:B-1----:R1:W2:Y:S02]  /*16800*/  SYNCS.PHASECHK.TRANS64.TRYWAIT P0, [R0+URZ+0x5020], R3 ;  /* 0x00502003000075a7 */ /* 0x0022a400080011ff */
[----:B--2---:R-:W-:Y:S05]  /*16810*/  @!P0 NANOSLEEP.SYNCS 0x989680 ;  /* 0x009896800000895d */ /* 0x004fea0003900000 */
[----:B------:R-:W2:Y:S02]  /*16820*/  @!P0 SYNCS.PHASECHK.TRANS64 P0, [R0+URZ+0x5020], R3 ;  /* 0x00502003000085a7 */ /* 0x000ea400080010ff */
[----:B--2---:R-:W-:Y:S05]  /*16830*/  @!P0 BRA `(.L_x_371) ;  /* 0xfffffffc00f08947 */ /* 0x004fea000383ffff */
[----:B------:R-:W-:Y:S05]  /*16840*/  BRA `(.L_x_372) ;  /* 0xfffffec400507947 */ /* 0x000fea000383ffff */
.L_x_70:
[----:B------:R-:W-:Y:S07]  /*16850*/  MOV R0, UR4 ;  /* 0x0000000400007c02 */ /* 0x000fee0008000f00 */
.L_x_373:
[----:B-1----:R1:W2:Y:S02]  /*16860*/  SYNCS.PHASECHK.TRANS64.TRYWAIT P0, [R0+URZ+0x50a0], R3 ;  /* 0x0050a003000075a7 */ /* 0x0022a400080011ff */
[----:B--2---:R-:W-:Y:S05]  /*16870*/  @!P0 NANOSLEEP.SYNCS 0x989680 ;  /* 0x009896800000895d */ /* 0x004fea0003900000 */
[----:B------:R-:W2:Y:S02]  /*16880*/  @!P0 SYNCS.PHASECHK.TRANS64 P0, [R0+URZ+0x50a0], R3 ;  /* 0x0050a003000085a7 */ /* 0x000ea400080010ff */
[----:B--2---:R-:W-:Y:S05]  /*16890*/  @!P0 BRA `(.L_x_373) ;  /* 0xfffffffc00f08947 */ /* 0x004fea000383ffff */
[----:B------:R-:W-:Y:S05]  /*168a0*/  BRA `(.L_x_374) ;  /* 0xfffffec4004c7947 */ /* 0x000fea000383ffff */
.L_x_72:
[----:B------:R-:W-:Y:S07]  /*168b0*/  MOV R3, UR4 ;  /* 0x0000000400037c02 */ /* 0x000fee0008000f00 */
.L_x_375:
[----:B-1----:R1:W2:Y:S02]  /*168c0*/  SYNCS.PHASECHK.TRANS64.TRYWAIT P0, [R3+URZ+0x5058], R4 ;  /* 0x00505804030075a7 */ /* 0x0022a400080011ff */
[----:B--2---:R-:W-:Y:S05]  /*168d0*/  @!P0 NANOSLEEP.SYNCS 0x989680 ;  /* 0x009896800000895d */ /* 0x004fea0003900000 */
[----:B------:R-:W2:Y:S02]  /*168e0*/  @!P0 SYNCS.PHASECHK.TRANS64 P0, [R3+URZ+0x5058], R4 ;  /* 0x00505804030085a7 */ /* 0x000ea400080010ff */
[----:B--2---:R-:W-:Y:S05]  /*168f0*/  @!P0 BRA `(.L_x_375) ;  /* 0xfffffffc00f08947 */ /* 0x004fea000383ffff */
[----:B------:R-:W-:Y:S05]  /*16900*/  BRA `(.L_x_376) ;  /* 0xfffffec400507947 */ /* 0x000fea000383ffff */
.L_x_80:
[----:B------:R-:W-:-:S07]  /*16910*/  MOV R0, UR4 ;  /* 0x0000000400007c02 */ /* 0x000fce0008000f00 */
.L_x_377:
[----:B--2---:R2:W3:Y:S02]  /*16920*/  SYNCS.PHASECHK.TRANS64.TRYWAIT P0, [R0+URZ+0x50a8], R3 ;  /* 0x0050a803000075a7 */ /* 0x0044e400080011ff */
[----:B---3--:R-:W-:Y:S05]  /*16930*/  @!P0 NANOSLEEP.SYNCS 0x989680 ;  /* 0x009896800000895d */ /* 0x008fea0003900000 */
[----:B------:R-:W3:Y:S02]  /*16940*/  @!P0 SYNCS.PHASECHK.TRANS64 P0, [R0+URZ+0x50a8], R3 ;  /* 0x0050a803000085a7 */ /* 0x000ee400080010ff */
[----:B---3--:R-:W-:Y:S05]  /*16950*/  @!P0 BRA `(.L_x_377) ;  /* 0xfffffffc00f08947 */ /* 0x008fea000383ffff */
[----:B------:R-:W-:Y:S05]  /*16960*/  BRA `(.L_x_378) ;  /* 0xfffffec800c47947 */ /* 0x000fea000383ffff */
.L_x_82:
[----:B------:R-:W-:-:S07]  /*16970*/  MOV R0, UR4 ;  /* 0x0000000400007c02 */ /* 0x000fce0008000f00 */
.L_x_379:
[----:B--2---:R2:W3:Y:S02]  /*16980*/  SYNCS.PHASECHK.TRANS64.TRYWAIT P0, [R0+URZ+0x5068], R7 ;  /* 0x00506807000075a7 */ /* 0x0044e400080011ff */
[----:B---3--:R-:W-:Y:S05]  /*16990*/  @!P0 NANOSLEEP.SYNCS 0x989680 ;  /* 0x009896800000895d */ /* 0x008fea0003900000 */
[----:B------:R-:W3:Y:S02]  /*169a0*/  @!P0 SYNCS.PHASECHK.TRANS64 P0, [R0+URZ+0x5068], R7 ;  /* 0x00506807000085a7 */ /* 0x000ee400080010ff */
[----:B---3--:R-:W-:Y:S05]  /*169b0*/  @!P0 BRA `(.L_x_379) ;  /* 0xfffffffc00f08947 */ /* 0x008fea000383ffff */
[----:B------:R-:W-:Y:S05]  /*169c0*/  BRA `(.L_x_380) ;  /* 0xfffffec800c87947 */ /* 0x000fea000383ffff */
.L_x_89:
[----:B-1----:R1:W2:Y:S02]  /*169d0*/  SYNCS.PHASECHK.TRANS64.TRYWAIT P0, [R18+URZ+0x50c0], R3 ;  /* 0x0050c003120075a7 */ /* 0x0022a400080011ff */
[----:B--2---:R-:W-:Y:S05]  /*169e0*/  @!P0 NANOSLEEP.SYNCS 0x989680 ;  /* 0x009896800000895d */ /* 0x004fea0003900000 */
[----:B------:R-:W2:Y:S02]  /*169f0*/  @!P0 SYNCS.PHASECHK.TRANS64 P0, [R18+URZ+0x50c0], R3 ;  /* 0x0050c003120085a7 */ /* 0x000ea400080010ff */
[----:B--2---:R-:W-:Y:S05]  /*16a00*/  @!P0 BRA `(.L_x_89) ;  /* 0xfffffffc00f08947 */ /* 0x004fea000383ffff */
[----:B------:R-:W-:Y:S05]  /*16a10*/  BRA `(.L_x_381) ;  /* 0xfffffed000687947 */ /* 0x000fea000383ffff */
.L_x_155:
[----:B--2---:R2:W1:Y:S02]  /*16a20*/  SYNCS.PHASECHK.TRANS64.TRYWAIT P0, [R18+URZ+0x50c8], R3 ;  /* 0x0050c803120075a7 */ /* 0x00446400080011ff */
[----:B-1----:R-:W-:Y:S05]  /*16a30*/  @!P0 NANOSLEEP.SYNCS 0x989680 ;  /* 0x009896800000895d */ /* 0x002fea0003900000 */
[----:B------:R-:W1:Y:S02]  /*16a40*/  @!P0 SYNCS.PHASECHK.TRANS64 P0, [R18+URZ+0x50c8], R3 ;  /* 0x0050c803120085a7 */ /* 0x000e6400080010ff */
[----:B-1----:R-:W-:Y:S05]  /*16a50*/  @!P0 BRA `(.L_x_155) ;  /* 0xfffffffc00f08947 */ /* 0x002fea000383ffff */
[----:B------:R-:W-:Y:S05]  /*16a60*/  BRA `(.L_x_382) ;  /* 0xfffffefc008c7947 */ /* 0x000fea000383ffff */
.L_x_160:
[----:B-1----:R1:W2:Y:S02]  /*16a70*/  SYNCS.PHASECHK.TRANS64.TRYWAIT P0, [R19+URZ+0x5070], R2 ;  /* 0x00507002130075a7 */ /* 0x0022a400080011ff */
[----:B--2---:R-:W-:Y:S05]  /*16a80*/  @!P0 NANOSLEEP.SYNCS 0x989680 ;  /* 0x009896800000895d */ /* 0x004fea0003900000 */
[----:B------:R-:W2:Y:S02]  /*16a90*/  @!P0 SYNCS.PHASECHK.TRANS64 P0, [R19+URZ+0x5070], R2 ;  /* 0x00507002130085a7 */ /* 0x000ea400080010ff */
[----:B--2---:R-:W-:Y:S05]  /*16aa0*/  @!P0 BRA `(.L_x_160) ;  /* 0xfffffffc00f08947 */ /* 0x004fea000383ffff */
[----:B------:R-:W-:Y:S05]  /*16ab0*/  BRA `(.L_x_383) ;  /* 0xffffff0000707947 */ /* 0x000fea000383ffff */
.L_x_163:
[----:B---3--:R3:W4:Y:S02]  /*16ac0*/  SYNCS.PHASECHK.TRANS64.TRYWAIT P0, [R19+URZ+0x5080], R2 ;  /* 0x00508002130075a7 */ /* 0x00872400080011ff */
[----:B----4-:R-:W-:Y:S05]  /*16ad0*/  @!P0 NANOSLEEP.SYNCS 0x989680 ;  /* 0x009896800000895d */ /* 0x010fea0003900000 */
[----:B------:R-:W4:Y:S02]  /*16ae0*/  @!P0 SYNCS.PHASECHK.TRANS64 P0, [R19+URZ+0x5080], R2 ;  /* 0x00508002130085a7 */ /* 0x000f2400080010ff */
[----:B----4-:R-:W-:Y:S05]  /*16af0*/  @!P0 BRA `(.L_x_163) ;  /* 0xfffffffc00f08947 */ /* 0x010fea000383ffff */
[----:B------:R-:W-:Y:S05]  /*16b00*/  BRA `(.L_x_384) ;  /* 0xffffff0000887947 */ /* 0x000fea000383ffff */
.L_x_166:
[----:B--2---:R2:W4:Y:S02]  /*16b10*/  SYNCS.PHASECHK.TRANS64.TRYWAIT P0, [R19+URZ+0x5070], R0 ;  /* 0x00507000130075a7 */ /* 0x00452400080011ff */
[----:B----4-:R-:W-:Y:S05]  /*16b20*/  @!P0 NANOSLEEP.SYNCS 0x989680 ;  /* 0x009896800000895d */ /* 0x010fea0003900000 */
[----:B------:R-:W4:Y:S02]  /*16b30*/  @!P0 SYNCS.PHASECHK.TRANS64 P0, [R19+URZ+0x5070], R0 ;  /* 0x00507000130085a7 */ /* 0x000f2400080010ff */
[----:B----4-:R-:W-:Y:S05]  /*16b40*/  @!P0 BRA `(.L_x_166) ;  /* 0xfffffffc00f08947 */ /* 0x010fea000383ffff */
[----:B------:R-:W-:Y:S05]  /*16b50*/  BRA `(.L_x_385) ;  /* 0xffffff0000e87947 */ /* 0x000fea000383ffff */
.L_x_168:
[----:B-1----:R1:W2:Y:S02]  /*16b60*/  SYNCS.PHASECHK.TRANS64.TRYWAIT P0, [R19+URZ+0x5090], R0 ;  /* 0x00509000130075a7 */ /* 0x0022a400080011ff */
[----:B--2---:R-:W-:Y:S05]  /*16b70*/  @!P0 NANOSLEEP.SYNCS 0x989680 ;  /* 0x009896800000895d */ /* 0x004fea0003900000 */
[----:B------:R-:W2:Y:S02]  /*16b80*/  @!P0 SYNCS.PHASECHK.TRANS64 P0, [R19+URZ+0x5090], R0 ;  /* 0x00509000130085a7 */ /* 0x000ea400080010ff */
[----:B--2---:R-:W-:Y:S05]  /*16b90*/  @!P0 BRA `(.L_x_168) ;  /* 0xfffffffc00f08947 */ /* 0x004fea000383ffff */
[----:B------:R-:W-:Y:S05]  /*16ba0*/  BRA `(.L_x_386) ;  /* 0xffffff0400287947 */ /* 0x000fea000383ffff */
.L_x_175:
[----:B-1----:R1:W3:Y:S02]  /*16bb0*/  SYNCS.PHASECHK.TRANS64.TRYWAIT P1, [R19+URZ+0x5080], R0 ;  /* 0x00508000130075a7 */ /* 0x0022e400080211ff */
[----:B---3--:R-:W-:Y:S05]  /*16bc0*/  @!P1 NANOSLEEP.SYNCS 0x989680 ;  /* 0x009896800000995d */ /* 0x008fea0003900000 */
[----:B------:R-:W3:Y:S02]  /*16bd0*/  @!P1 SYNCS.PHASECHK.TRANS64 P1, [R19+URZ+0x5080], R0 ;  /* 0x00508000130095a7 */ /* 0x000ee400080210ff */
[----:B---3--:R-:W-:Y:S05]  /*16be0*/  @!P1 BRA `(.L_x_175) ;  /* 0xfffffffc00f09947 */ /* 0x008fea000383ffff */
[----:B------:R-:W-:Y:S05]  /*16bf0*/  BRA `(.L_x_387) ;  /* 0xffffff0800407947 */ /* 0x000fea000383ffff */
.L_x_178:
[----:B-1----:R1:W3:Y:S02]  /*16c00*/  SYNCS.PHASECHK.TRANS64.TRYWAIT P0, [R19+URZ+0x5098], R0 ;  /* 0x00509800130075a7 */ /* 0x0022e400080011ff */
[----:B---3--:R-:W-:Y:S05]  /*16c10*/  @!P0 NANOSLEEP.SYNCS 0x989680 ;  /* 0x009896800000895d */ /* 0x008fea0003900000 */
[----:B------:R-:W3:Y:S02]  /*16c20*/  @!P0 SYNCS.PHASECHK.TRANS64 P0, [R19+URZ+0x5098], R0 ;  /* 0x00509800130085a7 */ /* 0x000ee400080010ff */
[----:B---3--:R-:W-:Y:S05]  /*16c30*/  @!P0 BRA `(.L_x_178) ;  /* 0xfffffffc00f08947 */ /* 0x008fea000383ffff */
[----:B------:R-:W-:Y:S05]  /*16c40*/  BRA `(.L_x_388) ;  /* 0xffffff0800c87947 */ /* 0x000fea000383ffff */
.L_x_187:
[----:B--2---:R2:W3:Y:S02]  /*16c50*/  SYNCS.PHASECHK.TRANS64.TRYWAIT P0, [R26+URZ+0x5070], R3 ;  /* 0x005070031a0075a7 */ /* 0x0044e400080011ff */
[----:B---3--:R-:W-:Y:S05]  /*16c60*/  @!P0 NANOSLEEP.SYNCS 0x989680 ;  /* 0x009896800000895d */ /* 0x008fea0003900000 */
[----:B------:R-:W3:Y:S02]  /*16c70*/  @!P0 SYNCS.PHASECHK.TRANS64 P0, [R26+URZ+0x5070], R3 ;  /* 0x005070031a0085a7 */ /* 0x000ee400080010ff */
[----:B---3--:R-:W-:Y:S05]  /*16c80*/  @!P0 BRA `(.L_x_187) ;  /* 0xfffffffc00f08947 */ /* 0x008fea000383ffff */
[----:B------:R-:W-:Y:S05]  /*16c90*/  BRA `(.L_x_389) ;  /* 0xffffff1000087947 */ /* 0x000fea000383ffff */
.L_x_190:
[----:B--2---:R2:W4:Y:S02]  /*16ca0*/  SYNCS.PHASECHK.TRANS64.TRYWAIT P0, [R26+URZ+0x5090], R3 ;  /* 0x005090031a0075a7 */ /* 0x00452400080011ff */
[----:B----4-:R-:W-:Y:S05]  /*16cb0*/  @!P0 NANOSLEEP.SYNCS 0x989680 ;  /* 0x009896800000895d */ /* 0x010fea0003900000 */
[----:B------:R-:W4:Y:S02]  /*16cc0*/  @!P0 SYNCS.PHASECHK.TRANS64 P0, [R26+URZ+0x5090], R3 ;  /* 0x005090031a0085a7 */ /* 0x000f2400080010ff */
[----:B----4-:R-:W-:Y:S05]  /*16cd0*/  @!P0 BRA `(.L_x_190) ;  /* 0xfffffffc00f08947 */ /* 0x010fea000383ffff */
[----:B------:R-:W-:Y:S05]  /*16ce0*/  BRA `(.L_x_390) ;  /* 0xffffff1000247947 */ /* 0x000fea000383ffff */
.L_x_192:
[----:B--2---:R2:W3:Y:S02]  /*16cf0*/  SYNCS.PHASECHK.TRANS64.TRYWAIT P1, [R26+URZ+0x50c0], R3 ;  /* 0x0050c0031a0075a7 */ /* 0x0044e400080211ff */
[----:B---3--:R-:W-:Y:S05]  /*16d00*/  @!P1 NANOSLEEP.SYNCS 0x989680 ;  /* 0x009896800000995d */ /* 0x008fea0003900000 */
[----:B------:R-:W3:Y:S02]  /*16d10*/  @!P1 SYNCS.PHASECHK.TRANS64 P1, [R26+URZ+0x50c0], R3 ;  /* 0x0050c0031a0095a7 */ /* 0x000ee400080210ff */
[----:B---3--:R-:W-:Y:S05]  /*16d20*/  @!P1 BRA `(.L_x_192) ;  /* 0xfffffffc00f09947 */ /* 0x008fea000383ffff */
[----:B------:R-:W-:Y:S05]  /*16d30*/  BRA `(.L_x_391) ;  /* 0xffffff1000447947 */ /* 0x000fea000383ffff */
.L_x_201:
[----:B-1----:R1:W3:Y:S02]  /*16d40*/  SYNCS.PHASECHK.TRANS64.TRYWAIT P1, [R26+URZ+0x5080], R43 ;  /* 0x0050802b1a0075a7 */ /* 0x0022e400080211ff */
[----:B---3--:R-:W-:Y:S05]  /*16d50*/  @!P1 NANOSLEEP.SYNCS 0x989680 ;  /* 0x009896800000995d */ /* 0x008fea0003900000 */
[----:B------:R-:W3:Y:S02]  /*16d60*/  @!P1 SYNCS.PHASECHK.TRANS64 P1, [R26+URZ+0x5080], R43 ;  /* 0x0050802b1a0095a7 */ /* 0x000ee400080210ff */
[----:B---3--:R-:W-:Y:S05]  /*16d70*/  @!P1 BRA `(.L_x_201) ;  /* 0xfffffffc00f09947 */ /* 0x008fea000383ffff */
[----:B------:R-:W-:Y:S05]  /*16d80*/  BRA `(.L_x_392) ;  /* 0xffffff1800b47947 */ /* 0x000fea000383ffff */
.L_x_205:
[----:B----4-:R4:W1:Y:S02]  /*16d90*/  SYNCS.PHASECHK.TRANS64.TRYWAIT P0, [R26+URZ+0x5098], R41 ;  /* 0x005098291a0075a7 */ /* 0x01086400080011ff */
[----:B-1----:R-:W-:Y:S05]  /*16da0*/  @!P0 NANOSLEEP.SYNCS 0x989680 ;  /* 0x009896800000895d */ /* 0x002fea0003900000 */
[----:B------:R-:W1:Y:S02]  /*16db0*/  @!P0 SYNCS.PHASECHK.TRANS64 P0, [R26+URZ+0x5098], R41 ;  /* 0x005098291a0085a7 */ /* 0x000e6400080010ff */
[----:B-1----:R-:W-:Y:S05]  /*16dc0*/  @!P0 BRA `(.L_x_205) ;  /* 0xfffffffc00f08947 */ /* 0x002fea000383ffff */
[----:B------:R-:W-:Y:S05]  /*16dd0*/  BRA `(.L_x_393) ;  /* 0xffffff1c001c7947 */ /* 0x000fea000383ffff */
.L_x_207:
[----:B------:R1:W1:Y:S02]  /*16de0*/  SYNCS.PHASECHK.TRANS64.TRYWAIT P1, [R26+URZ+0x50c8], R3 ;  /* 0x0050c8031a0075a7 */ /* 0x00026400080211ff */
[----:B-1----:R-:W-:Y:S05]  /*16df0*/  @!P1 NANOSLEEP.SYNCS 0x989680 ;  /* 0x009896800000995d */ /* 0x002fea0003900000 */
[----:B------:R-:W1:Y:S02]  /*16e00*/  @!P1 SYNCS.PHASECHK.TRANS64 P1, [R26+URZ+0x50c8], R3 ;  /* 0x0050c8031a0095a7 */ /* 0x000e6400080210ff */
[----:B-1----:R-:W-:Y:S05]  /*16e10*/  @!P1 BRA `(.L_x_207) ;  /* 0xfffffffc00f09947 */ /* 0x002fea000383ffff */
[----:B------:R-:W-:Y:S05]  /*16e20*/  BRA `(.L_x_394) ;  /* 0xffffff1c00307947 */ /* 0x000fea000383ffff */
.L_x_216:
[----:B------:R-:W-:-:S07]  /*16e30*/  MOV R0, UR4 ;  /* 0x0000000400007c02 */ /* 0x000fce0008000f00 */
.L_x_395:
[----:B-1----:R1:W2:Y:S02]  /*16e40*/  SYNCS.PHASECHK.TRANS64.TRYWAIT P0, [R0+URZ], R3 ;  /* 0x00000003000075a7 */ /* 0x0022a400080011ff */
[----:B--2---:R-:W-:Y:S05]  /*16e50*/  @!P0 NANOSLEEP.SYNCS 0x989680 ;  /* 0x009896800000895d */ /* 0x004fea0003900000 */
[----:B------:R-:W2:Y:S02]  /*16e60*/  @!P0 SYNCS.PHASECHK.TRANS64 P0, [R0+URZ], R3 ;  /* 0x00000003000085a7 */ /* 0x000ea400080010ff */
[----:B--2---:R-:W-:Y:S05]  /*16e70*/  @!P0 BRA `(.L_x_395) ;  /* 0xfffffffc00f08947 */ /* 0x004fea000383ffff */
[----:B------:R-:W-:Y:S05]  /*16e80*/  BRA `(.L_x_396) ;  /* 0xffffff2400e87947 */ /* 0x000fea000383ffff */
.L_x_219:
[----:B------:R-:W-:-:S07]  /*16e90*/  MOV R0, UR5 ;  /* 0x0000000500007c02 */ /* 0x000fce0008000f00 */
.L_x_397:
[----:B-1----:R1:W4:Y:S02]  /*16ea0*/  SYNCS.PHASECHK.TRANS64.TRYWAIT P1, [R0+URZ], R3 ;  /* 0x00000003000075a7 */ /* 0x00232400080211ff */
[----:B----4-:R-:W-:Y:S05]  /*16eb0*/  @!P1 NANOSLEEP.SYNCS 0x989680 ;  /* 0x009896800000995d */ /* 0x010fea0003900000 */
[----:B------:R-:W4:Y:S02]  /*16ec0*/  @!P1 SYNCS.PHASECHK.TRANS64 P1, [R0+URZ], R3 ;  /* 0x00000003000095a7 */ /* 0x000f2400080210ff */
[----:B----4-:R-:W-:Y:S05]  /*16ed0*/  @!P1 BRA `(.L_x_397) ;  /* 0xfffffffc00f09947 */ /* 0x010fea000383ffff */
[----:B------:R-:W-:Y:S05]  /*16ee0*/  BRA `(.L_x_398) ;  /* 0xffffff2800947947 */ /* 0x000fea000383ffff */
.L_x_226:
[----:B------:R-:W-:-:S07]  /*16ef0*/  MOV R4, UR4 ;  /* 0x0000000400047c02 */ /* 0x000fce0008000f00 */
.L_x_399:
[----:B-1----:R1:W2:Y:S02]  /*16f00*/  SYNCS.PHASECHK.TRANS64.TRYWAIT P5, [R4+URZ], R3 ;  /* 0x00000003040075a7 */ /* 0x0022a400080a11ff */
[----:B--2---:R-:W-:Y:S05]  /*16f10*/  @!P5 NANOSLEEP.SYNCS 0x989680 ;  /* 0x009896800000d95d */ /* 0x004fea0003900000 */
[----:B------:R-:W2:Y:S02]  /*16f20*/  @!P5 SYNCS.PHASECHK.TRANS64 P5, [R4+URZ], R3 ;  /* 0x000000030400d5a7 */ /* 0x000ea400080a10ff */
[----:B--2---:R-:W-:Y:S05]  /*16f30*/  @!P5 BRA `(.L_x_399) ;  /* 0xfffffffc00f0d947 */ /* 0x004fea000383ffff */
[----:B------:R-:W-:Y:S05]  /*16f40*/  BRA `(.L_x_400) ;  /* 0xffffff3400dc7947 */ /* 0x000fea000383ffff */
.L_x_231:
[----:B------:R-:W-:-:S07]  /*16f50*/  MOV R5, UR6 ;  /* 0x0000000600057c02 */ /* 0x000fce0008000f00 */
.L_x_401:
[----:B--2---:R2:W3:Y:S02]  /*16f60*/  SYNCS.PHASECHK.TRANS64.TRYWAIT P2, [R5+URZ], R0 ;  /* 0x00000000050075a7 */ /* 0x0044e400080411ff */
[----:B---3--:R-:W-:Y:S05]  /*16f70*/  @!P2 NANOSLEEP.SYNCS 0x989680 ;  /* 0x009896800000a95d */ /* 0x008fea0003900000 */
[----:B------:R-:W3:Y:S02]  /*16f80*/  @!P2 SYNCS.PHASECHK.TRANS64 P2, [R5+URZ], R0 ;  /* 0x000000000500a5a7 */ /* 0x000ee400080410ff */
[----:B---3--:R-:W-:Y:S05]  /*16f90*/  @!P2 BRA `(.L_x_401) ;  /* 0xfffffffc00f0a947 */ /* 0x008fea000383ffff */
[----:B------:R-:W-:Y:S05]  /*16fa0*/  BRA `(.L_x_402) ;  /* 0xffffff64007c7947 */ /* 0x000fea000383ffff */
.L_x_236:
[----:B------:R-:W-:-:S07]  /*16fb0*/  MOV R3, UR6 ;  /* 0x0000000600037c02 */ /* 0x000fce0008000f00 */
.L_x_403:
[----:B-1----:R1:W2:Y:S02]  /*16fc0*/  SYNCS.PHASECHK.TRANS64.TRYWAIT P1, [R3+URZ], R0 ;  /* 0x00000000030075a7 */ /* 0x0022a400080211ff */
[----:B--2---:R-:W-:Y:S05]  /*16fd0*/  @!P1 NANOSLEEP.SYNCS 0x989680 ;  /* 0x009896800000995d */ /* 0x004fea0003900000 */
[----:B------:R-:W2:Y:S02]  /*16fe0*/  @!P1 SYNCS.PHASECHK.TRANS64 P1, [R3+URZ], R0 ;  /* 0x00000000030095a7 */ /* 0x000ea400080210ff */
[----:B--2---:R-:W-:Y:S05]  /*16ff0*/  @!P1 BRA `(.L_x_403) ;  /* 0xfffffffc00f09947 */ /* 0x004fea000383ffff */
[----:B------:R-:W-:Y:S05]  /*17000*/  BRA `(.L_x_404) ;  /* 0xffffff6800dc7947 */ /* 0x000fea000383ffff */
.L_x_241:
[----:B------:R-:W-:-:S07]  /*17010*/  MOV R0, UR4 ;  /* 0x0000000400007c02 */ /* 0x000fce0008000f00 */
.L_x_405:
[----:B-1----:R1:W3:Y:S02]  /*17020*/  SYNCS.PHASECHK.TRANS64.TRYWAIT P1, [R0+URZ], R3 ;  /* 0x00000003000075a7 */ /* 0x0022e400080211ff */
[----:B---3--:R-:W-:Y:S05]  /*17030*/  @!P1 NANOSLEEP.SYNCS 0x989680 ;  /* 0x009896800000995d */ /* 0x008fea0003900000 */
[----:B------:R-:W3:Y:S02]  /*17040*/  @!P1 SYNCS.PHASECHK.TRANS64 P1, [R0+URZ], R3 ;  /* 0x00000003000095a7 */ /* 0x000ee400080210ff */
[----:B---3--:R-:W-:Y:S05]  /*17050*/  @!P1 BRA `(.L_x_405) ;  /* 0xfffffffc00f09947 */ /* 0x008fea000383ffff */
[----:B------:R-:W-:Y:S05]  /*17060*/  BRA `(.L_x_406) ;  /* 0xffffff6c00ac7947 */ /* 0x000fea000383ffff */
.L_x_248:
[----:B------:R-:W-:-:S07]  /*17070*/  MOV R3, UR6 ;  /* 0x0000000600037c02 */ /* 0x000fce0008000f00 */
.L_x_407:
[----:B-1----:R1:W3:Y:S02]  /*17080*/  SYNCS.PHASECHK.TRANS64.TRYWAIT P5, [R3+URZ], R2 ;  /* 0x00000002030075a7 */ /* 0x0022e400080a11ff */
[----:B---3--:R-:W-:Y:S05]  /*17090*/  @!P5 NANOSLEEP.SYNCS 0x989680 ;  /* 0x009896800000d95d */ /* 0x008fea0003900000 */
[----:B------:R-:W3:Y:S02]  /*170a0*/  @!P5 SYNCS.PHASECHK.TRANS64 P5, [R3+URZ], R2 ;  /* 0x000000020300d5a7 */ /* 0x000ee400080a10ff */
[----:B---3--:R-:W-:Y:S05]  /*170b0*/  @!P5 BRA `(.L_x_407) ;  /* 0xfffffffc00f0d947 */ /* 0x008fea000383ffff */
[----:B------:R-:W-:Y:S05]  /*170c0*/  BRA `(.L_x_408) ;  /* 0xffffff9000f87947 */ /* 0x000fea000383ffff */
.L_x_253:
[----:B------:R-:W-:-:S07]  /*170d0*/  MOV R3, UR5 ;  /* 0x0000000500037c02 */ /* 0x000fce0008000f00 */
.L_x_409:
[----:B--2---:R2:W3:Y:S02]  /*170e0*/  SYNCS.PHASECHK.TRANS64.TRYWAIT P2, [R3+URZ], R0 ;  /* 0x00000000030075a7 */ /* 0x0044e400080411ff */
[----:B---3--:R-:W-:Y:S05]  /*170f0*/  @!P2 NANOSLEEP.SYNCS 0x989680 ;  /* 0x009896800000a95d */ /* 0x008fea0003900000 */
[----:B------:R-:W3:Y:S02]  /*17100*/  @!P2 SYNCS.PHASECHK.TRANS64 P2, [R3+URZ], R0 ;  /* 0x000000000300a5a7 */ /* 0x000ee400080410ff */
[----:B---3--:R-:W-:Y:S05]  /*17110*/  @!P2 BRA `(.L_x_409) ;  /* 0xfffffffc00f0a947 */ /* 0x008fea000383ffff */
[----:B------:R-:W-:Y:S05]  /*17120*/  BRA `(.L_x_410) ;  /* 0xffffffc000a47947 */ /* 0x000fea000383ffff */
.L_x_257:
[----:B------:R-:W-:-:S07]  /*17130*/  MOV R3, UR5 ;  /* 0x0000000500037c02 */ /* 0x000fce0008000f00 */
.L_x_411:
[----:B-1----:R1:W2:Y:S02]  /*17140*/  SYNCS.PHASECHK.TRANS64.TRYWAIT P1, [R3+URZ], R0 ;  /* 0x00000000030075a7 */ /* 0x0022a400080211ff */
[----:B--2---:R-:W-:Y:S05]  /*17150*/  @!P1 NANOSLEEP.SYNCS 0x989680 ;  /* 0x009896800000995d */ /* 0x004fea0003900000 */
[----:B------:R-:W2:Y:S02]  /*17160*/  @!P1 SYNCS.PHASECHK.TRANS64 P1, [R3+URZ], R0 ;  /* 0x00000000030095a7 */ /* 0x000ea400080210ff */
[----:B--2---:R-:W-:Y:S05]  /*17170*/  @!P1 BRA `(.L_x_411) ;  /* 0xfffffffc00f09947 */ /* 0x004fea000383ffff */
[----:B------:R-:W-:Y:S05]  /*17180*/  BRA `(.L_x_412) ;  /* 0xffffffc800047947 */ /* 0x000fea000383ffff */
.L_x_261:
[----:B------:R-:W-:-:S07]  /*17190*/  MOV R0, UR4 ;  /* 0x0000000400007c02 */ /* 0x000fce0008000f00 */
.L_x_413:
[----:B-1----:R1:W4:Y:S02]  /*171a0*/  SYNCS.PHASECHK.TRANS64.TRYWAIT P0, [R0+URZ], R3 ;  /* 0x00000003000075a7 */ /* 0x00232400080011ff */
[----:B----4-:R-:W-:Y:S05]  /*171b0*/  @!P0 NANOSLEEP.SYNCS 0x989680 ;  /* 0x009896800000895d */ /* 0x010fea0003900000 */
[----:B------:R-:W4:Y:S02]  /*171c0*/  @!P0 SYNCS.PHASECHK.TRANS64 P0, [R0+URZ], R3 ;  /* 0x00000003000085a7 */ /* 0x000f2400080010ff */
[----:B----4-:R-:W-:Y:S05]  /*171d0*/  @!P0 BRA `(.L_x_413) ;  /* 0xfffffffc00f08947 */ /* 0x010fea000383ffff */
[----:B------:R-:W-:Y:S05]  /*171e0*/  BRA `(.L_x_414) ;  /* 0xffffffc800a07947 */ /* 0x000fea000383ffff */
.L_x_265:
[----:B------:R-:W-:-:S07]  /*171f0*/  MOV R0, UR8 ;  /* 0x0000000800007c02 */ /* 0x000fce0008000f00 */
.L_x_415:
[----:B-1----:R1:W2:Y:S02]  /*17200*/  SYNCS.PHASECHK.TRANS64.TRYWAIT P1, [R0+URZ+0x5010], R3 ;  /* 0x00501003000075a7 */ /* 0x0022a400080211ff */
[----:B--2---:R-:W-:Y:S05]  /*17210*/  @!P1 NANOSLEEP.SYNCS 0x989680 ;  /* 0x009896800000995d */ /* 0x004fea0003900000 */
[----:B------:R-:W2:Y:S02]  /*17220*/  @!P1 SYNCS.PHASECHK.TRANS64 P1, [R0+URZ+0x5010], R3 ;  /* 0x00501003000095a7 */ /* 0x000ea400080210ff */
[----:B--2---:R-:W-:Y:S05]  /*17230*/  @!P1 BRA `(.L_x_415) ;  /* 0xfffffffc00f09947 */ /* 0x004fea000383ffff */
[----:B------:R-:W-:Y:S05]  /*17240*/  BRA `(.L_x_416) ;  /* 0xffffffcc00947947 */ /* 0x000fea000383ffff */
.L_x_271:
[----:B-1----:R-:W-:-:S07]  /*17250*/  MOV R0, UR8 ;  /* 0x0000000800007c02 */ /* 0x002fce0008000f00 */
.L_x_417:
[----:B-1----:R1:W2:Y:S02]  /*17260*/  SYNCS.PHASECHK.TRANS64.TRYWAIT P1, [R0+URZ+0x5038], R3 ;  /* 0x00503803000075a7 */ /* 0x0022a400080211ff */
[----:B--2---:R-:W-:Y:S05]  /*17270*/  @!P1 NANOSLEEP.SYNCS 0x989680 ;  /* 0x009896800000995d */ /* 0x004fea0003900000 */
[----:B------:R-:W2:Y:S02]  /*17280*/  @!P1 SYNCS.PHASECHK.TRANS64 P1, [R0+URZ+0x5038], R3 ;  /* 0x00503803000095a7 */ /* 0x000ea400080210ff */
[----:B--2---:R-:W-:Y:S05]  /*17290*/  @!P1 BRA `(.L_x_417) ;  /* 0xfffffffc00f09947 */ /* 0x004fea000383ffff */
[----:B------:R-:W-:Y:S05]  /*172a0*/  BRA `(.L_x_418) ;  /* 0xffffffcc00e87947 */ /* 0x000fea000383ffff */
.L_x_277:
[----:B-1----:R-:W-:-:S07]  /*172b0*/  MOV R0, UR8 ;  /* 0x0000000800007c02 */ /* 0x002fce0008000f00 */
.L_x_419:
[----:B-1----:R1:W2:Y:S02]  /*172c0*/  SYNCS.PHASECHK.TRANS64.TRYWAIT P2, [R0+URZ+0x5018], R3 ;  /* 0x00501803000075a7 */ /* 0x0022a400080411ff */
[----:B--2---:R-:W-:Y:S05]  /*172d0*/  @!P2 NANOSLEEP.SYNCS 0x989680 ;  /* 0x009896800000a95d */ /* 0x004fea0003900000 */
[----:B------:R-:W2:Y:S02]  /*172e0*/  @!P2 SYNCS.PHASECHK.TRANS64 P2, [R0+URZ+0x5018], R3 ;  /* 0x005018030000a5a7 */ /* 0x000ea400080410ff */
[----:B--2---:R-:W-:Y:S05]  /*172f0*/  @!P2 BRA `(.L_x_419) ;  /* 0xfffffffc00f0a947 */ /* 0x004fea000383ffff */
[----:B------:R-:W-:Y:S05]  /*17300*/  BRA `(.L_x_420) ;  /* 0xffffffd000407947 */ /* 0x000fea000383ffff */
.L_x_283:
[----:B-1----:R-:W-:-:S07]  /*17310*/  MOV R0, UR8 ;  /* 0x0000000800007c02 */ /* 0x002fce0008000f00 */
.L_x_421:
[----:B-1----:R1:W2:Y:S02]  /*17320*/  SYNCS.PHASECHK.TRANS64.TRYWAIT P2, [R0+URZ+0x5040], R3 ;  /* 0x00504003000075a7 */ /* 0x0022a400080411ff */
[----:B--2---:R-:W-:Y:S05]  /*17330*/  @!P2 NANOSLEEP.SYNCS 0x989680 ;  /* 0x009896800000a95d */ /* 0x004fea0003900000 */
[----:B------:R-:W2:Y:S02]  /*17340*/  @!P2 SYNCS.PHASECHK.TRANS64 P2, [R0+URZ+0x5040], R3 ;  /* 0x005040030000a5a7 */ /* 0x000ea400080410ff */
[----:B--2---:R-:W-:Y:S05]  /*17350*/  @!P2 BRA `(.L_x_421) ;  /* 0xfffffffc00f0a947 */ /* 0x004fea000383ffff */
[----:B------:R-:W-:Y:S05]  /*17360*/  BRA `(.L_x_422) ;  /* 0xffffffd000947947 */ /* 0x000fea000383ffff */
.L_x_289:
[----:B------:R-:W-:-:S07]  /*17370*/  MOV R0, UR33 ;  /* 0x0000002100007c02 */ /* 0x000fce0008000f00 */
.L_x_423:
[----:B-1----:R1:W2:Y:S02]  /*17380*/  SYNCS.PHASECHK.TRANS64.TRYWAIT P2, [R0+URZ+0x5038], R3 ;  /* 0x00503803000075a7 */ /* 0x0022a400080411ff */
[----:B--2---:R-:W-:Y:S05]  /*17390*/  @!P2 NANOSLEEP.SYNCS 0x989680 ;  /* 0x009896800000a95d */ /* 0x004fea0003900000 */
[----:B------:R-:W2:Y:S02]  /*173a0*/  @!P2 SYNCS.PHASECHK.TRANS64 P2, [R0+URZ+0x5038], R3 ;  /* 0x005038030000a5a7 */ /* 0x000ea400080410ff */
[----:B--2---:R-:W-:Y:S05]  /*173b0*/  @!P2 BRA `(.L_x_423) ;  /* 0xfffffffc00f0a947 */ /* 0x004fea000383ffff */
[----:B------:R-:W-:Y:S05]  /*173c0*/  BRA `(.L_x_424) ;  /* 0xffffffd4004c7947 */ /* 0x000fea000383ffff */
.L_x_294:
[----:B------:R-:W-:-:S07]  /*173d0*/  MOV R0, UR17 ;  /* 0x0000001100007c02 */ /* 0x000fce0008000f00 */
.L_x_425:
[----:B-1----:R1:W2:Y:S02]  /*173e0*/  SYNCS.PHASECHK.TRANS64.TRYWAIT P2, [R0+URZ+0x5038], R5 ;  /* 0x00503805000075a7 */ /* 0x0022a400080411ff */
[----:B--2---:R-:W-:Y:S05]  /*173f0*/  @!P2 NANOSLEEP.SYNCS 0x989680 ;  /* 0x009896800000a95d */ /* 0x004fea0003900000 */
[----:B------:R-:W2:Y:S02]  /*17400*/  @!P2 SYNCS.PHASECHK.TRANS64 P2, [R0+URZ+0x5038], R5 ;  /* 0x005038050000a5a7 */ /* 0x000ea400080410ff */
[----:B--2---:R-:W-:Y:S05]  /*17410*/  @!P2 BRA `(.L_x_425) ;  /* 0xfffffffc00f0a947 */ /* 0x004fea000383ffff */
[----:B------:R-:W-:Y:S05]  /*17420*/  BRA `(.L_x_426) ;  /* 0xffffffd400a87947 */ /* 0x000fea000383ffff */
.L_x_299:
[----:B------:R-:W-:-:S07]  /*17430*/  MOV R0, UR25 ;  /* 0x0000001900007c02 */ /* 0x000fce0008000f00 */
.L_x_427:
[----:B-1----:R1:W2:Y:S02]  /*17440*/  SYNCS.PHASECHK.TRANS64.TRYWAIT P2, [R0+URZ+0x5038], R5 ;  /* 0x00503805000075a7 */ /* 0x0022a400080411ff */
[----:B--2---:R-:W-:Y:S05]  /*17450*/  @!P2 NANOSLEEP.SYNCS 0x989680 ;  /* 0x009896800000a95d */ /* 0x004fea0003900000 */
[----:B------:R-:W2:Y:S02]  /*17460*/  @!P2 SYNCS.PHASECHK.TRANS64 P2, [R0+URZ+0x5038], R5 ;  /* 0x005038050000a5a7 */ /* 0x000ea400080410ff */
[----:B--2---:R-:W-:Y:S05]  /*17470*/  @!P2 BRA `(.L_x_427) ;  /* 0xfffffffc00f0a947 */ /* 0x004fea000383ffff */
[----:B------:R-:W-:Y:S05]  /*17480*/  BRA `(.L_x_428) ;  /* 0xffffffd8000c7947 */ /* 0x000fea000383ffff */
.L_x_304:
[----:B------:R-:W-:-:S07]  /*17490*/  MOV R0, UR17 ;  /* 0x0000001100007c02 */ /* 0x000fce0008000f00 */
.L_x_429:
[----:B-1----:R1:W2:Y:S02]  /*174a0*/  SYNCS.PHASECHK.TRANS64.TRYWAIT P2, [R0+URZ+0x5038], R5 ;  /* 0x00503805000075a7 */ /* 0x0022a400080411ff */
[----:B--2---:R-:W-:Y:S05]  /*174b0*/  @!P2 NANOSLEEP.SYNCS 0x989680 ;  /* 0x009896800000a95d */ /* 0x004fea0003900000 */
[----:B------:R-:W2:Y:S02]  /*174c0*/  @!P2 SYNCS.PHASECHK.TRANS64 P2, [R0+URZ+0x5038], R5 ;  /* 0x005038050000a5a7 */ /* 0x000ea400080410ff */
[----:B--2---:R-:W-:Y:S05]  /*174d0*/  @!P2 BRA `(.L_x_429) ;  /* 0xfffffffc00f0a947 */ /* 0x004fea000383ffff */
[----:B------:R-:W-:Y:S05]  /*174e0*/  BRA `(.L_x_430) ;  /* 0xffffffd8006c7947 */ /* 0x000fea000383ffff */
.L_x_309:
[----:B------:R-:W-:-:S07]  /*174f0*/  MOV R0, UR17 ;  /* 0x0000001100007c02 */ /* 0x000fce0008000f00 */
.L_x_431:
[----:B-1----:R1:W2:Y:S02]  /*17500*/  SYNCS.PHASECHK.TRANS64.TRYWAIT P2, [R0+URZ+0x5038], R5 ;  /* 0x00503805000075a7 */ /* 0x0022a400080411ff */
[----:B--2---:R-:W-:Y:S05]  /*17510*/  @!P2 NANOSLEEP.SYNCS 0x989680 ;  /* 0x009896800000a95d */ /* 0x004fea0003900000 */
[----:B------:R-:W2:Y:S02]  /*17520*/  @!P2 SYNCS.PHASECHK.TRANS64 P2, [R0+URZ+0x5038], R5 ;  /* 0x005038050000a5a7 */ /* 0x000ea400080410ff */
[----:B--2---:R-:W-:Y:S05]  /*17530*/  @!P2 BRA `(.L_x_431) ;  /* 0xfffffffc00f0a947 */ /* 0x004fea000383ffff */
[----:B------:R-:W-:Y:S05]  /*17540*/  BRA `(.L_x_432) ;  /* 0xffffffd800d07947 */ /* 0x000fea000383ffff */
.L_x_314:
[----:B------:R-:W-:-:S07]  /*17550*/  MOV R0, UR17 ;  /* 0x0000001100007c02 */ /* 0x000fce0008000f00 */
.L_x_433:
[----:B-1----:R1:W2:Y:S02]  /*17560*/  SYNCS.PHASECHK.TRANS64.TRYWAIT P2, [R0+URZ+0x5038], R5 ;  /* 0x00503805000075a7 */ /* 0x0022a400080411ff */
[----:B--2---:R-:W-:Y:S05]  /*17570*/  @!P2 NANOSLEEP.SYNCS 0x989680 ;  /* 0x009896800000a95d */ /* 0x004fea0003900000 */
[----:B------:R-:W2:Y:S02]  /*17580*/  @!P2 SYNCS.PHASECHK.TRANS64 P2, [R0+URZ+0x5038], R5 ;  /* 0x005038050000a5a7 */ /* 0x000ea400080410ff */
[----:B--2---:R-:W-:Y:S05]  /*17590*/  @!P2 BRA `(.L_x_433) ;  /* 0xfffffffc00f0a947 */ /* 0x004fea000383ffff */
[----:B------:R-:W-:Y:S05]  /*175a0*/  BRA `(.L_x_434) ;  /* 0xffffffdc00347947 */ /* 0x000fea000383ffff */
.L_x_319:
[----:B------:R-:W-:-:S07]  /*175b0*/  MOV R0, UR17 ;  /* 0x0000001100007c02 */ /* 0x000fce0008000f00 */
.L_x_435:
[----:B-1----:R1:W2:Y:S02]  /*175c0*/  SYNCS.PHASECHK.TRANS64.TRYWAIT P2, [R0+URZ+0x5038], R5 ;  /* 0x00503805000075a7 */ /* 0x0022a400080411ff */
[----:B--2---:R-:W-:Y:S05]  /*175d0*/  @!P2 NANOSLEEP.SYNCS 0x989680 ;  /* 0x009896800000a95d */ /* 0x004fea0003900000 */
[----:B------:R-:W2:Y:S02]  /*175e0*/  @!P2 SYNCS.PHASECHK.TRANS64 P2, [R0+URZ+0x5038], R5 ;  /* 0x005038050000a5a7 */ /* 0x000ea400080410ff */
[----:B--2---:R-:W-:Y:S05]  /*175f0*/  @!P2 BRA `(.L_x_435) ;  /* 0xfffffffc00f0a947 */ /* 0x004fea000383ffff */
[----:B------:R-:W-:Y:S05]  /*17600*/  BRA `(.L_x_436) ;  /* 0xffffffdc00987947 */ /* 0x000fea000383ffff */
.L_x_324:
[----:B------:R-:W-:-:S07]  /*17610*/  MOV R0, UR17 ;  /* 0x0000001100007c02 */ /* 0x000fce0008000f00 */
.L_x_437:
[----:B-1----:R1:W2:Y:S02]  /*17620*/  SYNCS.PHASECHK.TRANS64.TRYWAIT P2, [R0+URZ+0x5038], R5 ;  /* 0x00503805000075a7 */ /* 0x0022a400080411ff */
[----:B--2---:R-:W-:Y:S05]  /*17630*/  @!P2 NANOSLEEP.SYNCS 0x989680 ;  /* 0x009896800000a95d */ /* 0x004fea0003900000 */
[----:B------:R-:W2:Y:S02]  /*17640*/  @!P2 SYNCS.PHASECHK.TRANS64 P2, [R0+URZ+0x5038], R5 ;  /* 0x005038050000a5a7 */ /* 0x000ea400080410ff */
[----:B--2---:R-:W-:Y:S05]  /*17650*/  @!P2 BRA `(.L_x_437) ;  /* 0xfffffffc00f0a947 */ /* 0x004fea000383ffff */
[----:B------:R-:W-:Y:S05]  /*17660*/  BRA `(.L_x_438) ;  /* 0xffffffdc00fc7947 */ /* 0x000fea000383ffff */
.L_x_330:
[----:B------:R-:W-:-:S07]  /*17670*/  MOV R0, UR25 ;  /* 0x0000001900007c02 */ /* 0x000fce0008000f00 */
.L_x_439:
[----:B-1----:R1:W2:Y:S02]  /*17680*/  SYNCS.PHASECHK.TRANS64.TRYWAIT P2, [R0+URZ+0x5038], R3 ;  /* 0x00503803000075a7 */ /* 0x0022a400080411ff */
[----:B--2---:R-:W-:Y:S05]  /*17690*/  @!P2 NANOSLEEP.SYNCS 0x989680 ;  /* 0x009896800000a95d */ /* 0x004fea0003900000 */
[----:B------:R-:W2:Y:S02]  /*176a0*/  @!P2 SYNCS.PHASECHK.TRANS64 P2, [R0+URZ+0x5038], R3 ;  /* 0x005038030000a5a7 */ /* 0x000ea400080410ff */
[----:B--2---:R-:W-:Y:S05]  /*176b0*/  @!P2 BRA `(.L_x_439) ;  /* 0xfffffffc00f0a947 */ /* 0x004fea000383ffff */
[----:B------:R-:W-:Y:S05]  /*176c0*/  BRA `(.L_x_440) ;  /* 0xffffffe000887947 */ /* 0x000fea000383ffff */
.L_x_335:
[----:B------:R-:W-:-:S07]  /*176d0*/  MOV R0, UR17 ;  /* 0x0000001100007c02 */ /* 0x000fce0008000f00 */
.L_x_441:
[----:B-1----:R1:W2:Y:S02]  /*176e0*/  SYNCS.PHASECHK.TRANS64.TRYWAIT P2, [R0+URZ+0x5038], R5 ;  /* 0x00503805000075a7 */ /* 0x0022a400080411ff */
[----:B--2---:R-:W-:Y:S05]  /*176f0*/  @!P2 NANOSLEEP.SYNCS 0x989680 ;  /* 0x009896800000a95d */ /* 0x004fea0003900000 */
[----:B------:R-:W2:Y:S02]  /*17700*/  @!P2 SYNCS.PHASECHK.TRANS64 P2, [R0+URZ+0x5038], R5 ;  /* 0x005038050000a5a7 */ /* 0x000ea400080410ff */
[----:B--2---:R-:W-:Y:S05]  /*17710*/  @!P2 BRA `(.L_x_441) ;  /* 0xfffffffc00f0a947 */ /* 0x004fea000383ffff */
[----:B------:R-:W-:Y:S05]  /*17720*/  BRA `(.L_x_442) ;  /* 0xffffffe000e87947 */ /* 0x000fea000383ffff */
.L_x_341:
[----:B------:R-:W-:-:S07]  /*17730*/  MOV R0, UR16 ;  /* 0x0000001000007c02 */ /* 0x000fce0008000f00 */
.L_x_443:
[----:B-1----:R1:W2:Y:S02]  /*17740*/  SYNCS.PHASECHK.TRANS64.TRYWAIT P0, [R0+URZ+0x50b0], R3 ;  /* 0x0050b003000075a7 */ /* 0x0022a400080011ff */
[----:B--2---:R-:W-:Y:S05]  /*17750*/  @!P0 NANOSLEEP.SYNCS 0x989680 ;  /* 0x009896800000895d */ /* 0x004fea0003900000 */
[----:B------:R-:W2:Y:S02]  /*17760*/  @!P0 SYNCS.PHASECHK.TRANS64 P0, [R0+URZ+0x50b0], R3 ;  /* 0x0050b003000085a7 */ /* 0x000ea400080010ff */
[----:B--2---:R-:W-:Y:S05]  /*17770*/  @!P0 BRA `(.L_x_443) ;  /* 0xfffffffc00f08947 */ /* 0x004fea000383ffff */
[----:B------:R-:W-:Y:S05]  /*17780*/  BRA `(.L_x_444) ;  /* 0xffffffe400e87947 */ /* 0x000fea000383ffff */
.L_x_343:
[----:B-1----:R-:W-:-:S07]  /*17790*/  MOV R0, UR16 ;  /* 0x0000001000007c02 */ /* 0x002fce0008000f00 */
.L_x_445:
[----:B-1----:R1:W2:Y:S02]  /*177a0*/  SYNCS.PHASECHK.TRANS64.TRYWAIT P0, [R0+URZ+0x50b8], R3 ;  /* 0x0050b803000075a7 */ /* 0x0022a400080011ff */
[----:B--2---:R-:W-:Y:S05]  /*177b0*/  @!P0 NANOSLEEP.SYNCS 0x989680 ;  /* 0x009896800000895d */ /* 0x004fea0003900000 */
[----:B------:R-:W2:Y:S02]  /*177c0*/  @!P0 SYNCS.PHASECHK.TRANS64 P0, [R0+URZ+0x50b8], R3 ;  /* 0x0050b803000085a7 */ /* 0x000ea400080010ff */
[----:B--2---:R-:W-:Y:S05]  /*177d0*/  @!P0 BRA `(.L_x_445) ;  /* 0xfffffffc00f08947 */ /* 0x004fea000383ffff */
[----:B------:R-:W-:Y:S05]  /*177e0*/  BRA `(.L_x_446) ;  /* 0xffffffe400f87947 */ /* 0x000fea000383ffff */
        .weak           $__internal_0_$__cuda_sm10x_tcgen05_guardrail_trap_col_being_dealloced_not_returned_by_alloc
        .type           $__internal_0_$__cuda_sm10x_tcgen05_guardrail_trap_col_being_dealloced_not_returned_by_alloc,@function
        .size           $__internal_0_$__cuda_sm10x_tcgen05_guardrail_trap_col_being_dealloced_not_returned_by_alloc,($__internal_1_$__cuda_sm10x_tcgen05_guardrail_trap_phase_invalid_during_alloc - $__internal_0_$__cuda_sm10x_tcgen05_guardrail_trap_col_being_dealloced_not_returned_by_alloc)
$__internal_0_$__cuda_sm10x_tcgen05_guardrail_trap_col_being_dealloced_not_returned_by_alloc:
[----:B------:R-:W-:Y:S05]  /*177f0*/  BPT.TRAP 0x1 ;  /* 0x000000040000795c */ /* 0x000fea0000300000 */
[----:B------:R-:W-:-:S04]  /*17800*/  HFMA2 R3, -RZ, RZ, 0, 0 ;  /* 0x00000000ff037431 */ /* 0x000fc800000001ff */
[----:B------:R-:W-:Y:S05]  /*17810*/  RET.REL.NODEC R2 `(_ZN7cutlass13device_kernelINS_4fmha6kernel36Sm100FmhaFwdKernelTmaWarpspecializedIN4cute5tupleIJiiiNS5_IJNS5_IJiiEEEiEEEEEENS1_10collective38Sm100FmhaFwdMainloopTmaWarpspecializedINS_6half_tEffNS5_IJNS4_1CILi256EEENSC_ILi128EEENSC_ILi16EEEEEENS5_IJiNSC_ILi1EEES7_EEENS5_IJiSH_NS5_IJNS5_IJNSC_ILi0EEEiEEEiEEEEEESM_NS9_12ResidualMaskENS5_IJNSC_ILi2EEESH_SH_EEENSC_ILb0EEEEENS9_38Sm100FmhaFwdEpilogueTmaWarpspecializedISB_fNS5_IJSE_SF_SE_EEESI_NS5_IJSH_S7_EEESQ_EENS2_23IndividualTileSchedulerENS2_41Sm100FmhaCtxKernelWarpspecializedScheduleEEEEEvNT_6ParamsE) ;  /* 0xfffffe8402f87950 */ /* 0x000fea0003c3ffff */
        .weak           $__internal_1_$__cuda_sm10x_tcgen05_guardrail_trap_phase_invalid_during_alloc
        .type           $__internal_1_$__cuda_sm10x_tcgen05_guardrail_trap_phase_invalid_during_alloc,@function
        .size           $__internal_1_$__cuda_sm10x_tcgen05_guardrail_trap_phase_invalid_during_alloc,($__internal_2_$__cuda_sm10x_tcgen05_guardrail_trap_unallocated_columns_being_dealloced - $__internal_1_$__cuda_sm10x_tcgen05_guardrail_trap_phase_invalid_during_alloc)
$__internal_1_$__cuda_sm10x_tcgen05_guardrail_trap_phase_invalid_during_alloc:
[----:B------:R-:W-:Y:S05]  /*17820*/  BPT.TRAP 0x1 ;  /* 0x000000040000795c */ /* 0x000fea0000300000 */
[----:B------:R-:W-:-:S04]  /*17830*/  MOV R3, 0x0 ;  /* 0x0000000000037802 */ /* 0x000fc80000000f00 */
[----:B------:R-:W-:Y:S05]  /*17840*/  RET.REL.NODEC R2 `(_ZN7cutlass13device_kernelINS_4fmha6kernel36Sm100FmhaFwdKernelTmaWarpspecializedIN4cute5tupleIJiiiNS5_IJNS5_IJiiEEEiEEEEEENS1_10collective38Sm100FmhaFwdMainloopTmaWarpspecializedINS_6half_tEffNS5_IJNS4_1CILi256EEENSC_ILi128EEENSC_ILi16EEEEEENS5_IJiNSC_ILi1EEES7_EEENS5_IJiSH_NS5_IJNS5_IJNSC_ILi0EEEiEEEiEEEEEESM_NS9_12ResidualMaskENS5_IJNSC_ILi2EEESH_SH_EEENSC_ILb0EEEEENS9_38Sm100FmhaFwdEpilogueTmaWarpspecializedISB_fNS5_IJSE_SF_SE_EEESI_NS5_IJSH_S7_EEESQ_EENS2_23IndividualTileSchedulerENS2_41Sm100FmhaCtxKernelWarpspecializedScheduleEEEEEvNT_6ParamsE) ;  /* 0xfffffe8402ec7950 */ /* 0x000fea0003c3ffff */
        .weak           $__internal_2_$__cuda_sm10x_tcgen05_guardrail_trap_unallocated_columns_being_dealloced
        .type           $__internal_2_$__cuda_sm10x_tcgen05_guardrail_trap_unallocated_columns_being_dealloced,@function
        .size           $__internal_2_$__cuda_sm10x_tcgen05_guardrail_trap_unallocated_columns_being_dealloced,($__internal_3_$__cuda_sm3x_div_rn_noftz_f32_slowpath - $__internal_2_$__cuda_sm10x_tcgen05_guardrail_trap_unallocated_columns_being_dealloced)
$__internal_2_$__cuda_sm10x_tcgen05_guardrail_trap_unallocated_columns_being_dealloced:
[----:B------:R-:W-:Y:S05]  /*17850*/  BPT.TRAP 0x1 ;  /* 0x000000040000795c */ /* 0x000fea0000300000 */
[----:B------:R-:W-:-:S04]  /*17860*/  HFMA2 R3, -RZ, RZ, 0, 0 ;  /* 0x00000000ff037431 */ /* 0x000fc800000001ff */
[----:B------:R-:W-:Y:S05]  /*17870*/  RET.REL.NODEC R2 `(_ZN7cutlass13device_kernelINS_4fmha6kernel36Sm100FmhaFwdKernelTmaWarpspecializedIN4cute5tupleIJiiiNS5_IJNS5_IJiiEEEiEEEEEENS1_10collective38Sm100FmhaFwdMainloopTmaWarpspecializedINS_6half_tEffNS5_IJNS4_1CILi256EEENSC_ILi128EEENSC_ILi16EEEEEENS5_IJiNSC_ILi1EEES7_EEENS5_IJiSH_NS5_IJNS5_IJNSC_ILi0EEEiEEEiEEEEEESM_NS9_12ResidualMaskENS5_IJNSC_ILi2EEESH_SH_EEENSC_ILb0EEEEENS9_38Sm100FmhaFwdEpilogueTmaWarpspecializedISB_fNS5_IJSE_SF_SE_EEESI_NS5_IJSH_S7_EEESQ_EENS2_23IndividualTileSchedulerENS2_41Sm100FmhaCtxKernelWarpspecializedScheduleEEEEEvNT_6ParamsE) ;  /* 0xfffffe8402e07950 */ /* 0x000fea0003c3ffff */
        .weak           $__internal_3_$__cuda_sm3x_div_rn_noftz_f32_slowpath
        .type           $__internal_3_$__cuda_sm3x_div_rn_noftz_f32_slowpath,@function
        .size           $__internal_3_$__cuda_sm3x_div_rn_noftz_f32_slowpath,(.L_x_463 - $__internal_3_$__cuda_sm3x_div_rn_noftz_f32_slowpath)
$__internal_3_$__cuda_sm3x_div_rn_noftz_f32_slowpath:
[----:B------:R-:W-:Y:S01]  /*17880*/  SHF.R.U32.HI R2, RZ, 0x17, R22 ;  /* 0x00000017ff027819 */ /* 0x000fe20000011616 */
[----:B------:R-:W-:Y:S01]  /*17890*/  BSSY.RECONVERGENT B1, `(.L_x_447) ;  /* 0x0000065000017945 */ /* 0x000fe20003800200 */
[--C-:B------:R-:W-:Y:S01]  /*178a0*/  SHF.R.U32.HI R39, RZ, 0x17, R32.reuse ;  /* 0x00000017ff277819 */ /* 0x100fe20000011620 */
[----:B------:R-:W-:Y:S01]  /*178b0*/  IMAD.MOV.U32 R38, RZ, RZ, R32 ;  /* 0x000000ffff267224 */ /* 0x000fe200078e0020 */
[----:B------:R-:W-:Y:S01]  /*178c0*/  LOP3.LUT R2, R2, 0xff, RZ, 0xc0, !PT ;  /* 0x000000ff02027812 */ /* 0x000fe200078ec0ff */
[----:B------:R-:W-:Y:S01]  /*178d0*/  IMAD.MOV.U32 R3, RZ, RZ, R22 ;  /* 0x000000ffff037224 */ /* 0x000fe200078e0016 */
[----:B------:R-:W-:-:S03]  /*178e0*/  LOP3.LUT R39, R39, 0xff, RZ, 0xc0, !PT ;  /* 0x000000ff27277812 */ /* 0x000fc600078ec0ff */
[----:B------:R-:W-:Y:S02]  /*178f0*/  VIADD R0, R2, 0xffffffff ;  /* 0xffffffff02007836 */ /* 0x000fe40000000000 */
[----:B------:R-:W-:-:S03]  /*17900*/  VIADD R21, R39, 0xffffffff ;  /* 0xffffffff27157836 */ /* 0x000fc60000000000 */
[----:B------:R-:W-:-:S04]  /*17910*/  ISETP.GT.U32.AND P0, PT, R0, 0xfd, PT ;  /* 0x000000fd0000780c */ /* 0x000fc80003f04070 */
[----:B------:R-:W-:-:S13]  /*17920*/  ISETP.GT.U32.OR P0, PT, R21, 0xfd, P0 ;  /* 0x000000fd1500780c */ /* 0x000fda0000704470 */
[----:B------:R-:W-:Y:S01]  /*17930*/  @!P0 IMAD.MOV.U32 R36, RZ, RZ, RZ ;  /* 0x000000ffff248224 */ /* 0x000fe200078e00ff */
[----:B------:R-:W-:Y:S06]  /*17940*/  @!P0 BRA `(.L_x_448) ;  /* 0x00000000005c8947 */ /* 0x000fec0003800000 */
[----:B------:R-:W-:Y:S02]  /*17950*/  FSETP.GTU.FTZ.AND P2, PT, |R32|, +INF , PT ;  /* 0x7f8000002000780b */ /* 0x000fe40003f5c200 */
[----:B------:R-:W-:-:S04]  /*17960*/  FSETP.GTU.FTZ.AND P0, PT, |R22|, +INF , PT ;  /* 0x7f8000001600780b */ /* 0x000fc80003f1c200 */
[----:B------:R-:W-:-:S13]  /*17970*/  PLOP3.LUT P0, PT, P2, P0, PT, 0xf8, 0x8f ;  /* 0x00000000008f781c */ /* 0x000fda0001701f70 */
[----:B------:R-:W-:Y:S05]  /*17980*/  @P0 BRA `(.L_x_449) ;  /* 0x0000000400500947 */ /* 0x000fea0003800000 */
[----:B------:R-:W-:-:S13]  /*17990*/  LOP3.LUT P0, RZ, R3, 0x7fffffff, R38, 0xc8, !PT ;  /* 0x7fffffff03ff7812 */ /* 0x000fda000780c826 */
[----:B------:R-:W-:Y:S05]  /*179a0*/  @!P0 BRA `(.L_x_450) ;  /* 0x0000000400408947 */ /* 0x000fea0003800000 */
[----:B------:R-:W-:Y:S02]  /*179b0*/  FSETP.NEU.FTZ.AND P0, PT, |R32|, +INF , PT ;  /* 0x7f8000002000780b */ /* 0x000fe40003f1d200 */
[----:B------:R-:W-:Y:S02]  /*179c0*/  FSETP.NEU.FTZ.AND P2, PT, |R22|, +INF , PT ;  /* 0x7f8000001600780b */ /* 0x000fe40003f5d200 */
[----:B------:R-:W-:-:S11]  /*179d0*/  FSETP.NEU.FTZ.AND P3, PT, |R32|, +INF , PT ;  /* 0x7f8000002000780b */ /* 0x000fd60003f7d200 */
[----:B------:R-:W-:Y:S05]  /*179e0*/  @!P2 BRA !P0, `(.L_x_450) ;  /* 0x000000040030a947 */ /* 0x000fea0004000000 */
[----:B------:R-:W-:-:S04]  /*179f0*/  LOP3.LUT P0, RZ, R38, 0x7fffffff, RZ, 0xc0, !PT ;  /* 0x7fffffff26ff7812 */ /* 0x000fc8000780c0ff */
[----:B------:R-:W-:-:S13]  /*17a00*/  PLOP3.LUT P0, PT, P2, P0, PT, 0x2f, 0xf2 ;  /* 0x0000000000f2781c */ /* 0x000fda0001700577 */
[----:B------:R-:W-:Y:S05]  /*17a10*/  @P0 BRA `(.L_x_451) ;  /* 0x00000004001c0947 */ /* 0x000fea0003800000 */
[----:B------:R-:W-:-:S04]  /*17a20*/  LOP3.LUT P0, RZ, R3, 0x7fffffff, RZ, 0xc0, !PT ;  /* 0x7fffffff03ff7812 */ /* 0x000fc8000780c0ff */
[----:B------:R-:W-:-:S13]  /*17a30*/  PLOP3.LUT P0, PT, P3, P0, PT, 0x2f, 0xf2 ;  /* 0x0000000000f2781c */ /* 0x000fda0001f00577 */
[----:B------:R-:W-:Y:S05]  /*17a40*/  @P0 BRA `(.L_x_452) ;  /* 0x0000000400040947 */ /* 0x000fea0003800000 */
[----:B------:R-:W-:Y:S02]  /*17a50*/  ISETP.GE.AND P2, PT, R21, RZ, PT ;  /* 0x000000ff1500720c */ /* 0x000fe40003f46270 */
[----:B------:R-:W-:-:S11]  /*17a60*/  ISETP.GE.AND P0, PT, R0, RZ, PT ;  /* 0x000000ff0000720c */ /* 0x000fd60003f06270 */
[----:B------:R-:W-:Y:S01]  /*17a70*/  @P2 MOV R36, RZ ;  /* 0x000000ff00242202 */ /* 0x000fe20000000f00 */
[----:B------:R-:W-:Y:S01]  /*17a80*/  @!P2 FFMA R38, R32, 1.84467440737095516160e+19, RZ ;  /* 0x5f8000002026a823 */ /* 0x000fe200000000ff */
[----:B------:R-:W-:Y:S01]  /*17a90*/  @!P2 MOV R36, 0xffffffc0 ;  /* 0xffffffc00024a802 */ /* 0x000fe20000000f00 */
[----:B------:R-:W-:-:S03]  /*17aa0*/  @!P0 FFMA R3, R22, 1.84467440737095516160e+19, RZ ;  /* 0x5f80000016038823 */ /* 0x000fc600000000ff */
[----:B------:R-:W-:-:S07]  /*17ab0*/  @!P0 IADD3 R36, PT, PT, R36, 0x40, RZ ;  /* 0x0000004024248810 */ /* 0x000fce0007ffe0ff */
.L_x_448:
[----:B------:R-:W-:Y:S01]  /*17ac0*/  LEA R0, R2, 0xc0800000, 0x17 ;  /* 0xc080000002007811 */ /* 0x000fe200078eb8ff */
[----:B------:R-:W-:Y:S01]  /*17ad0*/  BSSY.RECONVERGENT B0, `(.L_x_453) ;  /* 0x0000036000007945 */ /* 0x000fe20003800200 */
[----:B------:R-:W-:Y:S02]  /*17ae0*/  IADD3 R39, PT, PT, R39, -0x7f, RZ ;  /* 0xffffff8127277810 */ /* 0x000fe40007ffe0ff */
[----:B------:R-:W-:-:S03]  /*17af0*/  IADD3 R45, PT, PT, -R0, R3, RZ ;  /* 0x00000003002d7210 */ /* 0x000fc60007ffe1ff */
[----:B------:R-:W-:Y:S01]  /*17b00*/  IMAD R37, R39, -0x800000, R38 ;  /* 0xff80000027257824 */ /* 0x000fe200078e0226 */
[----:B------:R-:W1:Y:S01]  /*17b10*/  MUFU.RCP R3, R45 ;  /* 0x0000002d00037308 */ /* 0x000e620000001000 */
[----:B------:R-:W-:Y:S01]  /*17b20*/  FADD.FTZ R34, -R45, -RZ ;  /* 0x800000ff2d227221 */ /* 0x000fe20000010100 */
[----:B------:R-:W-:-:S04]  /*17b30*/  IADD3 R39, PT, PT, R39, 0x7f, -R2 ;  /* 0x0000007f27277810 */ /* 0x000fc80007ffe802 */
[----:B------:R-:W-:Y:S01]  /*17b40*/  IADD3 R36, PT, PT, R39, R36, RZ ;  /* 0x0000002427247210 */ /* 0x000fe20007ffe0ff */
[----:B-1----:R-:W-:-:S04]  /*17b50*/  FFMA R0, R3, R34, 1 ;  /* 0x3f80000003007423 */ /* 0x002fc80000000022 */
[----:B------:R-:W-:-:S04]  /*17b60*/  FFMA R0, R3, R0, R3 ;  /* 0x0000000003007223 */ /* 0x000fc80000000003 */
[----:B------:R-:W-:-:S04]  /*17b70*/  FFMA R21, R37, R0, RZ ;  /* 0x0000000025157223 */ /* 0x000fc800000000ff */
[----:B------:R-:W-:-:S04]  /*17b80*/  FFMA R3, R34, R21, R37 ;  /* 0x0000001522037223 */ /* 0x000fc80000000025 */
[----:B------:R-:W-:-:S04]  /*17b90*/  FFMA R3, R0, R3, R21 ;  /* 0x0000000300037223 */ /* 0x000fc80000000015 */
[----:B------:R-:W-:-:S04]  /*17ba0*/  FFMA R34, R34, R3, R37 ;  /* 0x0000000322227223 */ /* 0x000fc80000000025 */
[----:B------:R-:W-:-:S05]  /*17bb0*/  FFMA R21, R0, R34, R3 ;  /* 0x0000002200157223 */ /* 0x000fca0000000003 */
[----:B------:R-:W-:-:S04]  /*17bc0*/  SHF.R.U32.HI R2, RZ, 0x17, R21 ;  /* 0x00000017ff027819 */ /* 0x000fc80000011615 */
[----:B------:R-:W-:-:S04]  /*17bd0*/  LOP3.LUT R37, R2, 0xff, RZ, 0xc0, !PT ;  /* 0x000000ff02257812 */ /* 0x000fc800078ec0ff */
[----:B------:R-:W-:-:S04]  /*17be0*/  IADD3 R2, PT, PT, R37, R36, RZ ;  /* 0x0000002425027210 */ /* 0x000fc80007ffe0ff */
[----:B------:R-:W-:-:S04]  /*17bf0*/  IADD3 R37, PT, PT, R2, -0x1, RZ ;  /* 0xffffffff02257810 */ /* 0x000fc80007ffe0ff */
[----:B------:R-:W-:-:S13]  /*17c00*/  ISETP.GE.U32.AND P0, PT, R37, 0xfe, PT ;  /* 0x000000fe2500780c */ /* 0x000fda0003f06070 */
[----:B------:R-:W-:Y:S05]  /*17c10*/  @!P0 BRA `(.L_x_454) ;  /* 0x0000000000808947 */ /* 0x000fea0003800000 */
[----:B------:R-:W-:-:S13]  /*17c20*/  ISETP.GT.AND P0, PT, R2, 0xfe, PT ;  /* 0x000000fe0200780c */ /* 0x000fda0003f04270 */
[----:B------:R-:W-:Y:S05]  /*17c30*/  @P0 BRA `(.L_x_455) ;  /* 0x00000000006c0947 */ /* 0x000fea0003800000 */
[----:B------:R-:W-:-:S13]  /*17c40*/  ISETP.GE.AND P0, PT, R2, 0x1, PT ;  /* 0x000000010200780c */ /* 0x000fda0003f06270 */
[----:B------:R-:W-:Y:S05]  /*17c50*/  @P0 BRA `(.L_x_456) ;  /* 0x0000000000740947 */ /* 0x000fea0003800000 */
[----:B------:R-:W-:Y:S02]  /*17c60*/  ISETP.GE.AND P0, PT, R2, -0x18, PT ;  /* 0xffffffe80200780c */ /* 0x000fe40003f06270 */
[----:B------:R-:W-:-:S11]  /*17c70*/  LOP3.LUT R21, R21, 0x80000000, RZ, 0xc0, !PT ;  /* 0x8000000015157812 */ /* 0x000fd600078ec0ff */
[----:B------:R-:W-:Y:S05]  /*17c80*/  @!P0 BRA `(.L_x_456) ;  /* 0x0000000000688947 */ /* 0x000fea0003800000 */
[CCC-:B------:R-:W-:Y:S01]  /*17c90*/  FFMA.RZ R36, R0.reuse, R34.reuse, R3.reuse ;  /* 0x0000002200247223 */ /* 0x1c0fe2000000c003 */
[CCC-:B------:R-:W-:Y:S01]  /*17ca0*/  FFMA.RP R37, R0.reuse, R34.reuse, R3.reuse ;  /* 0x0000002200257223 */ /* 0x1c0fe20000008003 */
[----:B------:R-:W-:Y:S01]  /*17cb0*/  FFMA.RM R34, R0, R34, R3 ;  /* 0x0000002200227223 */ /* 0x000fe20000004003 */
[C---:B------:R-:W-:Y:S01]  /*17cc0*/  VIADD R0, R2.reuse, 0x20 ;  /* 0x0000002002007836 */ /* 0x040fe20000000000 */
[----:B------:R-:W-:Y:S02]  /*17cd0*/  ISETP.NE.AND P0, PT, R2, RZ, PT ;  /* 0x000000ff0200720c */ /* 0x000fe40003f05270 */
[----:B------:R-:W-:Y:S02]  /*17ce0*/  LOP3.LUT R36, R36, 0x7fffff, RZ, 0xc0, !PT ;  /* 0x007fffff24247812 */ /* 0x000fe400078ec0ff */
[----:B------:R-:W-:Y:S01]  /*17cf0*/  ISETP.NE.AND P2, PT, R2, RZ, PT ;  /* 0x000000ff0200720c */ /* 0x000fe20003f45270 */
[----:B------:R-:W-:Y:S01]  /*17d00*/  IMAD.MOV R2, RZ, RZ, -R2 ;  /* 0x000000ffff027224 */ /* 0x000fe200078e0a02 */
[----:B------:R-:W-:-:S02]  /*17d10*/  LOP3.LUT R3, R36, 0x800000, RZ, 0xfc, !PT ;  /* 0x0080000024037812 */ /* 0x000fc400078efcff */
[----:B------:R-:W-:Y:S02]  /*17d20*/  FSETP.NEU.FTZ.AND P3, PT, R37, R34, PT ;  /* 0x000000222500720b */ /* 0x000fe40003f7d000 */
[----:B------:R-:W-:Y:S02]  /*17d30*/  SHF.L.U32 R0, R3, R0, RZ ;  /* 0x0000000003007219 */ /* 0x000fe400000006ff */
[----:B------:R-:W-:Y:S02]  /*17d40*/  SEL R2, R2, RZ, P0 ;  /* 0x000000ff02027207 */ /* 0x000fe40000000000 */
[----:B------:R-:W-:Y:S02]  /*17d50*/  ISETP.NE.AND P2, PT, R0, RZ, P2 ;  /* 0x000000ff0000720c */ /* 0x000fe40001745270 */
[----:B------:R-:W-:Y:S02]  /*17d60*/  SHF.R.U32.HI R3, RZ, R2, R3 ;  /* 0x00000002ff037219 */ /* 0x000fe40000011603 */
[----:B------:R-:W-:-:S02]  /*17d70*/  PLOP3.LUT P2, PT, P3, P2, PT, 0xf8, 0x8f ;  /* 0x00000000008f781c */ /* 0x000fc40001f45f70 */
[----:B------:R-:W-:Y:S02]  /*17d80*/  SHF.R.U32.HI R2, RZ, 0x1, R3 ;  /* 0x00000001ff027819 */ /* 0x000fe40000011603 */
[----:B------:R-:W-:-:S04]  /*17d90*/  SEL R37, RZ, 0x1, !P2 ;  /* 0x00000001ff257807 */ /* 0x000fc80005000000 */
[----:B------:R-:W-:-:S04]  /*17da0*/  LOP3.LUT R0, R37, 0x1, R2, 0xf8, !PT ;  /* 0x0000000125007812 */ /* 0x000fc800078ef802 */
[----:B------:R-:W-:-:S05]  /*17db0*/  LOP3.LUT R3, R0, R3, RZ, 0xc0, !PT ;  /* 0x0000000300037212 */ /* 0x000fca00078ec0ff */
[----:B------:R-:W-:-:S05]  /*17dc0*/  IMAD.IADD R2, R2, 0x1, R3 ;  /* 0x0000000102027824 */ /* 0x000fca00078e0203 */
[----:B------:R-:W-:Y:S01]  /*17dd0*/  LOP3.LUT R21, R2, R21, RZ, 0xfc, !PT ;  /* 0x0000001502157212 */ /* 0x000fe200078efcff */
[----:B------:R-:W-:Y:S05]  /*17de0*/  BRA `(.L_x_456) ;  /* 0x0000000000107947 */ /* 0x000fea0003800000 */
.L_x_455:
[----:B------:R-:W-:-:S04]  /*17df0*/  LOP3.LUT R21, R21, 0x80000000, RZ, 0xc0, !PT ;  /* 0x8000000015157812 */ /* 0x000fc800078ec0ff */
[----:B------:R-:W-:Y:S01]  /*17e00*/  LOP3.LUT R21, R21, 0x7f800000, RZ, 0xfc, !PT ;  /* 0x7f80000015157812 */ /* 0x000fe200078efcff */
[----:B------:R-:W-:Y:S05]  /*17e10*/  BRA `(.L_x_456) ;  /* 0x0000000000047947 */ /* 0x000fea0003800000 */
.L_x_454:
[----:B------:R-:W-:Y:S02]  /*17e20*/  LEA R21, R36, R21, 0x17 ;  /* 0x0000001524157211 */ /* 0x000fe400078eb8ff */
.L_x_456:
[----:B------:R-:W-:Y:S05]  /*17e30*/  BSYNC.RECONVERGENT B0 ;  /* 0x0000000000007941 */ /* 0x000fea0003800200 */
.L_x_453:
[----:B------:R-:W-:Y:S01]  /*17e40*/  MOV R0, R21 ;  /* 0x0000001500007202 */ /* 0x000fe20000000f00 */
[----:B------:R-:W-:Y:S05]  /*17e50*/  BRA `(.L_x_457) ;  /* 0x0000000000207947 */ /* 0x000fea0003800000 */
.L_x_452:
[----:B------:R-:W-:-:S04]  /*17e60*/  LOP3.LUT R3, R3, 0x80000000, R38, 0x48, !PT ;  /* 0x8000000003037812 */ /* 0x000fc800078e4826 */
[----:B------:R-:W-:Y:S01]  /*17e70*/  LOP3.LUT R0, R3, 0x7f800000, RZ, 0xfc, !PT ;  /* 0x7f80000003007812 */ /* 0x000fe200078efcff */
[----:B------:R-:W-:Y:S05]  /*17e80*/  BRA `(.L_x_457) ;  /* 0x0000000000147947 */ /* 0x000fea0003800000 */
.L_x_451:
[----:B------:R-:W-:Y:S01]  /*17e90*/  LOP3.LUT R0, R3, 0x80000000, R38, 0x48, !PT ;  /* 0x8000000003007812 */ /* 0x000fe200078e4826 */
[----:B------:R-:W-:Y:S05]  /*17ea0*/  BRA `(.L_x_457) ;  /* 0x00000000000c7947 */ /* 0x000fea0003800000 */
.L_x_450:
[----:B------:R-:W1:Y:S01]  /*17eb0*/  MUFU.RSQ R0, -QNAN ;  /* 0xffc0000000007908 */ /* 0x000e620000001400 */
[----:B------:R-:W-:Y:S05]  /*17ec0*/  BRA `(.L_x_457) ;  /* 0x0000000000047947 */ /* 0x000fea0003800000 */
.L_x_449:
[----:B------:R-:W-:-:S07]  /*17ed0*/  FADD.FTZ R0, R32, R22 ;  /* 0x0000001620007221 */ /* 0x000fce0000010000 */
.L_x_457:
[----:B------:R-:W-:Y:S05]  /*17ee0*/  BSYNC.RECONVERGENT B1 ;  /* 0x0000000000017941 */ /* 0x000fea0003800200 */
.L_x_447:
[----:B------:R-:W-:-:S04]  /*17ef0*/  HFMA2 R21, -RZ, RZ, 0, 0 ;  /* 0x00000000ff157431 */ /* 0x000fc800000001ff */
[----:B-1----:R-:W-:Y:S05]  /*17f00*/  RET.REL.NODEC R20 `(_ZN7cutlass13device_kernelINS_4fmha6kernel36Sm100FmhaFwdKernelTmaWarpspecializedIN4cute5tupleIJiiiNS5_IJNS5_IJiiEEEiEEEEEENS1_10collective38Sm100FmhaFwdMainloopTmaWarpspecializedINS_6half_tEffNS5_IJNS4_1CILi256EEENSC_ILi128EEENSC_ILi16EEEEEENS5_IJiNSC_ILi1EEES7_EEENS5_IJiSH_NS5_IJNS5_IJNSC_ILi0EEEiEEEiEEEEEESM_NS9_12ResidualMaskENS5_IJNSC_ILi2EEESH_SH_EEENSC_ILb0EEEEENS9_38Sm100FmhaFwdEpilogueTmaWarpspecializedISB_fNS5_IJSE_SF_SE_EEESI_NS5_IJSH_S7_EEESQ_EENS2_23IndividualTileSchedulerENS2_41Sm100FmhaCtxKernelWarpspecializedScheduleEEEEEvNT_6ParamsE) ;  /* 0xfffffe80143c7950 */ /* 0x002fea0003c3ffff */
.L_x_458:
[----:B------:R-:W-:-:S00]  /*17f10*/  BRA `(.L_x_458) ;  /* 0xfffffffc00fc7947 */ /* 0x000fc0000383ffff */
[----:B------:R-:W-:-:S00]  /*17f20*/  NOP ;  /* 0x0000000000007918 */ /* 0x000fc00000000000 */
        /* <DEDUP_REMOVED lines=13> */
.L_x_463:


//--------------------- .nv.global.init           --------------------------
	.section	.nv.global.init,"aw",@progbits
.nv.global.init:
	.type		$str$23,@object
	.size		$str$23,($str$37 - $str$23)
$str$23:
        /*0000*/ 	.byte	0x0a, 0x00
	.type		$str$37,@object
	.size		$str$37,($str$32 - $str$37)
$str$37:
        /*0002*/ 	.byte	0x3a, 0x00
	.type		$str$32,@object
	.size		$str$32,($str$29 - $str$32)
$str$32:
        /*0004*/ 	.byte	0x5f, 0x00
	.type		$str$29,@object
	.size		$str$29,($str$28 - $str$29)
$str$29:
        /*0006*/ 	.byte	0x25, 0x64, 0x00
	.type		$str$28,@object
	.size		$str$28,($str$30 - $str$28)
$str$28:
        /*0009*/ 	.byte	0x25, 0x63, 0x00
	.type		$str$30,@object
	.size		$str$30,($str$31 - $str$30)
$str$30:
        /*000c*/ 	.byte	0x25, 0x73, 0x00
	.type		$str$31,@object
	.size		$str$31,($str$35 - $str$31)
$str$31:
        /*000f*/ 	.byte	0x20, 0x6f, 0x20, 0x00
	.type		$str$35,@object
	.size		$str$35,($str$22 - $str$35)
$str$35:
        /*0013*/ 	.byte	0x70, 0x74, 0x72, 0x5b, 0x00
	.type		$str$22,@object
	.size		$str$22,($str$34 - $str$22)
$str$22:
        /*0018*/ 	.byte	0x73, 0x4f, 0x3a, 0x20, 0x00
	.type		$str$34,@object
	.size		$str$34,($str$36 - $str$34)
$str$34:
        /*001d*/ 	.byte	0x73, 0x6d, 0x65, 0x6d, 0x5f, 0x00
	.type		$str$36,@object
	.size		$str$36,($str$33 - $str$36)
$str$36:
        /*0023*/ 	.byte	0x62, 0x5d, 0x28, 0x25, 0x70, 0x29, 0x00
	.type		$str$33,@object
	.size		$str$33,($str$27 - $str$33)
$str$33:
        /*002a*/ 	.byte	0x53, 0x77, 0x3c, 0x25, 0x64, 0x2c, 0x25, 0x64, 0x2c, 0x25, 0x64, 0x3e, 0x00
	.type		$str$27,@object
	.size		$str$27,($str$26 - $str$27)
$str$27:
        /*0037*/ 	.byte	0x2f, 0x74, 0x6d, 0x70, 0x2f, 0x63, 0x75, 0x74, 0x6c, 0x61, 0x73, 0x73, 0x5f, 0x73, 0x77, 0x65
        /*0047*/ 	.byte	0x65, 0x70, 0x5f, 0x73, 0x72, 0x63, 0x2f, 0x69, 0x6e, 0x63, 0x6c, 0x75, 0x64, 0x65, 0x2f, 0x63
        /*0057*/ 	.byte	0x75, 0x74, 0x65, 0x2f, 0x61, 0x74, 0x6f, 0x6d, 0x2f, 0x63, 0x6f, 0x70, 0x79, 0x5f, 0x74, 0x72
        /*0067*/ 	.byte	0x61, 0x69, 0x74, 0x73, 0x5f, 0x73, 0x6d, 0x31, 0x30, 0x30, 0x2e, 0x68, 0x70, 0x70, 0x00
	.type		$str$26,@object
	.size		$str$26,(__unnamed_4 - $str$26)
$str$26:
        /*0076*/ 	.byte	0x28, 0x28, 0x75, 0x69, 0x6e, 0x74, 0x33, 0x32, 0x5f, 0x74, 0x28, 0x74, 0x68, 0x72, 0x65, 0x61
        /*0086*/ 	.byte	0x64, 0x49, 0x64, 0x78, 0x2e, 0x78, 0x29, 0x20, 0x2f, 0x20, 0x33, 0x32, 0x29, 0x20, 0x25, 0x20
        /*0096*/ 	.byte	0x34, 0x29, 0x20, 0x3d, 0x3d, 0x20, 0x28, 0x28, 0x28, 0x74, 0x6d, 0x65, 0x6d, 0x5f, 0x61, 0x64
        /*00a6*/ 	.byte	0x64, 0x72, 0x20, 0x3e, 0x3e, 0x20, 0x31, 0x36, 0x29, 0x20, 0x2f, 0x20, 0x33, 0x32, 0x29, 0x20
        /*00b6*/ 	.byte	0x25, 0x20, 0x34, 0x29, 0x00
	.type		__unnamed_4,@object
	.size		__unnamed_4,(__unnamed_1 - __unnamed_4)
__unnamed_4:
        /* <DEDUP_REMOVED lines=37> */
        /*030b*/ 	.byte	0x30, 0x3e, 0x3e, 0x3e, 0x3e, 0x5d, 0x00
	.type		__unnamed_1,@object
	.size		__unnamed_1,(__unnamed_5 - __unnamed_1)
__unnamed_1:
        /* <DEDUP_REMOVED lines=37> */
        /*0562*/ 	.byte	0x3a, 0x43, 0x3c, 0x30, 0x3e, 0x3e, 0x3e, 0x3e, 0x5d, 0x00
	.type		__unnamed_5,@object
	.size		__unnamed_5,(__unnamed_6 - __unnamed_5)
__unnamed_5:
        /* <DEDUP_REMOVED lines=38> */
	.type		__unnamed_6,@object
	.size		__unnamed_6,(__unnamed_7 - __unnamed_6)
__unnamed_6:
        /* <DEDUP_REMOVED lines=37> */
        /*0a16*/ 	.byte	0x74, 0x65, 0x3a, 0x3a, 0x43, 0x3c, 0x30, 0x3e, 0x3e, 0x3e, 0x3e, 0x5d, 0x00
	.type		__unnamed_7,@object
	.size		__unnamed_7,(__unnamed_2 - __unnamed_7)
__unnamed_7:
        /* <DEDUP_REMOVED lines=37> */
        /*0c73*/ 	.byte	0x63, 0x75, 0x74, 0x65, 0x3a, 0x3a, 0x43, 0x3c, 0x30, 0x3e, 0x3e, 0x3e, 0x3e, 0x5d, 0x00
	.type		__unnamed_2,@object
	.size		__unnamed_2,(__unnamed_3 - __unnamed_2)
__unnamed_2:
        /* <DEDUP_REMOVED lines=38> */
	.type		__unnamed_3,@object
	.size		__unnamed_3,(.L_3 - __unnamed_3)
__unnamed_3:
        /* <DEDUP_REMOVED lines=39> */
.L_3:


//--------------------- .nv.shared._ZN7cutlass13device_kernelINS_4fmha6kernel36Sm100FmhaFwdKernelTmaWarpspecializedIN4cute5tupleIJiiiNS5_IJNS5_IJiiEEEiEEEEEENS1_10collective38Sm100FmhaFwdMainloopTmaWarpspecializedINS_6half_tEffNS5_IJNS4_1CILi256EEENSC_ILi128EEENSC_ILi16EEEEEENS5_IJiNSC_ILi1EEES7_EEENS5_IJiSH_NS5_IJNS5_IJNSC_ILi0EEEiEEEiEEEEEESM_NS9_12ResidualMaskENS5_IJNSC_ILi2EEESH_SH_EEENSC_ILb0EEEEENS9_38Sm100FmhaFwdEpilogueTmaWarpspecializedISB_fNS5_IJSE_SF_SE_EEESI_NS5_IJSH_S7_EEESQ_EENS2_23IndividualTileSchedulerENS2_41Sm100FmhaCtxKernelWarpspecializedScheduleEEEEEvNT_6ParamsE --------------------------
	.section	.nv.shared._ZN7cutlass13device_kernelINS_4fmha6kernel36Sm100FmhaFwdKernelTmaWarpspecializedIN4cute5tupleIJiiiNS5_IJNS5_IJiiEEEiEEEEEENS1_10collective38Sm100FmhaFwdMainloopTmaWarpspecializedINS_6half_tEffNS5_IJNS4_1CILi256EEENSC_ILi128EEENSC_ILi16EEEEEENS5_IJiNSC_ILi1EEES7_EEENS5_IJiSH_NS5_IJNS5_IJNSC_ILi0EEEiEEEiEEEEEESM_NS9_12ResidualMaskENS5_IJNSC_ILi2EEESH_SH_EEENSC_ILb0EEEEENS9_38Sm100FmhaFwdEpilogueTmaWarpspecializedISB_fNS5_IJSE_SF_SE_EEESI_NS5_IJSH_S7_EEESQ_EENS2_23IndividualTileSchedulerENS2_41Sm100FmhaCtxKernelWarpspecializedScheduleEEEEEvNT_6ParamsE,"aw",@nobits
	.sectionflags	@""
	.align	16
	.zero		1024


//--------------------- .nv.shared.reserved.0     --------------------------
	.section	.nv.shared.reserved.0,"aw",@nobits
	.weak		__nv_reservedSMEM_offset_0_alias
	.size		__nv_reservedSMEM_offset_0_alias, 0, 64
	.other		__nv_reservedSMEM_offset_0_alias,@"STO_CUDA_RESERVED_SHARED STV_DEFAULT"
__nv_reservedSMEM_offset_0_alias:
	.zero		0
.nv.shared.reserved.0:
	.zero		64
	.weak		__nv_reservedSMEM_tcgen05_partition
	.type		__nv_reservedSMEM_tcgen05_partition,@object
	.size		__nv_reservedSMEM_tcgen05_partition,(.L_0 - __nv_reservedSMEM_tcgen05_partition)
__nv_reservedSMEM_tcgen05_partition:
	.zero		32
.L_0:


//--------------------- .nv.global                --------------------------
	.section	.nv.global,"aw",@nobits
.nv.global:
	.type		_ZN39_INTERNAL_6820d89b_4_k_cu_d55c0c28_36164cute1_E,@object
	.size		_ZN39_INTERNAL_6820d89b_4_k_cu_d55c0c28_36164cute1_E,(_ZN39_INTERNAL_6820d89b_4_k_cu_d55c0c28_36164cuda3std3__45__cpo6cbeginE - _ZN39_INTERNAL_6820d89b_4_k_cu_d55c0c28_36164cute1_E)
_ZN39_INTERNAL_6820d89b_4_k_cu_d55c0c28_36164cute1_E:
	.zero		1
	.type		_ZN39_INTERNAL_6820d89b_4_k_cu_d55c0c28_36164cuda3std3__45__cpo6cbeginE,@object
	.size		_ZN39_INTERNAL_6820d89b_4_k_cu_d55c0c28_36164cuda3std3__45__cpo6cbeginE,(_ZN39_INTERNAL_6820d89b_4_k_cu_d55c0c28_36164cuda3std3__48in_placeE - _ZN39_INTERNAL_6820d89b_4_k_cu_d55c0c28_36164cuda3std3__45__cpo6cbeginE)
_ZN39_INTERNAL_6820d89b_4_k_cu_d55c0c28_36164cuda3std3__45__cpo6cbeginE:
	.zero		1
	.type		_ZN39_INTERNAL_6820d89b_4_k_cu_d55c0c28_36164cuda3std3__48in_placeE,@object
	.size		_ZN39_INTERNAL_6820d89b_4_k_cu_d55c0c28_36164cuda3std3__48in_placeE,(_ZN39_INTERNAL_6820d89b_4_k_cu_d55c0c28_36164cuda3std6ranges3__45__cpo9iter_moveE - _ZN39_INTERNAL_6820d89b_4_k_cu_d55c0c28_36164cuda3std3__48in_placeE)
_ZN39_INTERNAL_6820d89b_4_k_cu_d55c0c28_36164cuda3std3__48in_placeE:
	.zero		1
	.type		_ZN39_INTERNAL_6820d89b_4_k_cu_d55c0c28_36164cuda3std6ranges3__45__cpo9iter_moveE,@object
	.size		_ZN39_INTERNAL_6820d89b_4_k_cu_d55c0c28_36164cuda3std6ranges3__45__cpo9iter_moveE,(_ZN39_INTERNAL_6820d89b_4_k_cu_d55c0c28_36164cuda3std3__45__cpo5beginE - _ZN39_INTERNAL_6820d89b_4_k_cu_d55c0c28_36164cuda3std6ranges3__45__cpo9iter_moveE)
_ZN39_INTERNAL_6820d89b_4_k_cu_d55c0c28_36164cuda3std6ranges3__45__cpo9iter_moveE:
	.zero		1
	.type		_ZN39_INTERNAL_6820d89b_4_k_cu_d55c0c28_36164cuda3std3__45__cpo5beginE,@object
	.size		_ZN39_INTERNAL_6820d89b_4_k_cu_d55c0c28_36164cuda3std3__45__cpo5beginE,(_ZN39_INTERNAL_6820d89b_4_k_cu_d55c0c28_36164cuda3std3__441_GLOBAL__N__6820d89b_4_k_cu_d55c0c28_36166ignoreE - _ZN39_INTERNAL_6820d89b_4_k_cu_d55c0c28_36164cuda3std3__45__cpo5beginE)
_ZN39_INTERNAL_6820d89b_4_k_cu_d55c0c28_36164cuda3std3__45__cpo5beginE:
	.zero		1
	.type		_ZN39_INTERNAL_6820d89b_4_k_cu_d55c0c28_36164cuda3std3__441_GLOBAL__N__6820d89b_4_k_cu_d55c0c28_36166ignoreE,@object
	.size		_ZN39_INTERNAL_6820d89b_4_k_cu_d55c0c28_36164cuda3std3__441_GLOBAL__N__6820d89b_4_k_cu_d55c0c28_36166ignoreE,(_ZN39_INTERNAL_6820d89b_4_k_cu_d55c0c28_36164cute7productE - _ZN39_INTERNAL_6820d89b_4_k_cu_d55c0c28_36164cuda3std3__441_GLOBAL__N__6820d89b_4_k_cu_d55c0c28_36166ignoreE)
_ZN39_INTERNAL_6820d89b_4_k_cu_d55c0c28_36164cuda3std3__441_GLOBAL__N__6820d89b_4_k_cu_d55c0c28_36166ignoreE:
	.zero		1
	.type		_ZN39_INTERNAL_6820d89b_4_k_cu_d55c0c28_36164cute7productE,@object
	.size		_ZN39_INTERNAL_6820d89b_4_k_cu_d55c0c28_36164cute7productE,(_ZN39_INTERNAL_6820d89b_4_k_cu_d55c0c28_36164cuda3std3__45__cpo3endE - _ZN39_INTERNAL_6820d89b_4_k_cu_d55c0c28_36164cute7productE)
_ZN39_INTERNAL_6820d89b_4_k_cu_d55c0c28_36164cute7productE:
	.zero		1
	.type		_ZN39_INTERNAL_6820d89b_4_k_cu_d55c0c28_36164cuda3std3__45__cpo3endE,@object
	.size		_ZN39_INTERNAL_6820d89b_4_k_cu_d55c0c28_36164cuda3std3__45__cpo3endE,(_ZN39_INTERNAL_6820d89b_4_k_cu_d55c0c28_36164cuda3std3__419piecewise_constructE - _ZN39_INTERNAL_6820d89b_4_k_cu_d55c0c28_36164cuda3std3__45__cpo3endE)
_ZN39_INTERNAL_6820d89b_4_k_cu_d55c0c28_36164cuda3std3__45__cpo3endE:
	.zero		1
	.type		_ZN39_INTERNAL_6820d89b_4_k_cu_d55c0c28_36164cuda3std3__419piecewise_constructE,@object
	.size		_ZN39_INTERNAL_6820d89b_4_k_cu_d55c0c28_36164cuda3std3__419piecewise_constructE,(_ZN39_INTERNAL_6820d89b_4_k_cu_d55c0c28_36164cuda3std3__45__cpo4cendE - _ZN39_INTERNAL_6820d89b_4_k_cu_d55c0c28_36164cuda3std3__419piecewise_constructE)
_ZN39_INTERNAL_6820d89b_4_k_cu_d55c0c28_36164cuda3std3__419piecewise_constructE:
	.zero		1
	.type		_ZN39_INTERNAL_6820d89b_4_k_cu_d55c0c28_36164cuda3std3__45__cpo4cendE,@object
	.size		_ZN39_INTERNAL_6820d89b_4_k_cu_d55c0c28_36164cuda3std3__45__cpo4cendE,(_ZN39_INTERNAL_6820d89b_4_k_cu_d55c0c28_36164cuda3std6ranges3__45__cpo4swapE - _ZN39_INTERNAL_6820d89b_4_k_cu_d55c0c28_36164cuda3std3__45__cpo4cendE)
_ZN39_INTERNAL_6820d89b_4_k_cu_d55c0c28_36164cuda3std3__45__cpo4cendE:
	.zero		1
	.type		_ZN39_INTERNAL_6820d89b_4_k_cu_d55c0c28_36164cuda3std6ranges3__45__cpo4swapE,@object
	.size		_ZN39_INTERNAL_6820d89b_4_k_cu_d55c0c28_36164cuda3std6ranges3__45__cpo4swapE,(.L_15 - _ZN39_INTERNAL_6820d89b_4_k_cu_d55c0c28_36164cuda3std6ranges3__45__cpo4swapE)
_ZN39_INTERNAL_6820d89b_4_k_cu_d55c0c28_36164cuda3std6ranges3__45__cpo4swapE:
	.zero		1
.L_15:


//--------------------- .nv.constant0._ZN7cutlass13device_kernelINS_4fmha6kernel36Sm100FmhaFwdKernelTmaWarpspecializedIN4cute5tupleIJiiiNS5_IJNS5_IJiiEEEiEEEEEENS1_10collective38Sm100FmhaFwdMainloopTmaWarpspecializedINS_6half_tEffNS5_IJNS4_1CILi256EEENSC_ILi128EEENSC_ILi16EEEEEENS5_IJiNSC_ILi1EEES7_EEENS5_IJiSH_NS5_IJNS5_IJNSC_ILi0EEEiEEEiEEEEEESM_NS9_12ResidualMaskENS5_IJNSC_ILi2EEESH_SH_EEENSC_ILb0EEEEENS9_38Sm100FmhaFwdEpilogueTmaWarpspecializedISB_fNS5_IJSE_SF_SE_EEESI_NS5_IJSH_S7_EEESQ_EENS2_23IndividualTileSchedulerENS2_41Sm100FmhaCtxKernelWarpspecializedScheduleEEEEEvNT_6ParamsE --------------------------
	.section	.nv.constant0._ZN7cutlass13device_kernelINS_4fmha6kernel36Sm100FmhaFwdKernelTmaWarpspecializedIN4cute5tupleIJiiiNS5_IJNS5_IJiiEEEiEEEEEENS1_10collective38Sm100FmhaFwdMainloopTmaWarpspecializedINS_6half_tEffNS5_IJNS4_1CILi256EEENSC_ILi128EEENSC_ILi16EEEEEENS5_IJiNSC_ILi1EEES7_EEENS5_IJiSH_NS5_IJNS5_IJNSC_ILi0EEEiEEEiEEEEEESM_NS9_12ResidualMaskENS5_IJNSC_ILi2EEESH_SH_EEENSC_ILb0EEEEENS9_38Sm100FmhaFwdEpilogueTmaWarpspecializedISB_fNS5_IJSE_SF_SE_EEESI_NS5_IJSH_S7_EEESQ_EENS2_23IndividualTileSchedulerENS2_41Sm100FmhaCtxKernelWarpspecializedScheduleEEEEEvNT_6ParamsE,"a",@progbits
	.sectionflags	@""
	.align	4
.nv.constant0._ZN7cutlass13device_kernelINS_4fmha6kernel36Sm100FmhaFwdKernelTmaWarpspecializedIN4cute5tupleIJiiiNS5_IJNS5_IJiiEEEiEEEEEENS1_10collective38Sm100FmhaFwdMainloopTmaWarpspecializedINS_6half_tEffNS5_IJNS4_1CILi256EEENSC_ILi128EEENSC_ILi16EEEEEENS5_IJiNSC_ILi1EEES7_EEENS5_IJiSH_NS5_IJNS5_IJNSC_ILi0EEEiEEEiEEEEEESM_NS9_12ResidualMaskENS5_IJNSC_ILi2EEESH_SH_EEENSC_ILb0EEEEENS9_38Sm100FmhaFwdEpilogueTmaWarpspecializedISB_fNS5_IJSE_SF_SE_EEESI_NS5_IJSH_S7_EEESQ_EENS2_23IndividualTileSchedulerENS2_41Sm100FmhaCtxKernelWarpspecializedScheduleEEEEEvNT_6ParamsE:
	.zero		2432


//--------------------- SYMBOLS --------------------------

	.type		.nv.reservedSmem.offset0,@object
	.size		.nv.reservedSmem.offset0,0x4
	.type		.nv.reservedSmem.cap,@object
	.size		.nv.reservedSmem.cap,0x4
	.type		vprintf,@function
	.type		__assertfail,@function
